//
// Generated by NVIDIA NVVM Compiler
//
// Compiler Build ID: CL-36424714
// Cuda compilation tools, release 13.0, V13.0.88
// Based on NVVM 20.0.0
//

.version 9.0
.target sm_100
.address_size 64

	// .globl	_ZN3cub18CUB_300001_SM_10006detail11EmptyKernelIvEEvv
.func  (.param .align 16 .b8 func_retval0[16]) __internal_trig_reduction_slowpathd
(
	.param .b64 __internal_trig_reduction_slowpathd_param_0
)
;
// _ZZN3cub18CUB_300001_SM_10006detail6reduce28DeviceReduceSingleTileKernelINS2_10policy_hubIdjN4cuda3std3__44plusIdEEE10Policy1000EN6thrust24THRUST_300001_SM_1000_NS6detail15normal_iteratorINSD_10device_ptrIdEEEEPdjS9_dd15SquareTransformEEvT0_T1_T2_T3_T4_T6_E12temp_storage has been demoted
// _ZZN3cub18CUB_300001_SM_10006detail6reduce18DeviceReduceKernelINS2_10policy_hubIdjN4cuda3std3__44plusIdEEE10Policy1000EN6thrust24THRUST_300001_SM_1000_NS6detail15normal_iteratorINSD_10device_ptrIdEEEEjS9_d15SquareTransformEEvT0_PT3_T1_NS0_13GridEvenShareISN_EET2_T4_E12temp_storage has been demoted
// _ZZN3cub18CUB_300001_SM_10006detail6reduce28DeviceReduceSingleTileKernelINS2_10policy_hubIdjN4cuda3std3__44plusIdEEE10Policy1000EPdSC_iS9_ddNS7_10__identityEEEvT0_T1_T2_T3_T4_T6_E12temp_storage has been demoted
// _ZZN3cub18CUB_300001_SM_10006detail6reduce28DeviceReduceSingleTileKernelINS2_10policy_hubIdyN4cuda3std3__44plusIdEEE10Policy1000EN6thrust24THRUST_300001_SM_1000_NS6detail15normal_iteratorINSD_10device_ptrIdEEEEPdyS9_dd15SquareTransformEEvT0_T1_T2_T3_T4_T6_E12temp_storage has been demoted
// _ZZN3cub18CUB_300001_SM_10006detail6reduce18DeviceReduceKernelINS2_10policy_hubIdyN4cuda3std3__44plusIdEEE10Policy1000EN6thrust24THRUST_300001_SM_1000_NS6detail15normal_iteratorINSD_10device_ptrIdEEEEyS9_d15SquareTransformEEvT0_PT3_T1_NS0_13GridEvenShareISN_EET2_T4_E12temp_storage has been demoted
// _ZZN3cub18CUB_300001_SM_10006detail6reduce28DeviceReduceSingleTileKernelINS2_10policy_hubIdyN4cuda3std3__44plusIdEEE10Policy1000EPdSC_iS9_ddNS7_10__identityEEEvT0_T1_T2_T3_T4_T6_E12temp_storage has been demoted
.global .align 1 .b8 _ZN30_INTERNAL_df1e451c_4_k_cu_main4cuda3std3__45__cpo5beginE[1];
.global .align 1 .b8 _ZN30_INTERNAL_df1e451c_4_k_cu_main4cuda3std3__45__cpo3endE[1];
.global .align 1 .b8 _ZN30_INTERNAL_df1e451c_4_k_cu_main4cuda3std3__45__cpo6cbeginE[1];
.global .align 1 .b8 _ZN30_INTERNAL_df1e451c_4_k_cu_main4cuda3std3__45__cpo4cendE[1];
.global .align 1 .b8 _ZN30_INTERNAL_df1e451c_4_k_cu_main4cuda3std3__45__cpo6rbeginE[1];
.global .align 1 .b8 _ZN30_INTERNAL_df1e451c_4_k_cu_main4cuda3std3__45__cpo4rendE[1];
.global .align 1 .b8 _ZN30_INTERNAL_df1e451c_4_k_cu_main4cuda3std3__45__cpo7crbeginE[1];
.global .align 1 .b8 _ZN30_INTERNAL_df1e451c_4_k_cu_main4cuda3std3__45__cpo5crendE[1];
.global .align 1 .b8 _ZN30_INTERNAL_df1e451c_4_k_cu_main4cuda3std3__432_GLOBAL__N__df1e451c_4_k_cu_main6ignoreE[1];
.global .align 1 .b8 _ZN30_INTERNAL_df1e451c_4_k_cu_main4cuda3std3__419piecewise_constructE[1];
.global .align 1 .b8 _ZN30_INTERNAL_df1e451c_4_k_cu_main4cuda3std3__48in_placeE[1];
.global .align 1 .b8 _ZN30_INTERNAL_df1e451c_4_k_cu_main4cuda3std3__420unreachable_sentinelE[1];
.global .align 1 .b8 _ZN30_INTERNAL_df1e451c_4_k_cu_main4cuda3std3__47nulloptE[1];
.global .align 1 .b8 _ZN30_INTERNAL_df1e451c_4_k_cu_main4cuda3std3__48unexpectE[1];
.global .align 1 .b8 _ZN30_INTERNAL_df1e451c_4_k_cu_main4cuda3std6ranges3__45__cpo4swapE[1];
.global .align 1 .b8 _ZN30_INTERNAL_df1e451c_4_k_cu_main4cuda3std6ranges3__45__cpo9iter_moveE[1];
.global .align 1 .b8 _ZN30_INTERNAL_df1e451c_4_k_cu_main4cuda3std6ranges3__45__cpo5beginE[1];
.global .align 1 .b8 _ZN30_INTERNAL_df1e451c_4_k_cu_main4cuda3std6ranges3__45__cpo3endE[1];
.global .align 1 .b8 _ZN30_INTERNAL_df1e451c_4_k_cu_main4cuda3std6ranges3__45__cpo6cbeginE[1];
.global .align 1 .b8 _ZN30_INTERNAL_df1e451c_4_k_cu_main4cuda3std6ranges3__45__cpo4cendE[1];
.global .align 1 .b8 _ZN30_INTERNAL_df1e451c_4_k_cu_main4cuda3std6ranges3__45__cpo7advanceE[1];
.global .align 1 .b8 _ZN30_INTERNAL_df1e451c_4_k_cu_main4cuda3std6ranges3__45__cpo9iter_swapE[1];
.global .align 1 .b8 _ZN30_INTERNAL_df1e451c_4_k_cu_main4cuda3std6ranges3__45__cpo4nextE[1];
.global .align 1 .b8 _ZN30_INTERNAL_df1e451c_4_k_cu_main4cuda3std6ranges3__45__cpo4prevE[1];
.global .align 1 .b8 _ZN30_INTERNAL_df1e451c_4_k_cu_main4cuda3std6ranges3__45__cpo4dataE[1];
.global .align 1 .b8 _ZN30_INTERNAL_df1e451c_4_k_cu_main4cuda3std6ranges3__45__cpo5cdataE[1];
.global .align 1 .b8 _ZN30_INTERNAL_df1e451c_4_k_cu_main4cuda3std6ranges3__45__cpo4sizeE[1];
.global .align 1 .b8 _ZN30_INTERNAL_df1e451c_4_k_cu_main4cuda3std6ranges3__45__cpo5ssizeE[1];
.global .align 1 .b8 _ZN30_INTERNAL_df1e451c_4_k_cu_main4cuda3std6ranges3__45__cpo8distanceE[1];
.global .align 1 .b8 _ZN30_INTERNAL_df1e451c_4_k_cu_main6thrust24THRUST_300001_SM_1000_NS8cuda_cub3parE[1];
.global .align 1 .b8 _ZN30_INTERNAL_df1e451c_4_k_cu_main6thrust24THRUST_300001_SM_1000_NS8cuda_cub10par_nosyncE[1];
.global .align 1 .b8 _ZN30_INTERNAL_df1e451c_4_k_cu_main6thrust24THRUST_300001_SM_1000_NS6system6detail10sequential3seqE[1];
.global .align 1 .b8 _ZN30_INTERNAL_df1e451c_4_k_cu_main6thrust24THRUST_300001_SM_1000_NS12placeholders2_1E[1];
.global .align 1 .b8 _ZN30_INTERNAL_df1e451c_4_k_cu_main6thrust24THRUST_300001_SM_1000_NS12placeholders2_2E[1];
.global .align 1 .b8 _ZN30_INTERNAL_df1e451c_4_k_cu_main6thrust24THRUST_300001_SM_1000_NS12placeholders2_3E[1];
.global .align 1 .b8 _ZN30_INTERNAL_df1e451c_4_k_cu_main6thrust24THRUST_300001_SM_1000_NS12placeholders2_4E[1];
.global .align 1 .b8 _ZN30_INTERNAL_df1e451c_4_k_cu_main6thrust24THRUST_300001_SM_1000_NS12placeholders2_5E[1];
.global .align 1 .b8 _ZN30_INTERNAL_df1e451c_4_k_cu_main6thrust24THRUST_300001_SM_1000_NS12placeholders2_6E[1];
.global .align 1 .b8 _ZN30_INTERNAL_df1e451c_4_k_cu_main6thrust24THRUST_300001_SM_1000_NS12placeholders2_7E[1];
.global .align 1 .b8 _ZN30_INTERNAL_df1e451c_4_k_cu_main6thrust24THRUST_300001_SM_1000_NS12placeholders2_8E[1];
.global .align 1 .b8 _ZN30_INTERNAL_df1e451c_4_k_cu_main6thrust24THRUST_300001_SM_1000_NS12placeholders2_9E[1];
.global .align 1 .b8 _ZN30_INTERNAL_df1e451c_4_k_cu_main6thrust24THRUST_300001_SM_1000_NS12placeholders3_10E[1];
.global .align 1 .b8 _ZN30_INTERNAL_df1e451c_4_k_cu_main6thrust24THRUST_300001_SM_1000_NS3seqE[1];
.global .align 8 .b8 __cudart_i2opi_d[144] = {8, 93, 141, 31, 177, 95, 251, 107, 234, 146, 82, 138, 247, 57, 7, 61, 123, 241, 229, 235, 199, 186, 39, 117, 45, 234, 95, 158, 102, 63, 70, 79, 183, 9, 203, 39, 207, 126, 54, 109, 31, 109, 10, 90, 139, 17, 47, 239, 15, 152, 5, 222, 255, 151, 248, 31, 59, 40, 249, 189, 139, 95, 132, 156, 244, 57, 83, 131, 57, 214, 145, 57, 65, 126, 95, 180, 38, 112, 156, 233, 132, 68, 187, 46, 245, 53, 130, 232, 62, 167, 41, 177, 28, 235, 29, 254, 28, 146, 209, 9, 234, 46, 73, 6, 224, 210, 77, 66, 58, 110, 36, 183, 97, 197, 187, 222, 171, 99, 81, 254, 65, 144, 67, 60, 153, 149, 98, 219, 192, 221, 52, 245, 209, 87, 39, 252, 41, 21, 68, 78, 110, 131, 249, 162};
.global .align 16 .b8 __cudart_sin_cos_coeffs[128] = {70, 210, 176, 44, 241, 229, 90, 190, 146, 227, 172, 105, 227, 29, 199, 62, 161, 98, 219, 25, 160, 1, 42, 191, 24, 8, 17, 17, 17, 17, 129, 63, 84, 85, 85, 85, 85, 85, 197, 191, 0, 0, 0, 0, 0, 0, 0, 0, 0, 0, 0, 0, 0, 0, 0, 0, 100, 129, 253, 32, 131, 255, 168, 189, 40, 133, 239, 193, 167, 238, 33, 62, 217, 230, 6, 142, 79, 126, 146, 190, 233, 188, 221, 25, 160, 1, 250, 62, 71, 93, 193, 22, 108, 193, 86, 191, 81, 85, 85, 85, 85, 85, 165, 63, 0, 0, 0, 0, 0, 0, 224, 191, 0, 0, 0, 0, 0, 0, 240, 63};

.visible .entry _ZN3cub18CUB_300001_SM_10006detail11EmptyKernelIvEEvv()
{


	ret;

}
	// .globl	_ZN3cub18CUB_300001_SM_10006detail8for_each13static_kernelINS2_12policy_hub_t12policy_500_tEmN6thrust24THRUST_300001_SM_1000_NS8cuda_cub20__uninitialized_fill7functorINS7_10device_ptrIdEEdEEEEvT0_T1_
.visible .entry _ZN3cub18CUB_300001_SM_10006detail8for_each13static_kernelINS2_12policy_hub_t12policy_500_tEmN6thrust24THRUST_300001_SM_1000_NS8cuda_cub20__uninitialized_fill7functorINS7_10device_ptrIdEEdEEEEvT0_T1_(
	.param .u64 _ZN3cub18CUB_300001_SM_10006detail8for_each13static_kernelINS2_12policy_hub_t12policy_500_tEmN6thrust24THRUST_300001_SM_1000_NS8cuda_cub20__uninitialized_fill7functorINS7_10device_ptrIdEEdEEEEvT0_T1__param_0,
	.param .align 8 .b8 _ZN3cub18CUB_300001_SM_10006detail8for_each13static_kernelINS2_12policy_hub_t12policy_500_tEmN6thrust24THRUST_300001_SM_1000_NS8cuda_cub20__uninitialized_fill7functorINS7_10device_ptrIdEEdEEEEvT0_T1__param_1[16]
)
.maxntid 256
{
	.reg .pred 	%p<4>;
	.reg .b32 	%r<5>;
	.reg .b64 	%rd<16>;
	.reg .b64 	%fd<3>;

	ld.param.f64 	%fd2, [_ZN3cub18CUB_300001_SM_10006detail8for_each13static_kernelINS2_12policy_hub_t12policy_500_tEmN6thrust24THRUST_300001_SM_1000_NS8cuda_cub20__uninitialized_fill7functorINS7_10device_ptrIdEEdEEEEvT0_T1__param_1+8];
	ld.param.u64 	%rd4, [_ZN3cub18CUB_300001_SM_10006detail8for_each13static_kernelINS2_12policy_hub_t12policy_500_tEmN6thrust24THRUST_300001_SM_1000_NS8cuda_cub20__uninitialized_fill7functorINS7_10device_ptrIdEEdEEEEvT0_T1__param_1];
	ld.param.u64 	%rd5, [_ZN3cub18CUB_300001_SM_10006detail8for_each13static_kernelINS2_12policy_hub_t12policy_500_tEmN6thrust24THRUST_300001_SM_1000_NS8cuda_cub20__uninitialized_fill7functorINS7_10device_ptrIdEEdEEEEvT0_T1__param_0];
	mov.u32 	%r2, %ctaid.x;
	mul.wide.u32 	%rd1, %r2, 512;
	sub.s64 	%rd2, %rd5, %rd1;
	setp.lt.u64 	%p1, %rd2, 512;
	@%p1 bra 	$L__BB1_2;
	mov.u32 	%r4, %tid.x;
	cvta.to.global.u64 	%rd11, %rd4;
	cvt.u64.u32 	%rd12, %r4;
	add.s64 	%rd13, %rd1, %rd12;
	shl.b64 	%rd14, %rd13, 3;
	add.s64 	%rd15, %rd11, %rd14;
	st.global.f64 	[%rd15], %fd2;
	st.global.f64 	[%rd15+2048], %fd2;
	bra.uni 	$L__BB1_6;
$L__BB1_2:
	cvta.to.global.u64 	%rd6, %rd4;
	mov.u32 	%r1, %tid.x;
	cvt.u64.u32 	%rd7, %r1;
	setp.le.u64 	%p2, %rd2, %rd7;
	add.s64 	%rd8, %rd1, %rd7;
	shl.b64 	%rd9, %rd8, 3;
	add.s64 	%rd3, %rd6, %rd9;
	@%p2 bra 	$L__BB1_4;
	st.global.f64 	[%rd3], %fd2;
$L__BB1_4:
	add.s32 	%r3, %r1, 256;
	cvt.u64.u32 	%rd10, %r3;
	setp.le.u64 	%p3, %rd2, %rd10;
	@%p3 bra 	$L__BB1_6;
	st.global.f64 	[%rd3+2048], %fd2;
$L__BB1_6:
	ret;

}
	// .globl	_ZN3cub18CUB_300001_SM_10006detail8for_each13static_kernelINS2_12policy_hub_t12policy_500_tElN6thrust24THRUST_300001_SM_1000_NS8cuda_cub10__tabulate7functorINS7_6detail15normal_iteratorINS7_10device_ptrIdEEEENS7_6system6detail7generic6detail22compute_sequence_valueIdvEElEEEEvT0_T1_
.visible .entry _ZN3cub18CUB_300001_SM_10006detail8for_each13static_kernelINS2_12policy_hub_t12policy_500_tElN6thrust24THRUST_300001_SM_1000_NS8cuda_cub10__tabulate7functorINS7_6detail15normal_iteratorINS7_10device_ptrIdEEEENS7_6system6detail7generic6detail22compute_sequence_valueIdvEElEEEEvT0_T1_(
	.param .u64 _ZN3cub18CUB_300001_SM_10006detail8for_each13static_kernelINS2_12policy_hub_t12policy_500_tElN6thrust24THRUST_300001_SM_1000_NS8cuda_cub10__tabulate7functorINS7_6detail15normal_iteratorINS7_10device_ptrIdEEEENS7_6system6detail7generic6detail22compute_sequence_valueIdvEElEEEEvT0_T1__param_0,
	.param .align 8 .b8 _ZN3cub18CUB_300001_SM_10006detail8for_each13static_kernelINS2_12policy_hub_t12policy_500_tElN6thrust24THRUST_300001_SM_1000_NS8cuda_cub10__tabulate7functorINS7_6detail15normal_iteratorINS7_10device_ptrIdEEEENS7_6system6detail7generic6detail22compute_sequence_valueIdvEElEEEEvT0_T1__param_1[24]
)
.maxntid 256
{
	.reg .pred 	%p<4>;
	.reg .b32 	%r<6>;
	.reg .b64 	%rd<21>;
	.reg .b64 	%fd<13>;

	ld.param.f64 	%fd4, [_ZN3cub18CUB_300001_SM_10006detail8for_each13static_kernelINS2_12policy_hub_t12policy_500_tElN6thrust24THRUST_300001_SM_1000_NS8cuda_cub10__tabulate7functorINS7_6detail15normal_iteratorINS7_10device_ptrIdEEEENS7_6system6detail7generic6detail22compute_sequence_valueIdvEElEEEEvT0_T1__param_1+16];
	ld.param.f64 	%fd3, [_ZN3cub18CUB_300001_SM_10006detail8for_each13static_kernelINS2_12policy_hub_t12policy_500_tElN6thrust24THRUST_300001_SM_1000_NS8cuda_cub10__tabulate7functorINS7_6detail15normal_iteratorINS7_10device_ptrIdEEEENS7_6system6detail7generic6detail22compute_sequence_valueIdvEElEEEEvT0_T1__param_1+8];
	ld.param.u64 	%rd7, [_ZN3cub18CUB_300001_SM_10006detail8for_each13static_kernelINS2_12policy_hub_t12policy_500_tElN6thrust24THRUST_300001_SM_1000_NS8cuda_cub10__tabulate7functorINS7_6detail15normal_iteratorINS7_10device_ptrIdEEEENS7_6system6detail7generic6detail22compute_sequence_valueIdvEElEEEEvT0_T1__param_1];
	ld.param.u64 	%rd8, [_ZN3cub18CUB_300001_SM_10006detail8for_each13static_kernelINS2_12policy_hub_t12policy_500_tElN6thrust24THRUST_300001_SM_1000_NS8cuda_cub10__tabulate7functorINS7_6detail15normal_iteratorINS7_10device_ptrIdEEEENS7_6system6detail7generic6detail22compute_sequence_valueIdvEElEEEEvT0_T1__param_0];
	mov.u32 	%r1, %ctaid.x;
	mul.wide.u32 	%rd1, %r1, 512;
	sub.s64 	%rd2, %rd8, %rd1;
	setp.lt.s64 	%p1, %rd2, 512;
	@%p1 bra 	$L__BB2_2;
	mov.u32 	%r5, %tid.x;
	cvta.to.global.u64 	%rd15, %rd7;
	cvt.u64.u32 	%rd16, %r5;
	add.s64 	%rd17, %rd1, %rd16;
	cvt.rn.f64.u64 	%fd9, %rd17;
	fma.rn.f64 	%fd10, %fd4, %fd9, %fd3;
	shl.b64 	%rd18, %rd17, 3;
	add.s64 	%rd19, %rd15, %rd18;
	st.global.f64 	[%rd19], %fd10;
	add.s64 	%rd20, %rd17, 256;
	cvt.rn.f64.u64 	%fd11, %rd20;
	fma.rn.f64 	%fd12, %fd4, %fd11, %fd3;
	st.global.f64 	[%rd19+2048], %fd12;
	bra.uni 	$L__BB2_6;
$L__BB2_2:
	cvta.to.global.u64 	%rd3, %rd7;
	mov.u32 	%r2, %tid.x;
	cvt.s64.s32 	%rd4, %rd2;
	cvt.u64.u32 	%rd5, %r2;
	setp.le.s64 	%p2, %rd4, %rd5;
	@%p2 bra 	$L__BB2_4;
	add.s64 	%rd9, %rd1, %rd5;
	cvt.rn.f64.u64 	%fd5, %rd9;
	fma.rn.f64 	%fd6, %fd4, %fd5, %fd3;
	shl.b64 	%rd10, %rd9, 3;
	add.s64 	%rd11, %rd3, %rd10;
	st.global.f64 	[%rd11], %fd6;
$L__BB2_4:
	cvt.u32.u64 	%r3, %rd5;
	add.s32 	%r4, %r3, 256;
	cvt.u64.u32 	%rd6, %r4;
	setp.le.s64 	%p3, %rd4, %rd6;
	@%p3 bra 	$L__BB2_6;
	add.s64 	%rd12, %rd1, %rd6;
	shl.b64 	%rd13, %rd12, 3;
	cvt.rn.f64.u64 	%fd7, %rd12;
	fma.rn.f64 	%fd8, %fd4, %fd7, %fd3;
	add.s64 	%rd14, %rd13, %rd3;
	st.global.f64 	[%rd14], %fd8;
$L__BB2_6:
	ret;

}
	// .globl	_ZN3cub18CUB_300001_SM_10006detail9transform16transform_kernelINS2_10policy_hubILb1EN4cuda3std3__45tupleIJN6thrust24THRUST_300001_SM_1000_NS6detail15normal_iteratorINSA_10device_ptrIdEEEEEEEE10policy1000Ei14ScaleTransformSF_JPdEEEvT0_iT1_T2_DpNS2_10kernel_argIT3_EE
.visible .entry _ZN3cub18CUB_300001_SM_10006detail9transform16transform_kernelINS2_10policy_hubILb1EN4cuda3std3__45tupleIJN6thrust24THRUST_300001_SM_1000_NS6detail15normal_iteratorINSA_10device_ptrIdEEEEEEEE10policy1000Ei14ScaleTransformSF_JPdEEEvT0_iT1_T2_DpNS2_10kernel_argIT3_EE(
	.param .u32 _ZN3cub18CUB_300001_SM_10006detail9transform16transform_kernelINS2_10policy_hubILb1EN4cuda3std3__45tupleIJN6thrust24THRUST_300001_SM_1000_NS6detail15normal_iteratorINSA_10device_ptrIdEEEEEEEE10policy1000Ei14ScaleTransformSF_JPdEEEvT0_iT1_T2_DpNS2_10kernel_argIT3_EE_param_0,
	.param .u32 _ZN3cub18CUB_300001_SM_10006detail9transform16transform_kernelINS2_10policy_hubILb1EN4cuda3std3__45tupleIJN6thrust24THRUST_300001_SM_1000_NS6detail15normal_iteratorINSA_10device_ptrIdEEEEEEEE10policy1000Ei14ScaleTransformSF_JPdEEEvT0_iT1_T2_DpNS2_10kernel_argIT3_EE_param_1,
	.param .align 8 .b8 _ZN3cub18CUB_300001_SM_10006detail9transform16transform_kernelINS2_10policy_hubILb1EN4cuda3std3__45tupleIJN6thrust24THRUST_300001_SM_1000_NS6detail15normal_iteratorINSA_10device_ptrIdEEEEEEEE10policy1000Ei14ScaleTransformSF_JPdEEEvT0_iT1_T2_DpNS2_10kernel_argIT3_EE_param_2[8],
	.param .align 8 .b8 _ZN3cub18CUB_300001_SM_10006detail9transform16transform_kernelINS2_10policy_hubILb1EN4cuda3std3__45tupleIJN6thrust24THRUST_300001_SM_1000_NS6detail15normal_iteratorINSA_10device_ptrIdEEEEEEEE10policy1000Ei14ScaleTransformSF_JPdEEEvT0_iT1_T2_DpNS2_10kernel_argIT3_EE_param_3[8],
	.param .align 8 .b8 _ZN3cub18CUB_300001_SM_10006detail9transform16transform_kernelINS2_10policy_hubILb1EN4cuda3std3__45tupleIJN6thrust24THRUST_300001_SM_1000_NS6detail15normal_iteratorINSA_10device_ptrIdEEEEEEEE10policy1000Ei14ScaleTransformSF_JPdEEEvT0_iT1_T2_DpNS2_10kernel_argIT3_EE_param_4[16]
)
.maxntid 128
{
	.reg .pred 	%p<37>;
	.reg .b32 	%r<84>;
	.reg .b64 	%rd<66>;
	.reg .b64 	%fd<91>;

	ld.param.f64 	%fd2, [_ZN3cub18CUB_300001_SM_10006detail9transform16transform_kernelINS2_10policy_hubILb1EN4cuda3std3__45tupleIJN6thrust24THRUST_300001_SM_1000_NS6detail15normal_iteratorINSA_10device_ptrIdEEEEEEEE10policy1000Ei14ScaleTransformSF_JPdEEEvT0_iT1_T2_DpNS2_10kernel_argIT3_EE_param_2];
	ld.param.u32 	%r50, [_ZN3cub18CUB_300001_SM_10006detail9transform16transform_kernelINS2_10policy_hubILb1EN4cuda3std3__45tupleIJN6thrust24THRUST_300001_SM_1000_NS6detail15normal_iteratorINSA_10device_ptrIdEEEEEEEE10policy1000Ei14ScaleTransformSF_JPdEEEvT0_iT1_T2_DpNS2_10kernel_argIT3_EE_param_0];
	ld.param.u64 	%rd15, [_ZN3cub18CUB_300001_SM_10006detail9transform16transform_kernelINS2_10policy_hubILb1EN4cuda3std3__45tupleIJN6thrust24THRUST_300001_SM_1000_NS6detail15normal_iteratorINSA_10device_ptrIdEEEEEEEE10policy1000Ei14ScaleTransformSF_JPdEEEvT0_iT1_T2_DpNS2_10kernel_argIT3_EE_param_4];
	ld.param.u64 	%rd16, [_ZN3cub18CUB_300001_SM_10006detail9transform16transform_kernelINS2_10policy_hubILb1EN4cuda3std3__45tupleIJN6thrust24THRUST_300001_SM_1000_NS6detail15normal_iteratorINSA_10device_ptrIdEEEEEEEE10policy1000Ei14ScaleTransformSF_JPdEEEvT0_iT1_T2_DpNS2_10kernel_argIT3_EE_param_3];
	ld.param.u32 	%r49, [_ZN3cub18CUB_300001_SM_10006detail9transform16transform_kernelINS2_10policy_hubILb1EN4cuda3std3__45tupleIJN6thrust24THRUST_300001_SM_1000_NS6detail15normal_iteratorINSA_10device_ptrIdEEEEEEEE10policy1000Ei14ScaleTransformSF_JPdEEEvT0_iT1_T2_DpNS2_10kernel_argIT3_EE_param_1];
	cvta.to.global.u64 	%rd1, %rd16;
	cvta.to.global.u64 	%rd2, %rd15;
	shl.b32 	%r1, %r49, 7;
	mov.u32 	%r51, %ctaid.x;
	mul.lo.s32 	%r2, %r1, %r51;
	sub.s32 	%r3, %r50, %r2;
	min.s32 	%r4, %r1, %r3;
	shl.b32 	%r5, %r4, 3;
	mov.u32 	%r6, %tid.x;
	shl.b32 	%r72, %r6, 7;
	setp.ge.s32 	%p1, %r72, %r5;
	@%p1 bra 	$L__BB3_3;
	mul.wide.u32 	%rd17, %r6, 128;
	add.s64 	%rd18, %rd2, %rd17;
	mul.wide.s32 	%rd19, %r2, 8;
	add.s64 	%rd64, %rd18, %rd19;
$L__BB3_2:
	.pragma "nounroll";
	// begin inline asm
	prefetch.global.L2 [%rd64];
	// end inline asm
	add.s32 	%r72, %r72, 16384;
	add.s64 	%rd64, %rd64, 16384;
	setp.lt.s32 	%p2, %r72, %r5;
	@%p2 bra 	$L__BB3_2;
$L__BB3_3:
	mul.wide.s32 	%rd21, %r2, 8;
	add.s64 	%rd6, %rd2, %rd21;
	add.s64 	%rd7, %rd1, %rd21;
	setp.gt.s32 	%p3, %r1, %r3;
	@%p3 bra 	$L__BB3_17;
	setp.lt.s32 	%p4, %r49, 1;
	@%p4 bra 	$L__BB3_58;
	and.b32  	%r10, %r49, 15;
	setp.lt.u32 	%p5, %r49, 16;
	mov.b32 	%r79, 0;
	@%p5 bra 	$L__BB3_8;
	and.b32  	%r79, %r49, 2147483632;
	neg.s32 	%r74, %r79;
	add.s32 	%r73, %r6, 1152;
	mul.wide.u32 	%rd22, %r6, 8;
	or.b64  	%rd65, %rd22, 8192;
$L__BB3_7:
	.pragma "nounroll";
	mul.wide.s32 	%rd23, %r73, 8;
	add.s64 	%rd24, %rd23, 3072;
	add.s64 	%rd25, %rd6, %rd65;
	ld.global.f64 	%fd3, [%rd25+-8192];
	mul.f64 	%fd4, %fd2, %fd3;
	add.s64 	%rd26, %rd7, %rd65;
	st.global.f64 	[%rd26+-8192], %fd4;
	ld.global.f64 	%fd5, [%rd25+-7168];
	mul.f64 	%fd6, %fd2, %fd5;
	st.global.f64 	[%rd26+-7168], %fd6;
	ld.global.f64 	%fd7, [%rd25+-6144];
	mul.f64 	%fd8, %fd2, %fd7;
	st.global.f64 	[%rd26+-6144], %fd8;
	ld.global.f64 	%fd9, [%rd25+-5120];
	mul.f64 	%fd10, %fd2, %fd9;
	st.global.f64 	[%rd26+-5120], %fd10;
	ld.global.f64 	%fd11, [%rd25+-4096];
	mul.f64 	%fd12, %fd2, %fd11;
	st.global.f64 	[%rd26+-4096], %fd12;
	ld.global.f64 	%fd13, [%rd25+-3072];
	mul.f64 	%fd14, %fd2, %fd13;
	st.global.f64 	[%rd26+-3072], %fd14;
	ld.global.f64 	%fd15, [%rd25+-2048];
	mul.f64 	%fd16, %fd2, %fd15;
	st.global.f64 	[%rd26+-2048], %fd16;
	ld.global.f64 	%fd17, [%rd25+-1024];
	mul.f64 	%fd18, %fd2, %fd17;
	st.global.f64 	[%rd26+-1024], %fd18;
	ld.global.f64 	%fd19, [%rd25];
	mul.f64 	%fd20, %fd2, %fd19;
	st.global.f64 	[%rd26], %fd20;
	add.s64 	%rd27, %rd6, %rd24;
	ld.global.f64 	%fd21, [%rd27+-3072];
	mul.f64 	%fd22, %fd2, %fd21;
	add.s64 	%rd28, %rd7, %rd24;
	st.global.f64 	[%rd28+-3072], %fd22;
	ld.global.f64 	%fd23, [%rd27+-2048];
	mul.f64 	%fd24, %fd2, %fd23;
	st.global.f64 	[%rd28+-2048], %fd24;
	ld.global.f64 	%fd25, [%rd27+-1024];
	mul.f64 	%fd26, %fd2, %fd25;
	st.global.f64 	[%rd28+-1024], %fd26;
	ld.global.f64 	%fd27, [%rd27];
	mul.f64 	%fd28, %fd2, %fd27;
	st.global.f64 	[%rd28], %fd28;
	ld.global.f64 	%fd29, [%rd27+1024];
	mul.f64 	%fd30, %fd2, %fd29;
	st.global.f64 	[%rd28+1024], %fd30;
	ld.global.f64 	%fd31, [%rd27+2048];
	mul.f64 	%fd32, %fd2, %fd31;
	st.global.f64 	[%rd28+2048], %fd32;
	ld.global.f64 	%fd33, [%rd27+3072];
	mul.f64 	%fd34, %fd2, %fd33;
	st.global.f64 	[%rd28+3072], %fd34;
	add.s32 	%r74, %r74, 16;
	add.s32 	%r73, %r73, 2048;
	add.s64 	%rd65, %rd65, 16384;
	setp.eq.s32 	%p6, %r74, 0;
	@%p6 bra 	$L__BB3_8;
	bra.uni 	$L__BB3_7;
$L__BB3_8:
	setp.eq.s32 	%p7, %r10, 0;
	@%p7 bra 	$L__BB3_58;
	and.b32  	%r37, %r49, 7;
	setp.lt.u32 	%p8, %r10, 8;
	@%p8 bra 	$L__BB3_11;
	shl.b32 	%r53, %r79, 7;
	add.s32 	%r54, %r53, %r6;
	mul.wide.s32 	%rd29, %r54, 8;
	add.s64 	%rd30, %rd6, %rd29;
	ld.global.f64 	%fd35, [%rd30];
	mul.f64 	%fd36, %fd2, %fd35;
	add.s64 	%rd31, %rd7, %rd29;
	st.global.f64 	[%rd31], %fd36;
	ld.global.f64 	%fd37, [%rd30+1024];
	mul.f64 	%fd38, %fd2, %fd37;
	st.global.f64 	[%rd31+1024], %fd38;
	ld.global.f64 	%fd39, [%rd30+2048];
	mul.f64 	%fd40, %fd2, %fd39;
	st.global.f64 	[%rd31+2048], %fd40;
	ld.global.f64 	%fd41, [%rd30+3072];
	mul.f64 	%fd42, %fd2, %fd41;
	st.global.f64 	[%rd31+3072], %fd42;
	ld.global.f64 	%fd43, [%rd30+4096];
	mul.f64 	%fd44, %fd2, %fd43;
	st.global.f64 	[%rd31+4096], %fd44;
	ld.global.f64 	%fd45, [%rd30+5120];
	mul.f64 	%fd46, %fd2, %fd45;
	st.global.f64 	[%rd31+5120], %fd46;
	ld.global.f64 	%fd47, [%rd30+6144];
	mul.f64 	%fd48, %fd2, %fd47;
	st.global.f64 	[%rd31+6144], %fd48;
	ld.global.f64 	%fd49, [%rd30+7168];
	mul.f64 	%fd50, %fd2, %fd49;
	st.global.f64 	[%rd31+7168], %fd50;
	add.s32 	%r79, %r79, 8;
$L__BB3_11:
	setp.eq.s32 	%p9, %r37, 0;
	@%p9 bra 	$L__BB3_58;
	and.b32  	%r40, %r49, 3;
	setp.lt.u32 	%p10, %r37, 4;
	@%p10 bra 	$L__BB3_14;
	shl.b32 	%r55, %r79, 7;
	add.s32 	%r56, %r55, %r6;
	mul.wide.s32 	%rd32, %r56, 8;
	add.s64 	%rd33, %rd6, %rd32;
	ld.global.f64 	%fd51, [%rd33];
	mul.f64 	%fd52, %fd2, %fd51;
	add.s64 	%rd34, %rd7, %rd32;
	st.global.f64 	[%rd34], %fd52;
	ld.global.f64 	%fd53, [%rd33+1024];
	mul.f64 	%fd54, %fd2, %fd53;
	st.global.f64 	[%rd34+1024], %fd54;
	ld.global.f64 	%fd55, [%rd33+2048];
	mul.f64 	%fd56, %fd2, %fd55;
	st.global.f64 	[%rd34+2048], %fd56;
	ld.global.f64 	%fd57, [%rd33+3072];
	mul.f64 	%fd58, %fd2, %fd57;
	st.global.f64 	[%rd34+3072], %fd58;
	add.s32 	%r79, %r79, 4;
$L__BB3_14:
	setp.eq.s32 	%p11, %r40, 0;
	@%p11 bra 	$L__BB3_58;
	shl.b32 	%r57, %r79, 7;
	add.s32 	%r83, %r6, %r57;
	neg.s32 	%r82, %r40;
$L__BB3_16:
	.pragma "nounroll";
	mul.wide.s32 	%rd36, %r83, 8;
	add.s64 	%rd37, %rd7, %rd36;
	add.s64 	%rd38, %rd6, %rd36;
	ld.global.f64 	%fd59, [%rd38];
	mul.f64 	%fd60, %fd2, %fd59;
	st.global.f64 	[%rd37], %fd60;
	add.s32 	%r83, %r83, 128;
	add.s32 	%r82, %r82, 1;
	setp.ne.s32 	%p12, %r82, 0;
	@%p12 bra 	$L__BB3_16;
	bra.uni 	$L__BB3_58;
$L__BB3_17:
	setp.lt.s32 	%p13, %r49, 1;
	@%p13 bra 	$L__BB3_58;
	and.b32  	%r14, %r49, 7;
	setp.lt.u32 	%p14, %r49, 8;
	mov.b32 	%r76, 0;
	@%p14 bra 	$L__BB3_37;
	and.b32  	%r76, %r49, 2147483640;
	mov.b32 	%r75, 0;
$L__BB3_20:
	.pragma "nounroll";
	shl.b32 	%r60, %r75, 7;
	add.s32 	%r21, %r60, %r6;
	setp.ge.s32 	%p15, %r21, %r4;
	@%p15 bra 	$L__BB3_22;
	mul.wide.u32 	%rd39, %r21, 8;
	add.s64 	%rd40, %rd6, %rd39;
	ld.global.f64 	%fd61, [%rd40];
	mul.f64 	%fd62, %fd2, %fd61;
	add.s64 	%rd41, %rd7, %rd39;
	st.global.f64 	[%rd41], %fd62;
$L__BB3_22:
	add.s32 	%r61, %r21, 128;
	setp.ge.s32 	%p16, %r61, %r4;
	mul.wide.s32 	%rd42, %r61, 8;
	add.s64 	%rd11, %rd6, %rd42;
	add.s64 	%rd12, %rd7, %rd42;
	@%p16 bra 	$L__BB3_24;
	ld.global.f64 	%fd63, [%rd11];
	mul.f64 	%fd64, %fd2, %fd63;
	st.global.f64 	[%rd12], %fd64;
$L__BB3_24:
	add.s32 	%r62, %r21, 256;
	setp.ge.s32 	%p17, %r62, %r4;
	@%p17 bra 	$L__BB3_26;
	ld.global.f64 	%fd65, [%rd11+1024];
	mul.f64 	%fd66, %fd2, %fd65;
	st.global.f64 	[%rd12+1024], %fd66;
$L__BB3_26:
	add.s32 	%r63, %r21, 384;
	setp.ge.s32 	%p18, %r63, %r4;
	@%p18 bra 	$L__BB3_28;
	ld.global.f64 	%fd67, [%rd11+2048];
	mul.f64 	%fd68, %fd2, %fd67;
	st.global.f64 	[%rd12+2048], %fd68;
$L__BB3_28:
	add.s32 	%r64, %r21, 512;
	setp.ge.s32 	%p19, %r64, %r4;
	@%p19 bra 	$L__BB3_30;
	ld.global.f64 	%fd69, [%rd11+3072];
	mul.f64 	%fd70, %fd2, %fd69;
	st.global.f64 	[%rd12+3072], %fd70;
$L__BB3_30:
	add.s32 	%r65, %r21, 640;
	setp.ge.s32 	%p20, %r65, %r4;
	@%p20 bra 	$L__BB3_32;
	ld.global.f64 	%fd71, [%rd11+4096];
	mul.f64 	%fd72, %fd2, %fd71;
	st.global.f64 	[%rd12+4096], %fd72;
$L__BB3_32:
	add.s32 	%r66, %r21, 768;
	setp.ge.s32 	%p21, %r66, %r4;
	@%p21 bra 	$L__BB3_34;
	ld.global.f64 	%fd73, [%rd11+5120];
	mul.f64 	%fd74, %fd2, %fd73;
	st.global.f64 	[%rd12+5120], %fd74;
$L__BB3_34:
	add.s32 	%r67, %r21, 896;
	setp.ge.s32 	%p22, %r67, %r4;
	@%p22 bra 	$L__BB3_36;
	ld.global.f64 	%fd75, [%rd11+6144];
	mul.f64 	%fd76, %fd2, %fd75;
	st.global.f64 	[%rd12+6144], %fd76;
$L__BB3_36:
	add.s32 	%r75, %r75, 8;
	setp.ne.s32 	%p23, %r75, %r76;
	@%p23 bra 	$L__BB3_20;
$L__BB3_37:
	setp.eq.s32 	%p24, %r14, 0;
	@%p24 bra 	$L__BB3_58;
	and.b32  	%r24, %r49, 3;
	setp.lt.u32 	%p25, %r14, 4;
	@%p25 bra 	$L__BB3_48;
	shl.b32 	%r68, %r76, 7;
	add.s32 	%r25, %r68, %r6;
	setp.ge.s32 	%p26, %r25, %r4;
	@%p26 bra 	$L__BB3_41;
	mul.wide.s32 	%rd43, %r25, 8;
	add.s64 	%rd44, %rd6, %rd43;
	ld.global.f64 	%fd77, [%rd44];
	mul.f64 	%fd78, %fd2, %fd77;
	add.s64 	%rd45, %rd7, %rd43;
	st.global.f64 	[%rd45], %fd78;
$L__BB3_41:
	add.s32 	%r26, %r25, 128;
	setp.ge.s32 	%p27, %r26, %r4;
	@%p27 bra 	$L__BB3_43;
	mul.wide.s32 	%rd46, %r26, 8;
	add.s64 	%rd47, %rd6, %rd46;
	ld.global.f64 	%fd79, [%rd47];
	mul.f64 	%fd80, %fd2, %fd79;
	add.s64 	%rd48, %rd7, %rd46;
	st.global.f64 	[%rd48], %fd80;
$L__BB3_43:
	add.s32 	%r27, %r25, 256;
	setp.ge.s32 	%p28, %r27, %r4;
	@%p28 bra 	$L__BB3_45;
	mul.wide.s32 	%rd49, %r27, 8;
	add.s64 	%rd50, %rd6, %rd49;
	ld.global.f64 	%fd81, [%rd50];
	mul.f64 	%fd82, %fd2, %fd81;
	add.s64 	%rd51, %rd7, %rd49;
	st.global.f64 	[%rd51], %fd82;
$L__BB3_45:
	add.s32 	%r28, %r25, 384;
	setp.ge.s32 	%p29, %r28, %r4;
	@%p29 bra 	$L__BB3_47;
	mul.wide.s32 	%rd52, %r28, 8;
	add.s64 	%rd53, %rd6, %rd52;
	ld.global.f64 	%fd83, [%rd53];
	mul.f64 	%fd84, %fd2, %fd83;
	add.s64 	%rd54, %rd7, %rd52;
	st.global.f64 	[%rd54], %fd84;
$L__BB3_47:
	add.s32 	%r76, %r76, 4;
$L__BB3_48:
	setp.eq.s32 	%p30, %r24, 0;
	@%p30 bra 	$L__BB3_58;
	setp.eq.s32 	%p31, %r24, 1;
	@%p31 bra 	$L__BB3_55;
	shl.b32 	%r69, %r76, 7;
	add.s32 	%r31, %r69, %r6;
	setp.ge.s32 	%p32, %r31, %r4;
	@%p32 bra 	$L__BB3_52;
	mul.wide.s32 	%rd55, %r31, 8;
	add.s64 	%rd56, %rd6, %rd55;
	ld.global.f64 	%fd85, [%rd56];
	mul.f64 	%fd86, %fd2, %fd85;
	add.s64 	%rd57, %rd7, %rd55;
	st.global.f64 	[%rd57], %fd86;
$L__BB3_52:
	add.s32 	%r32, %r31, 128;
	setp.ge.s32 	%p33, %r32, %r4;
	@%p33 bra 	$L__BB3_54;
	mul.wide.s32 	%rd58, %r32, 8;
	add.s64 	%rd59, %rd6, %rd58;
	ld.global.f64 	%fd87, [%rd59];
	mul.f64 	%fd88, %fd2, %fd87;
	add.s64 	%rd60, %rd7, %rd58;
	st.global.f64 	[%rd60], %fd88;
$L__BB3_54:
	add.s32 	%r76, %r76, 2;
$L__BB3_55:
	and.b32  	%r70, %r49, 1;
	setp.eq.b32 	%p34, %r70, 1;
	not.pred 	%p35, %p34;
	@%p35 bra 	$L__BB3_58;
	shl.b32 	%r71, %r76, 7;
	add.s32 	%r35, %r71, %r6;
	setp.ge.s32 	%p36, %r35, %r4;
	@%p36 bra 	$L__BB3_58;
	mul.wide.s32 	%rd61, %r35, 8;
	add.s64 	%rd62, %rd6, %rd61;
	ld.global.f64 	%fd89, [%rd62];
	mul.f64 	%fd90, %fd2, %fd89;
	add.s64 	%rd63, %rd7, %rd61;
	st.global.f64 	[%rd63], %fd90;
$L__BB3_58:
	ret;

}
	// .globl	_ZN3cub18CUB_300001_SM_10006detail9transform16transform_kernelINS2_10policy_hubILb1EN4cuda3std3__45tupleIJN6thrust24THRUST_300001_SM_1000_NS6detail15normal_iteratorINSA_10device_ptrIdEEEEEEEE10policy1000El14ScaleTransformSF_JPdEEEvT0_iT1_T2_DpNS2_10kernel_argIT3_EE
.visible .entry _ZN3cub18CUB_300001_SM_10006detail9transform16transform_kernelINS2_10policy_hubILb1EN4cuda3std3__45tupleIJN6thrust24THRUST_300001_SM_1000_NS6detail15normal_iteratorINSA_10device_ptrIdEEEEEEEE10policy1000El14ScaleTransformSF_JPdEEEvT0_iT1_T2_DpNS2_10kernel_argIT3_EE(
	.param .u64 _ZN3cub18CUB_300001_SM_10006detail9transform16transform_kernelINS2_10policy_hubILb1EN4cuda3std3__45tupleIJN6thrust24THRUST_300001_SM_1000_NS6detail15normal_iteratorINSA_10device_ptrIdEEEEEEEE10policy1000El14ScaleTransformSF_JPdEEEvT0_iT1_T2_DpNS2_10kernel_argIT3_EE_param_0,
	.param .u32 _ZN3cub18CUB_300001_SM_10006detail9transform16transform_kernelINS2_10policy_hubILb1EN4cuda3std3__45tupleIJN6thrust24THRUST_300001_SM_1000_NS6detail15normal_iteratorINSA_10device_ptrIdEEEEEEEE10policy1000El14ScaleTransformSF_JPdEEEvT0_iT1_T2_DpNS2_10kernel_argIT3_EE_param_1,
	.param .align 8 .b8 _ZN3cub18CUB_300001_SM_10006detail9transform16transform_kernelINS2_10policy_hubILb1EN4cuda3std3__45tupleIJN6thrust24THRUST_300001_SM_1000_NS6detail15normal_iteratorINSA_10device_ptrIdEEEEEEEE10policy1000El14ScaleTransformSF_JPdEEEvT0_iT1_T2_DpNS2_10kernel_argIT3_EE_param_2[8],
	.param .align 8 .b8 _ZN3cub18CUB_300001_SM_10006detail9transform16transform_kernelINS2_10policy_hubILb1EN4cuda3std3__45tupleIJN6thrust24THRUST_300001_SM_1000_NS6detail15normal_iteratorINSA_10device_ptrIdEEEEEEEE10policy1000El14ScaleTransformSF_JPdEEEvT0_iT1_T2_DpNS2_10kernel_argIT3_EE_param_3[8],
	.param .align 8 .b8 _ZN3cub18CUB_300001_SM_10006detail9transform16transform_kernelINS2_10policy_hubILb1EN4cuda3std3__45tupleIJN6thrust24THRUST_300001_SM_1000_NS6detail15normal_iteratorINSA_10device_ptrIdEEEEEEEE10policy1000El14ScaleTransformSF_JPdEEEvT0_iT1_T2_DpNS2_10kernel_argIT3_EE_param_4[16]
)
.maxntid 128
{
	.reg .pred 	%p<37>;
	.reg .b32 	%r<81>;
	.reg .b64 	%rd<72>;
	.reg .b64 	%fd<91>;

	ld.param.f64 	%fd2, [_ZN3cub18CUB_300001_SM_10006detail9transform16transform_kernelINS2_10policy_hubILb1EN4cuda3std3__45tupleIJN6thrust24THRUST_300001_SM_1000_NS6detail15normal_iteratorINSA_10device_ptrIdEEEEEEEE10policy1000El14ScaleTransformSF_JPdEEEvT0_iT1_T2_DpNS2_10kernel_argIT3_EE_param_2];
	ld.param.u64 	%rd16, [_ZN3cub18CUB_300001_SM_10006detail9transform16transform_kernelINS2_10policy_hubILb1EN4cuda3std3__45tupleIJN6thrust24THRUST_300001_SM_1000_NS6detail15normal_iteratorINSA_10device_ptrIdEEEEEEEE10policy1000El14ScaleTransformSF_JPdEEEvT0_iT1_T2_DpNS2_10kernel_argIT3_EE_param_0];
	ld.param.u64 	%rd17, [_ZN3cub18CUB_300001_SM_10006detail9transform16transform_kernelINS2_10policy_hubILb1EN4cuda3std3__45tupleIJN6thrust24THRUST_300001_SM_1000_NS6detail15normal_iteratorINSA_10device_ptrIdEEEEEEEE10policy1000El14ScaleTransformSF_JPdEEEvT0_iT1_T2_DpNS2_10kernel_argIT3_EE_param_4];
	ld.param.u64 	%rd18, [_ZN3cub18CUB_300001_SM_10006detail9transform16transform_kernelINS2_10policy_hubILb1EN4cuda3std3__45tupleIJN6thrust24THRUST_300001_SM_1000_NS6detail15normal_iteratorINSA_10device_ptrIdEEEEEEEE10policy1000El14ScaleTransformSF_JPdEEEvT0_iT1_T2_DpNS2_10kernel_argIT3_EE_param_3];
	ld.param.u32 	%r47, [_ZN3cub18CUB_300001_SM_10006detail9transform16transform_kernelINS2_10policy_hubILb1EN4cuda3std3__45tupleIJN6thrust24THRUST_300001_SM_1000_NS6detail15normal_iteratorINSA_10device_ptrIdEEEEEEEE10policy1000El14ScaleTransformSF_JPdEEEvT0_iT1_T2_DpNS2_10kernel_argIT3_EE_param_1];
	cvta.to.global.u64 	%rd1, %rd18;
	cvta.to.global.u64 	%rd2, %rd17;
	shl.b32 	%r1, %r47, 7;
	mov.u32 	%r48, %ctaid.x;
	cvt.u64.u32 	%rd19, %r48;
	cvt.s64.s32 	%rd20, %r1;
	mul.lo.s64 	%rd3, %rd20, %rd19;
	sub.s64 	%rd21, %rd16, %rd3;
	min.s64 	%rd22, %rd21, %rd20;
	cvt.u32.u64 	%r2, %rd22;
	shl.b32 	%r3, %r2, 3;
	mov.u32 	%r4, %tid.x;
	shl.b32 	%r69, %r4, 7;
	setp.ge.s32 	%p1, %r69, %r3;
	@%p1 bra 	$L__BB4_3;
	shl.b64 	%rd23, %rd3, 3;
	add.s64 	%rd24, %rd2, %rd23;
	mul.wide.u32 	%rd25, %r4, 128;
	add.s64 	%rd70, %rd24, %rd25;
$L__BB4_2:
	.pragma "nounroll";
	// begin inline asm
	prefetch.global.L2 [%rd70];
	// end inline asm
	add.s32 	%r69, %r69, 16384;
	add.s64 	%rd70, %rd70, 16384;
	setp.lt.s32 	%p2, %r69, %r3;
	@%p2 bra 	$L__BB4_2;
$L__BB4_3:
	shl.b64 	%rd27, %rd3, 3;
	add.s64 	%rd7, %rd2, %rd27;
	add.s64 	%rd8, %rd1, %rd27;
	setp.eq.s32 	%p3, %r1, %r2;
	@%p3 bra 	$L__BB4_45;
	setp.lt.s32 	%p4, %r47, 1;
	@%p4 bra 	$L__BB4_58;
	and.b32  	%r8, %r47, 7;
	setp.lt.u32 	%p5, %r47, 8;
	mov.b32 	%r78, 0;
	@%p5 bra 	$L__BB4_24;
	and.b32  	%r78, %r47, 2147483640;
	mov.b32 	%r72, 0;
$L__BB4_7:
	.pragma "nounroll";
	shl.b32 	%r51, %r72, 7;
	add.s32 	%r19, %r51, %r4;
	setp.ge.s32 	%p6, %r19, %r2;
	@%p6 bra 	$L__BB4_9;
	mul.wide.u32 	%rd28, %r19, 8;
	add.s64 	%rd29, %rd7, %rd28;
	ld.global.f64 	%fd3, [%rd29];
	mul.f64 	%fd4, %fd2, %fd3;
	add.s64 	%rd30, %rd8, %rd28;
	st.global.f64 	[%rd30], %fd4;
$L__BB4_9:
	add.s32 	%r52, %r19, 128;
	setp.ge.s32 	%p7, %r52, %r2;
	mul.wide.s32 	%rd31, %r52, 8;
	add.s64 	%rd12, %rd7, %rd31;
	add.s64 	%rd13, %rd8, %rd31;
	@%p7 bra 	$L__BB4_11;
	ld.global.f64 	%fd5, [%rd12];
	mul.f64 	%fd6, %fd2, %fd5;
	st.global.f64 	[%rd13], %fd6;
$L__BB4_11:
	add.s32 	%r53, %r19, 256;
	setp.ge.s32 	%p8, %r53, %r2;
	@%p8 bra 	$L__BB4_13;
	ld.global.f64 	%fd7, [%rd12+1024];
	mul.f64 	%fd8, %fd2, %fd7;
	st.global.f64 	[%rd13+1024], %fd8;
$L__BB4_13:
	add.s32 	%r54, %r19, 384;
	setp.ge.s32 	%p9, %r54, %r2;
	@%p9 bra 	$L__BB4_15;
	ld.global.f64 	%fd9, [%rd12+2048];
	mul.f64 	%fd10, %fd2, %fd9;
	st.global.f64 	[%rd13+2048], %fd10;
$L__BB4_15:
	add.s32 	%r55, %r19, 512;
	setp.ge.s32 	%p10, %r55, %r2;
	@%p10 bra 	$L__BB4_17;
	ld.global.f64 	%fd11, [%rd12+3072];
	mul.f64 	%fd12, %fd2, %fd11;
	st.global.f64 	[%rd13+3072], %fd12;
$L__BB4_17:
	add.s32 	%r56, %r19, 640;
	setp.ge.s32 	%p11, %r56, %r2;
	@%p11 bra 	$L__BB4_19;
	ld.global.f64 	%fd13, [%rd12+4096];
	mul.f64 	%fd14, %fd2, %fd13;
	st.global.f64 	[%rd13+4096], %fd14;
$L__BB4_19:
	add.s32 	%r57, %r19, 768;
	setp.ge.s32 	%p12, %r57, %r2;
	@%p12 bra 	$L__BB4_21;
	ld.global.f64 	%fd15, [%rd12+5120];
	mul.f64 	%fd16, %fd2, %fd15;
	st.global.f64 	[%rd13+5120], %fd16;
$L__BB4_21:
	add.s32 	%r58, %r19, 896;
	setp.ge.s32 	%p13, %r58, %r2;
	@%p13 bra 	$L__BB4_23;
	ld.global.f64 	%fd17, [%rd12+6144];
	mul.f64 	%fd18, %fd2, %fd17;
	st.global.f64 	[%rd13+6144], %fd18;
$L__BB4_23:
	add.s32 	%r72, %r72, 8;
	setp.eq.s32 	%p14, %r72, %r78;
	@%p14 bra 	$L__BB4_24;
	bra.uni 	$L__BB4_7;
$L__BB4_24:
	setp.eq.s32 	%p15, %r8, 0;
	@%p15 bra 	$L__BB4_58;
	and.b32  	%r35, %r47, 3;
	setp.lt.u32 	%p16, %r8, 4;
	@%p16 bra 	$L__BB4_35;
	shl.b32 	%r59, %r78, 7;
	add.s32 	%r36, %r59, %r4;
	setp.ge.s32 	%p17, %r36, %r2;
	@%p17 bra 	$L__BB4_28;
	mul.wide.s32 	%rd32, %r36, 8;
	add.s64 	%rd33, %rd7, %rd32;
	ld.global.f64 	%fd19, [%rd33];
	mul.f64 	%fd20, %fd2, %fd19;
	add.s64 	%rd34, %rd8, %rd32;
	st.global.f64 	[%rd34], %fd20;
$L__BB4_28:
	add.s32 	%r37, %r36, 128;
	setp.ge.s32 	%p18, %r37, %r2;
	@%p18 bra 	$L__BB4_30;
	mul.wide.s32 	%rd35, %r37, 8;
	add.s64 	%rd36, %rd7, %rd35;
	ld.global.f64 	%fd21, [%rd36];
	mul.f64 	%fd22, %fd2, %fd21;
	add.s64 	%rd37, %rd8, %rd35;
	st.global.f64 	[%rd37], %fd22;
$L__BB4_30:
	add.s32 	%r38, %r36, 256;
	setp.ge.s32 	%p19, %r38, %r2;
	@%p19 bra 	$L__BB4_32;
	mul.wide.s32 	%rd38, %r38, 8;
	add.s64 	%rd39, %rd7, %rd38;
	ld.global.f64 	%fd23, [%rd39];
	mul.f64 	%fd24, %fd2, %fd23;
	add.s64 	%rd40, %rd8, %rd38;
	st.global.f64 	[%rd40], %fd24;
$L__BB4_32:
	add.s32 	%r39, %r36, 384;
	setp.ge.s32 	%p20, %r39, %r2;
	@%p20 bra 	$L__BB4_34;
	mul.wide.s32 	%rd41, %r39, 8;
	add.s64 	%rd42, %rd7, %rd41;
	ld.global.f64 	%fd25, [%rd42];
	mul.f64 	%fd26, %fd2, %fd25;
	add.s64 	%rd43, %rd8, %rd41;
	st.global.f64 	[%rd43], %fd26;
$L__BB4_34:
	add.s32 	%r78, %r78, 4;
$L__BB4_35:
	setp.eq.s32 	%p21, %r35, 0;
	@%p21 bra 	$L__BB4_58;
	setp.eq.s32 	%p22, %r35, 1;
	@%p22 bra 	$L__BB4_42;
	shl.b32 	%r60, %r78, 7;
	add.s32 	%r42, %r60, %r4;
	setp.ge.s32 	%p23, %r42, %r2;
	@%p23 bra 	$L__BB4_39;
	mul.wide.s32 	%rd44, %r42, 8;
	add.s64 	%rd45, %rd7, %rd44;
	ld.global.f64 	%fd27, [%rd45];
	mul.f64 	%fd28, %fd2, %fd27;
	add.s64 	%rd46, %rd8, %rd44;
	st.global.f64 	[%rd46], %fd28;
$L__BB4_39:
	add.s32 	%r43, %r42, 128;
	setp.ge.s32 	%p24, %r43, %r2;
	@%p24 bra 	$L__BB4_41;
	mul.wide.s32 	%rd47, %r43, 8;
	add.s64 	%rd48, %rd7, %rd47;
	ld.global.f64 	%fd29, [%rd48];
	mul.f64 	%fd30, %fd2, %fd29;
	add.s64 	%rd49, %rd8, %rd47;
	st.global.f64 	[%rd49], %fd30;
$L__BB4_41:
	add.s32 	%r78, %r78, 2;
$L__BB4_42:
	and.b32  	%r61, %r47, 1;
	setp.eq.b32 	%p25, %r61, 1;
	not.pred 	%p26, %p25;
	@%p26 bra 	$L__BB4_58;
	shl.b32 	%r62, %r78, 7;
	add.s32 	%r46, %r62, %r4;
	setp.ge.s32 	%p27, %r46, %r2;
	@%p27 bra 	$L__BB4_58;
	mul.wide.s32 	%rd50, %r46, 8;
	add.s64 	%rd51, %rd7, %rd50;
	ld.global.f64 	%fd31, [%rd51];
	mul.f64 	%fd32, %fd2, %fd31;
	add.s64 	%rd52, %rd8, %rd50;
	st.global.f64 	[%rd52], %fd32;
	bra.uni 	$L__BB4_58;
$L__BB4_45:
	setp.lt.s32 	%p28, %r47, 1;
	@%p28 bra 	$L__BB4_58;
	and.b32  	%r10, %r47, 15;
	setp.lt.u32 	%p29, %r47, 16;
	mov.b32 	%r74, 0;
	@%p29 bra 	$L__BB4_49;
	and.b32  	%r74, %r47, 2147483632;
	neg.s32 	%r71, %r74;
	add.s32 	%r70, %r4, 1152;
	mul.wide.u32 	%rd53, %r4, 8;
	or.b64  	%rd71, %rd53, 8192;
$L__BB4_48:
	.pragma "nounroll";
	mul.wide.s32 	%rd54, %r70, 8;
	add.s64 	%rd55, %rd54, 3072;
	add.s64 	%rd56, %rd7, %rd71;
	ld.global.f64 	%fd33, [%rd56+-8192];
	mul.f64 	%fd34, %fd2, %fd33;
	add.s64 	%rd57, %rd8, %rd71;
	st.global.f64 	[%rd57+-8192], %fd34;
	ld.global.f64 	%fd35, [%rd56+-7168];
	mul.f64 	%fd36, %fd2, %fd35;
	st.global.f64 	[%rd57+-7168], %fd36;
	ld.global.f64 	%fd37, [%rd56+-6144];
	mul.f64 	%fd38, %fd2, %fd37;
	st.global.f64 	[%rd57+-6144], %fd38;
	ld.global.f64 	%fd39, [%rd56+-5120];
	mul.f64 	%fd40, %fd2, %fd39;
	st.global.f64 	[%rd57+-5120], %fd40;
	ld.global.f64 	%fd41, [%rd56+-4096];
	mul.f64 	%fd42, %fd2, %fd41;
	st.global.f64 	[%rd57+-4096], %fd42;
	ld.global.f64 	%fd43, [%rd56+-3072];
	mul.f64 	%fd44, %fd2, %fd43;
	st.global.f64 	[%rd57+-3072], %fd44;
	ld.global.f64 	%fd45, [%rd56+-2048];
	mul.f64 	%fd46, %fd2, %fd45;
	st.global.f64 	[%rd57+-2048], %fd46;
	ld.global.f64 	%fd47, [%rd56+-1024];
	mul.f64 	%fd48, %fd2, %fd47;
	st.global.f64 	[%rd57+-1024], %fd48;
	ld.global.f64 	%fd49, [%rd56];
	mul.f64 	%fd50, %fd2, %fd49;
	st.global.f64 	[%rd57], %fd50;
	add.s64 	%rd58, %rd7, %rd55;
	ld.global.f64 	%fd51, [%rd58+-3072];
	mul.f64 	%fd52, %fd2, %fd51;
	add.s64 	%rd59, %rd8, %rd55;
	st.global.f64 	[%rd59+-3072], %fd52;
	ld.global.f64 	%fd53, [%rd58+-2048];
	mul.f64 	%fd54, %fd2, %fd53;
	st.global.f64 	[%rd59+-2048], %fd54;
	ld.global.f64 	%fd55, [%rd58+-1024];
	mul.f64 	%fd56, %fd2, %fd55;
	st.global.f64 	[%rd59+-1024], %fd56;
	ld.global.f64 	%fd57, [%rd58];
	mul.f64 	%fd58, %fd2, %fd57;
	st.global.f64 	[%rd59], %fd58;
	ld.global.f64 	%fd59, [%rd58+1024];
	mul.f64 	%fd60, %fd2, %fd59;
	st.global.f64 	[%rd59+1024], %fd60;
	ld.global.f64 	%fd61, [%rd58+2048];
	mul.f64 	%fd62, %fd2, %fd61;
	st.global.f64 	[%rd59+2048], %fd62;
	ld.global.f64 	%fd63, [%rd58+3072];
	mul.f64 	%fd64, %fd2, %fd63;
	st.global.f64 	[%rd59+3072], %fd64;
	add.s32 	%r71, %r71, 16;
	add.s32 	%r70, %r70, 2048;
	add.s64 	%rd71, %rd71, 16384;
	setp.eq.s32 	%p30, %r71, 0;
	@%p30 bra 	$L__BB4_49;
	bra.uni 	$L__BB4_48;
$L__BB4_49:
	setp.eq.s32 	%p31, %r10, 0;
	@%p31 bra 	$L__BB4_58;
	and.b32  	%r22, %r47, 7;
	setp.lt.u32 	%p32, %r10, 8;
	@%p32 bra 	$L__BB4_52;
	shl.b32 	%r64, %r74, 7;
	add.s32 	%r65, %r64, %r4;
	mul.wide.s32 	%rd60, %r65, 8;
	add.s64 	%rd61, %rd7, %rd60;
	ld.global.f64 	%fd65, [%rd61];
	mul.f64 	%fd66, %fd2, %fd65;
	add.s64 	%rd62, %rd8, %rd60;
	st.global.f64 	[%rd62], %fd66;
	ld.global.f64 	%fd67, [%rd61+1024];
	mul.f64 	%fd68, %fd2, %fd67;
	st.global.f64 	[%rd62+1024], %fd68;
	ld.global.f64 	%fd69, [%rd61+2048];
	mul.f64 	%fd70, %fd2, %fd69;
	st.global.f64 	[%rd62+2048], %fd70;
	ld.global.f64 	%fd71, [%rd61+3072];
	mul.f64 	%fd72, %fd2, %fd71;
	st.global.f64 	[%rd62+3072], %fd72;
	ld.global.f64 	%fd73, [%rd61+4096];
	mul.f64 	%fd74, %fd2, %fd73;
	st.global.f64 	[%rd62+4096], %fd74;
	ld.global.f64 	%fd75, [%rd61+5120];
	mul.f64 	%fd76, %fd2, %fd75;
	st.global.f64 	[%rd62+5120], %fd76;
	ld.global.f64 	%fd77, [%rd61+6144];
	mul.f64 	%fd78, %fd2, %fd77;
	st.global.f64 	[%rd62+6144], %fd78;
	ld.global.f64 	%fd79, [%rd61+7168];
	mul.f64 	%fd80, %fd2, %fd79;
	st.global.f64 	[%rd62+7168], %fd80;
	add.s32 	%r74, %r74, 8;
$L__BB4_52:
	setp.eq.s32 	%p33, %r22, 0;
	@%p33 bra 	$L__BB4_58;
	and.b32  	%r25, %r47, 3;
	setp.lt.u32 	%p34, %r22, 4;
	@%p34 bra 	$L__BB4_55;
	shl.b32 	%r66, %r74, 7;
	add.s32 	%r67, %r66, %r4;
	mul.wide.s32 	%rd63, %r67, 8;
	add.s64 	%rd64, %rd7, %rd63;
	ld.global.f64 	%fd81, [%rd64];
	mul.f64 	%fd82, %fd2, %fd81;
	add.s64 	%rd65, %rd8, %rd63;
	st.global.f64 	[%rd65], %fd82;
	ld.global.f64 	%fd83, [%rd64+1024];
	mul.f64 	%fd84, %fd2, %fd83;
	st.global.f64 	[%rd65+1024], %fd84;
	ld.global.f64 	%fd85, [%rd64+2048];
	mul.f64 	%fd86, %fd2, %fd85;
	st.global.f64 	[%rd65+2048], %fd86;
	ld.global.f64 	%fd87, [%rd64+3072];
	mul.f64 	%fd88, %fd2, %fd87;
	st.global.f64 	[%rd65+3072], %fd88;
	add.s32 	%r74, %r74, 4;
$L__BB4_55:
	setp.eq.s32 	%p35, %r25, 0;
	@%p35 bra 	$L__BB4_58;
	shl.b32 	%r68, %r74, 7;
	add.s32 	%r77, %r4, %r68;
	neg.s32 	%r76, %r25;
$L__BB4_57:
	.pragma "nounroll";
	mul.wide.s32 	%rd67, %r77, 8;
	add.s64 	%rd68, %rd8, %rd67;
	add.s64 	%rd69, %rd7, %rd67;
	ld.global.f64 	%fd89, [%rd69];
	mul.f64 	%fd90, %fd2, %fd89;
	st.global.f64 	[%rd68], %fd90;
	add.s32 	%r77, %r77, 128;
	add.s32 	%r76, %r76, 1;
	setp.eq.s32 	%p36, %r76, 0;
	@%p36 bra 	$L__BB4_58;
	bra.uni 	$L__BB4_57;
$L__BB4_58:
	ret;

}
	// .globl	_ZN3cub18CUB_300001_SM_10006detail9transform16transform_kernelINS2_10policy_hubILb1EN4cuda3std3__45tupleIJN6thrust24THRUST_300001_SM_1000_NS6detail15normal_iteratorINSA_10device_ptrIdEEEESF_EEEE10policy1000Ei15LinearTransformSF_JPdSK_EEEvT0_iT1_T2_DpNS2_10kernel_argIT3_EE
.visible .entry _ZN3cub18CUB_300001_SM_10006detail9transform16transform_kernelINS2_10policy_hubILb1EN4cuda3std3__45tupleIJN6thrust24THRUST_300001_SM_1000_NS6detail15normal_iteratorINSA_10device_ptrIdEEEESF_EEEE10policy1000Ei15LinearTransformSF_JPdSK_EEEvT0_iT1_T2_DpNS2_10kernel_argIT3_EE(
	.param .u32 _ZN3cub18CUB_300001_SM_10006detail9transform16transform_kernelINS2_10policy_hubILb1EN4cuda3std3__45tupleIJN6thrust24THRUST_300001_SM_1000_NS6detail15normal_iteratorINSA_10device_ptrIdEEEESF_EEEE10policy1000Ei15LinearTransformSF_JPdSK_EEEvT0_iT1_T2_DpNS2_10kernel_argIT3_EE_param_0,
	.param .u32 _ZN3cub18CUB_300001_SM_10006detail9transform16transform_kernelINS2_10policy_hubILb1EN4cuda3std3__45tupleIJN6thrust24THRUST_300001_SM_1000_NS6detail15normal_iteratorINSA_10device_ptrIdEEEESF_EEEE10policy1000Ei15LinearTransformSF_JPdSK_EEEvT0_iT1_T2_DpNS2_10kernel_argIT3_EE_param_1,
	.param .align 8 .b8 _ZN3cub18CUB_300001_SM_10006detail9transform16transform_kernelINS2_10policy_hubILb1EN4cuda3std3__45tupleIJN6thrust24THRUST_300001_SM_1000_NS6detail15normal_iteratorINSA_10device_ptrIdEEEESF_EEEE10policy1000Ei15LinearTransformSF_JPdSK_EEEvT0_iT1_T2_DpNS2_10kernel_argIT3_EE_param_2[48],
	.param .align 8 .b8 _ZN3cub18CUB_300001_SM_10006detail9transform16transform_kernelINS2_10policy_hubILb1EN4cuda3std3__45tupleIJN6thrust24THRUST_300001_SM_1000_NS6detail15normal_iteratorINSA_10device_ptrIdEEEESF_EEEE10policy1000Ei15LinearTransformSF_JPdSK_EEEvT0_iT1_T2_DpNS2_10kernel_argIT3_EE_param_3[8],
	.param .align 8 .b8 _ZN3cub18CUB_300001_SM_10006detail9transform16transform_kernelINS2_10policy_hubILb1EN4cuda3std3__45tupleIJN6thrust24THRUST_300001_SM_1000_NS6detail15normal_iteratorINSA_10device_ptrIdEEEESF_EEEE10policy1000Ei15LinearTransformSF_JPdSK_EEEvT0_iT1_T2_DpNS2_10kernel_argIT3_EE_param_4[16],
	.param .align 8 .b8 _ZN3cub18CUB_300001_SM_10006detail9transform16transform_kernelINS2_10policy_hubILb1EN4cuda3std3__45tupleIJN6thrust24THRUST_300001_SM_1000_NS6detail15normal_iteratorINSA_10device_ptrIdEEEESF_EEEE10policy1000Ei15LinearTransformSF_JPdSK_EEEvT0_iT1_T2_DpNS2_10kernel_argIT3_EE_param_5[16]
)
.maxntid 128
{
	.reg .pred 	%p<42>;
	.reg .b32 	%r<120>;
	.reg .b64 	%rd<80>;
	.reg .b64 	%fd<274>;

	ld.param.f64 	%fd57, [_ZN3cub18CUB_300001_SM_10006detail9transform16transform_kernelINS2_10policy_hubILb1EN4cuda3std3__45tupleIJN6thrust24THRUST_300001_SM_1000_NS6detail15normal_iteratorINSA_10device_ptrIdEEEESF_EEEE10policy1000Ei15LinearTransformSF_JPdSK_EEEvT0_iT1_T2_DpNS2_10kernel_argIT3_EE_param_2+40];
	ld.param.f64 	%fd56, [_ZN3cub18CUB_300001_SM_10006detail9transform16transform_kernelINS2_10policy_hubILb1EN4cuda3std3__45tupleIJN6thrust24THRUST_300001_SM_1000_NS6detail15normal_iteratorINSA_10device_ptrIdEEEESF_EEEE10policy1000Ei15LinearTransformSF_JPdSK_EEEvT0_iT1_T2_DpNS2_10kernel_argIT3_EE_param_2+32];
	ld.param.f64 	%fd55, [_ZN3cub18CUB_300001_SM_10006detail9transform16transform_kernelINS2_10policy_hubILb1EN4cuda3std3__45tupleIJN6thrust24THRUST_300001_SM_1000_NS6detail15normal_iteratorINSA_10device_ptrIdEEEESF_EEEE10policy1000Ei15LinearTransformSF_JPdSK_EEEvT0_iT1_T2_DpNS2_10kernel_argIT3_EE_param_2+24];
	ld.param.f64 	%fd54, [_ZN3cub18CUB_300001_SM_10006detail9transform16transform_kernelINS2_10policy_hubILb1EN4cuda3std3__45tupleIJN6thrust24THRUST_300001_SM_1000_NS6detail15normal_iteratorINSA_10device_ptrIdEEEESF_EEEE10policy1000Ei15LinearTransformSF_JPdSK_EEEvT0_iT1_T2_DpNS2_10kernel_argIT3_EE_param_2+16];
	ld.param.f64 	%fd53, [_ZN3cub18CUB_300001_SM_10006detail9transform16transform_kernelINS2_10policy_hubILb1EN4cuda3std3__45tupleIJN6thrust24THRUST_300001_SM_1000_NS6detail15normal_iteratorINSA_10device_ptrIdEEEESF_EEEE10policy1000Ei15LinearTransformSF_JPdSK_EEEvT0_iT1_T2_DpNS2_10kernel_argIT3_EE_param_2+8];
	ld.param.f64 	%fd52, [_ZN3cub18CUB_300001_SM_10006detail9transform16transform_kernelINS2_10policy_hubILb1EN4cuda3std3__45tupleIJN6thrust24THRUST_300001_SM_1000_NS6detail15normal_iteratorINSA_10device_ptrIdEEEESF_EEEE10policy1000Ei15LinearTransformSF_JPdSK_EEEvT0_iT1_T2_DpNS2_10kernel_argIT3_EE_param_2];
	ld.param.u32 	%r60, [_ZN3cub18CUB_300001_SM_10006detail9transform16transform_kernelINS2_10policy_hubILb1EN4cuda3std3__45tupleIJN6thrust24THRUST_300001_SM_1000_NS6detail15normal_iteratorINSA_10device_ptrIdEEEESF_EEEE10policy1000Ei15LinearTransformSF_JPdSK_EEEvT0_iT1_T2_DpNS2_10kernel_argIT3_EE_param_0];
	ld.param.u64 	%rd23, [_ZN3cub18CUB_300001_SM_10006detail9transform16transform_kernelINS2_10policy_hubILb1EN4cuda3std3__45tupleIJN6thrust24THRUST_300001_SM_1000_NS6detail15normal_iteratorINSA_10device_ptrIdEEEESF_EEEE10policy1000Ei15LinearTransformSF_JPdSK_EEEvT0_iT1_T2_DpNS2_10kernel_argIT3_EE_param_5];
	ld.param.u64 	%rd24, [_ZN3cub18CUB_300001_SM_10006detail9transform16transform_kernelINS2_10policy_hubILb1EN4cuda3std3__45tupleIJN6thrust24THRUST_300001_SM_1000_NS6detail15normal_iteratorINSA_10device_ptrIdEEEESF_EEEE10policy1000Ei15LinearTransformSF_JPdSK_EEEvT0_iT1_T2_DpNS2_10kernel_argIT3_EE_param_4];
	ld.param.u64 	%rd25, [_ZN3cub18CUB_300001_SM_10006detail9transform16transform_kernelINS2_10policy_hubILb1EN4cuda3std3__45tupleIJN6thrust24THRUST_300001_SM_1000_NS6detail15normal_iteratorINSA_10device_ptrIdEEEESF_EEEE10policy1000Ei15LinearTransformSF_JPdSK_EEEvT0_iT1_T2_DpNS2_10kernel_argIT3_EE_param_3];
	ld.param.u32 	%r59, [_ZN3cub18CUB_300001_SM_10006detail9transform16transform_kernelINS2_10policy_hubILb1EN4cuda3std3__45tupleIJN6thrust24THRUST_300001_SM_1000_NS6detail15normal_iteratorINSA_10device_ptrIdEEEESF_EEEE10policy1000Ei15LinearTransformSF_JPdSK_EEEvT0_iT1_T2_DpNS2_10kernel_argIT3_EE_param_1];
	cvta.to.global.u64 	%rd1, %rd25;
	cvta.to.global.u64 	%rd2, %rd24;
	cvta.to.global.u64 	%rd3, %rd23;
	shl.b32 	%r1, %r59, 7;
	mov.u32 	%r61, %ctaid.x;
	mul.lo.s32 	%r2, %r1, %r61;
	sub.s32 	%r3, %r60, %r2;
	min.s32 	%r4, %r1, %r3;
	shl.b32 	%r5, %r4, 3;
	mov.u32 	%r6, %tid.x;
	shl.b32 	%r101, %r6, 7;
	setp.ge.s32 	%p1, %r101, %r5;
	@%p1 bra 	$L__BB5_5;
	mul.wide.u32 	%rd4, %r6, 128;
	add.s64 	%rd26, %rd2, %rd4;
	mul.wide.s32 	%rd5, %r2, 8;
	add.s64 	%rd78, %rd26, %rd5;
	mov.u32 	%r100, %r101;
$L__BB5_2:
	.pragma "nounroll";
	// begin inline asm
	prefetch.global.L2 [%rd78];
	// end inline asm
	add.s32 	%r100, %r100, 16384;
	add.s64 	%rd78, %rd78, 16384;
	setp.lt.s32 	%p2, %r100, %r5;
	@%p2 bra 	$L__BB5_2;
	add.s64 	%rd28, %rd3, %rd4;
	add.s64 	%rd79, %rd28, %rd5;
$L__BB5_4:
	.pragma "nounroll";
	// begin inline asm
	prefetch.global.L2 [%rd79];
	// end inline asm
	add.s32 	%r101, %r101, 16384;
	add.s64 	%rd79, %rd79, 16384;
	setp.lt.s32 	%p3, %r101, %r5;
	@%p3 bra 	$L__BB5_4;
$L__BB5_5:
	mul.wide.s32 	%rd30, %r2, 8;
	add.s64 	%rd12, %rd2, %rd30;
	add.s64 	%rd13, %rd3, %rd30;
	add.s64 	%rd14, %rd1, %rd30;
	setp.gt.s32 	%p4, %r1, %r3;
	@%p4 bra 	$L__BB5_11;
	setp.lt.s32 	%p5, %r59, 1;
	@%p5 bra 	$L__BB5_55;
	setp.eq.s32 	%p6, %r59, 1;
	mov.b32 	%r117, 0;
	@%p6 bra 	$L__BB5_27;
	and.b32  	%r63, %r59, 2147483646;
	neg.s32 	%r103, %r63;
	mov.u64 	%rd35, __cudart_sin_cos_coeffs;
	mov.u32 	%r102, %r6;
$L__BB5_9:
	cvt.s64.s32 	%rd15, %r102;
	mul.wide.s32 	%rd31, %r102, 8;
	add.s64 	%rd16, %rd12, %rd31;
	ld.global.f64 	%fd4, [%rd16];
	mul.f64 	%fd58, %fd4, %fd4;
	mul.f64 	%fd59, %fd4, %fd58;
	fma.rn.f64 	%fd60, %fd53, %fd4, %fd52;
	fma.rn.f64 	%fd61, %fd54, %fd58, %fd60;
	fma.rn.f64 	%fd5, %fd55, %fd59, %fd61;
	abs.f64 	%fd6, %fd5;
	setp.neu.f64 	%p7, %fd6, 0d7FF0000000000000;
	@%p7 bra 	$L__BB5_17;
	mov.f64 	%fd67, 0d0000000000000000;
	mul.rn.f64 	%fd263, %fd5, %fd67;
	mov.b32 	%r105, 1;
	bra.uni 	$L__BB5_20;
$L__BB5_11:
	setp.lt.s32 	%p22, %r59, 1;
	@%p22 bra 	$L__BB5_55;
	setp.eq.s32 	%p23, %r59, 1;
	mov.b32 	%r114, 0;
	@%p23 bra 	$L__BB5_45;
	and.b32  	%r82, %r59, 2147483646;
	neg.s32 	%r109, %r82;
	mov.u64 	%rd54, __cudart_sin_cos_coeffs;
	mov.u32 	%r108, %r6;
$L__BB5_14:
	add.s32 	%r30, %r108, 128;
	setp.ge.s32 	%p24, %r108, %r4;
	@%p24 bra 	$L__BB5_36;
	cvt.s64.s32 	%rd19, %r108;
	mul.wide.s32 	%rd50, %r108, 8;
	add.s64 	%rd51, %rd12, %rd50;
	ld.global.f64 	%fd20, [%rd51];
	mul.f64 	%fd160, %fd20, %fd20;
	mul.f64 	%fd161, %fd20, %fd160;
	fma.rn.f64 	%fd162, %fd53, %fd20, %fd52;
	fma.rn.f64 	%fd163, %fd54, %fd160, %fd162;
	fma.rn.f64 	%fd21, %fd55, %fd161, %fd163;
	abs.f64 	%fd22, %fd21;
	setp.neu.f64 	%p25, %fd22, 0d7FF0000000000000;
	@%p25 bra 	$L__BB5_32;
	mov.f64 	%fd169, 0d0000000000000000;
	mul.rn.f64 	%fd267, %fd21, %fd169;
	mov.b32 	%r111, 1;
	bra.uni 	$L__BB5_35;
$L__BB5_17:
	mul.f64 	%fd62, %fd5, 0d3FE45F306DC9C883;
	cvt.rni.s32.f64 	%r104, %fd62;
	cvt.rn.f64.s32 	%fd63, %r104;
	fma.rn.f64 	%fd64, %fd63, 0dBFF921FB54442D18, %fd5;
	fma.rn.f64 	%fd65, %fd63, 0dBC91A62633145C00, %fd64;
	fma.rn.f64 	%fd263, %fd63, 0dB97B839A252049C0, %fd65;
	setp.ltu.f64 	%p8, %fd6, 0d41E0000000000000;
	@%p8 bra 	$L__BB5_19;
	{ // callseq 0, 0
	.param .b64 param0;
	st.param.f64 	[param0], %fd5;
	.param .align 16 .b8 retval0[16];
	call.uni (retval0), 
	__internal_trig_reduction_slowpathd, 
	(
	param0
	);
	ld.param.f64 	%fd263, [retval0];
	ld.param.b32 	%r104, [retval0+8];
	} // callseq 0
$L__BB5_19:
	add.s32 	%r105, %r104, 1;
$L__BB5_20:
	shl.b64 	%rd32, %rd15, 3;
	add.s64 	%rd17, %rd13, %rd32;
	shl.b32 	%r66, %r105, 6;
	cvt.u64.u32 	%rd33, %r66;
	and.b64  	%rd34, %rd33, 64;
	add.s64 	%rd36, %rd35, %rd34;
	mul.rn.f64 	%fd68, %fd263, %fd263;
	and.b32  	%r67, %r105, 1;
	setp.eq.b32 	%p9, %r67, 1;
	selp.f64 	%fd69, 0dBDA8FF8320FD8164, 0d3DE5DB65F9785EBA, %p9;
	ld.global.nc.v2.f64 	{%fd70, %fd71}, [%rd36];
	fma.rn.f64 	%fd72, %fd69, %fd68, %fd70;
	fma.rn.f64 	%fd73, %fd72, %fd68, %fd71;
	ld.global.nc.v2.f64 	{%fd74, %fd75}, [%rd36+16];
	fma.rn.f64 	%fd76, %fd73, %fd68, %fd74;
	fma.rn.f64 	%fd77, %fd76, %fd68, %fd75;
	ld.global.nc.v2.f64 	{%fd78, %fd79}, [%rd36+32];
	fma.rn.f64 	%fd80, %fd77, %fd68, %fd78;
	fma.rn.f64 	%fd81, %fd80, %fd68, %fd79;
	fma.rn.f64 	%fd82, %fd81, %fd263, %fd263;
	fma.rn.f64 	%fd83, %fd81, %fd68, 0d3FF0000000000000;
	selp.f64 	%fd84, %fd83, %fd82, %p9;
	and.b32  	%r68, %r105, 2;
	setp.eq.s32 	%p10, %r68, 0;
	mov.f64 	%fd85, 0d0000000000000000;
	sub.f64 	%fd86, %fd85, %fd84;
	selp.f64 	%fd87, %fd84, %fd86, %p10;
	fma.rn.f64 	%fd88, %fd57, %fd4, %fd56;
	ld.global.f64 	%fd89, [%rd17];
	mul.f64 	%fd90, %fd88, %fd87;
	sub.f64 	%fd91, %fd89, %fd90;
	mul.wide.s32 	%rd37, %r102, 8;
	add.s64 	%rd18, %rd14, %rd37;
	st.global.f64 	[%rd18], %fd91;
	ld.global.f64 	%fd12, [%rd16+1024];
	mul.f64 	%fd92, %fd12, %fd12;
	mul.f64 	%fd93, %fd12, %fd92;
	fma.rn.f64 	%fd94, %fd53, %fd12, %fd52;
	fma.rn.f64 	%fd95, %fd54, %fd92, %fd94;
	fma.rn.f64 	%fd13, %fd55, %fd93, %fd95;
	abs.f64 	%fd14, %fd13;
	setp.eq.f64 	%p11, %fd14, 0d7FF0000000000000;
	@%p11 bra 	$L__BB5_24;
	mul.f64 	%fd96, %fd13, 0d3FE45F306DC9C883;
	cvt.rni.s32.f64 	%r106, %fd96;
	cvt.rn.f64.s32 	%fd97, %r106;
	fma.rn.f64 	%fd98, %fd97, 0dBFF921FB54442D18, %fd13;
	fma.rn.f64 	%fd99, %fd97, 0dBC91A62633145C00, %fd98;
	fma.rn.f64 	%fd265, %fd97, 0dB97B839A252049C0, %fd99;
	setp.ltu.f64 	%p12, %fd14, 0d41E0000000000000;
	@%p12 bra 	$L__BB5_23;
	{ // callseq 1, 0
	.param .b64 param0;
	st.param.f64 	[param0], %fd13;
	.param .align 16 .b8 retval0[16];
	call.uni (retval0), 
	__internal_trig_reduction_slowpathd, 
	(
	param0
	);
	ld.param.f64 	%fd265, [retval0];
	ld.param.b32 	%r106, [retval0+8];
	} // callseq 1
$L__BB5_23:
	add.s32 	%r107, %r106, 1;
	bra.uni 	$L__BB5_25;
$L__BB5_24:
	mov.f64 	%fd101, 0d0000000000000000;
	mul.rn.f64 	%fd265, %fd13, %fd101;
	mov.b32 	%r107, 1;
$L__BB5_25:
	shl.b32 	%r71, %r107, 6;
	cvt.u64.u32 	%rd38, %r71;
	and.b64  	%rd39, %rd38, 64;
	add.s64 	%rd41, %rd35, %rd39;
	mul.rn.f64 	%fd102, %fd265, %fd265;
	and.b32  	%r72, %r107, 1;
	setp.eq.b32 	%p13, %r72, 1;
	selp.f64 	%fd103, 0dBDA8FF8320FD8164, 0d3DE5DB65F9785EBA, %p13;
	ld.global.nc.v2.f64 	{%fd104, %fd105}, [%rd41];
	fma.rn.f64 	%fd106, %fd103, %fd102, %fd104;
	fma.rn.f64 	%fd107, %fd106, %fd102, %fd105;
	ld.global.nc.v2.f64 	{%fd108, %fd109}, [%rd41+16];
	fma.rn.f64 	%fd110, %fd107, %fd102, %fd108;
	fma.rn.f64 	%fd111, %fd110, %fd102, %fd109;
	ld.global.nc.v2.f64 	{%fd112, %fd113}, [%rd41+32];
	fma.rn.f64 	%fd114, %fd111, %fd102, %fd112;
	fma.rn.f64 	%fd115, %fd114, %fd102, %fd113;
	fma.rn.f64 	%fd116, %fd115, %fd265, %fd265;
	fma.rn.f64 	%fd117, %fd115, %fd102, 0d3FF0000000000000;
	selp.f64 	%fd118, %fd117, %fd116, %p13;
	and.b32  	%r73, %r107, 2;
	setp.eq.s32 	%p14, %r73, 0;
	mov.f64 	%fd119, 0d0000000000000000;
	sub.f64 	%fd120, %fd119, %fd118;
	selp.f64 	%fd121, %fd118, %fd120, %p14;
	fma.rn.f64 	%fd122, %fd57, %fd12, %fd56;
	ld.global.f64 	%fd123, [%rd17+1024];
	mul.f64 	%fd124, %fd122, %fd121;
	sub.f64 	%fd125, %fd123, %fd124;
	st.global.f64 	[%rd18+1024], %fd125;
	add.s32 	%r103, %r103, 2;
	add.s32 	%r102, %r102, 256;
	setp.eq.s32 	%p15, %r103, 0;
	@%p15 bra 	$L__BB5_26;
	bra.uni 	$L__BB5_9;
$L__BB5_26:
	shl.b32 	%r74, %r59, 7;
	and.b32  	%r117, %r74, -256;
$L__BB5_27:
	and.b32  	%r75, %r59, 1;
	setp.eq.b32 	%p16, %r75, 1;
	not.pred 	%p17, %p16;
	@%p17 bra 	$L__BB5_55;
	add.s32 	%r53, %r117, %r6;
	mul.wide.s32 	%rd42, %r53, 8;
	add.s64 	%rd43, %rd12, %rd42;
	add.s64 	%rd22, %rd13, %rd42;
	ld.global.f64 	%fd44, [%rd43];
	mul.f64 	%fd126, %fd44, %fd44;
	mul.f64 	%fd127, %fd44, %fd126;
	fma.rn.f64 	%fd128, %fd53, %fd44, %fd52;
	fma.rn.f64 	%fd129, %fd54, %fd126, %fd128;
	fma.rn.f64 	%fd45, %fd55, %fd127, %fd129;
	abs.f64 	%fd46, %fd45;
	setp.eq.f64 	%p18, %fd46, 0d7FF0000000000000;
	@%p18 bra 	$L__BB5_53;
	mul.f64 	%fd130, %fd45, 0d3FE45F306DC9C883;
	cvt.rni.s32.f64 	%r118, %fd130;
	cvt.rn.f64.s32 	%fd131, %r118;
	fma.rn.f64 	%fd132, %fd131, 0dBFF921FB54442D18, %fd45;
	fma.rn.f64 	%fd133, %fd131, 0dBC91A62633145C00, %fd132;
	fma.rn.f64 	%fd273, %fd131, 0dB97B839A252049C0, %fd133;
	setp.ltu.f64 	%p19, %fd46, 0d41E0000000000000;
	@%p19 bra 	$L__BB5_31;
	{ // callseq 2, 0
	.param .b64 param0;
	st.param.f64 	[param0], %fd45;
	.param .align 16 .b8 retval0[16];
	call.uni (retval0), 
	__internal_trig_reduction_slowpathd, 
	(
	param0
	);
	ld.param.f64 	%fd273, [retval0];
	ld.param.b32 	%r118, [retval0+8];
	} // callseq 2
$L__BB5_31:
	add.s32 	%r119, %r118, 1;
	bra.uni 	$L__BB5_54;
$L__BB5_32:
	mul.f64 	%fd164, %fd21, 0d3FE45F306DC9C883;
	cvt.rni.s32.f64 	%r110, %fd164;
	cvt.rn.f64.s32 	%fd165, %r110;
	fma.rn.f64 	%fd166, %fd165, 0dBFF921FB54442D18, %fd21;
	fma.rn.f64 	%fd167, %fd165, 0dBC91A62633145C00, %fd166;
	fma.rn.f64 	%fd267, %fd165, 0dB97B839A252049C0, %fd167;
	setp.ltu.f64 	%p26, %fd22, 0d41E0000000000000;
	@%p26 bra 	$L__BB5_34;
	{ // callseq 3, 0
	.param .b64 param0;
	st.param.f64 	[param0], %fd21;
	.param .align 16 .b8 retval0[16];
	call.uni (retval0), 
	__internal_trig_reduction_slowpathd, 
	(
	param0
	);
	ld.param.f64 	%fd267, [retval0];
	ld.param.b32 	%r110, [retval0+8];
	} // callseq 3
$L__BB5_34:
	add.s32 	%r111, %r110, 1;
$L__BB5_35:
	shl.b32 	%r85, %r111, 6;
	cvt.u64.u32 	%rd52, %r85;
	and.b64  	%rd53, %rd52, 64;
	add.s64 	%rd55, %rd54, %rd53;
	mul.rn.f64 	%fd170, %fd267, %fd267;
	and.b32  	%r86, %r111, 1;
	setp.eq.b32 	%p27, %r86, 1;
	selp.f64 	%fd171, 0dBDA8FF8320FD8164, 0d3DE5DB65F9785EBA, %p27;
	ld.global.nc.v2.f64 	{%fd172, %fd173}, [%rd55];
	fma.rn.f64 	%fd174, %fd171, %fd170, %fd172;
	fma.rn.f64 	%fd175, %fd174, %fd170, %fd173;
	ld.global.nc.v2.f64 	{%fd176, %fd177}, [%rd55+16];
	fma.rn.f64 	%fd178, %fd175, %fd170, %fd176;
	fma.rn.f64 	%fd179, %fd178, %fd170, %fd177;
	ld.global.nc.v2.f64 	{%fd180, %fd181}, [%rd55+32];
	fma.rn.f64 	%fd182, %fd179, %fd170, %fd180;
	fma.rn.f64 	%fd183, %fd182, %fd170, %fd181;
	fma.rn.f64 	%fd184, %fd183, %fd267, %fd267;
	fma.rn.f64 	%fd185, %fd183, %fd170, 0d3FF0000000000000;
	selp.f64 	%fd186, %fd185, %fd184, %p27;
	and.b32  	%r87, %r111, 2;
	setp.eq.s32 	%p28, %r87, 0;
	mov.f64 	%fd187, 0d0000000000000000;
	sub.f64 	%fd188, %fd187, %fd186;
	selp.f64 	%fd189, %fd186, %fd188, %p28;
	fma.rn.f64 	%fd190, %fd57, %fd20, %fd56;
	shl.b64 	%rd56, %rd19, 3;
	add.s64 	%rd57, %rd13, %rd56;
	ld.global.f64 	%fd191, [%rd57];
	mul.f64 	%fd192, %fd190, %fd189;
	sub.f64 	%fd193, %fd191, %fd192;
	mul.wide.s32 	%rd58, %r108, 8;
	add.s64 	%rd59, %rd14, %rd58;
	st.global.f64 	[%rd59], %fd193;
$L__BB5_36:
	setp.ge.s32 	%p29, %r30, %r4;
	@%p29 bra 	$L__BB5_43;
	cvt.s64.s32 	%rd20, %r30;
	mul.wide.s32 	%rd60, %r30, 8;
	add.s64 	%rd61, %rd12, %rd60;
	ld.global.f64 	%fd28, [%rd61];
	mul.f64 	%fd194, %fd28, %fd28;
	mul.f64 	%fd195, %fd28, %fd194;
	fma.rn.f64 	%fd196, %fd53, %fd28, %fd52;
	fma.rn.f64 	%fd197, %fd54, %fd194, %fd196;
	fma.rn.f64 	%fd29, %fd55, %fd195, %fd197;
	abs.f64 	%fd30, %fd29;
	setp.eq.f64 	%p30, %fd30, 0d7FF0000000000000;
	@%p30 bra 	$L__BB5_41;
	mul.f64 	%fd198, %fd29, 0d3FE45F306DC9C883;
	cvt.rni.s32.f64 	%r112, %fd198;
	cvt.rn.f64.s32 	%fd199, %r112;
	fma.rn.f64 	%fd200, %fd199, 0dBFF921FB54442D18, %fd29;
	fma.rn.f64 	%fd201, %fd199, 0dBC91A62633145C00, %fd200;
	fma.rn.f64 	%fd269, %fd199, 0dB97B839A252049C0, %fd201;
	setp.ltu.f64 	%p31, %fd30, 0d41E0000000000000;
	@%p31 bra 	$L__BB5_40;
	{ // callseq 4, 0
	.param .b64 param0;
	st.param.f64 	[param0], %fd29;
	.param .align 16 .b8 retval0[16];
	call.uni (retval0), 
	__internal_trig_reduction_slowpathd, 
	(
	param0
	);
	ld.param.f64 	%fd269, [retval0];
	ld.param.b32 	%r112, [retval0+8];
	} // callseq 4
$L__BB5_40:
	add.s32 	%r113, %r112, 1;
	bra.uni 	$L__BB5_42;
$L__BB5_41:
	mov.f64 	%fd203, 0d0000000000000000;
	mul.rn.f64 	%fd269, %fd29, %fd203;
	mov.b32 	%r113, 1;
$L__BB5_42:
	shl.b32 	%r90, %r113, 6;
	cvt.u64.u32 	%rd62, %r90;
	and.b64  	%rd63, %rd62, 64;
	add.s64 	%rd65, %rd54, %rd63;
	mul.rn.f64 	%fd204, %fd269, %fd269;
	and.b32  	%r91, %r113, 1;
	setp.eq.b32 	%p32, %r91, 1;
	selp.f64 	%fd205, 0dBDA8FF8320FD8164, 0d3DE5DB65F9785EBA, %p32;
	ld.global.nc.v2.f64 	{%fd206, %fd207}, [%rd65];
	fma.rn.f64 	%fd208, %fd205, %fd204, %fd206;
	fma.rn.f64 	%fd209, %fd208, %fd204, %fd207;
	ld.global.nc.v2.f64 	{%fd210, %fd211}, [%rd65+16];
	fma.rn.f64 	%fd212, %fd209, %fd204, %fd210;
	fma.rn.f64 	%fd213, %fd212, %fd204, %fd211;
	ld.global.nc.v2.f64 	{%fd214, %fd215}, [%rd65+32];
	fma.rn.f64 	%fd216, %fd213, %fd204, %fd214;
	fma.rn.f64 	%fd217, %fd216, %fd204, %fd215;
	fma.rn.f64 	%fd218, %fd217, %fd269, %fd269;
	fma.rn.f64 	%fd219, %fd217, %fd204, 0d3FF0000000000000;
	selp.f64 	%fd220, %fd219, %fd218, %p32;
	and.b32  	%r92, %r113, 2;
	setp.eq.s32 	%p33, %r92, 0;
	mov.f64 	%fd221, 0d0000000000000000;
	sub.f64 	%fd222, %fd221, %fd220;
	selp.f64 	%fd223, %fd220, %fd222, %p33;
	fma.rn.f64 	%fd224, %fd57, %fd28, %fd56;
	shl.b64 	%rd66, %rd20, 3;
	add.s64 	%rd67, %rd13, %rd66;
	ld.global.f64 	%fd225, [%rd67];
	mul.f64 	%fd226, %fd224, %fd223;
	sub.f64 	%fd227, %fd225, %fd226;
	mul.wide.s32 	%rd68, %r30, 8;
	add.s64 	%rd69, %rd14, %rd68;
	st.global.f64 	[%rd69], %fd227;
$L__BB5_43:
	add.s32 	%r109, %r109, 2;
	add.s32 	%r108, %r108, 256;
	setp.ne.s32 	%p34, %r109, 0;
	@%p34 bra 	$L__BB5_14;
	shl.b32 	%r93, %r59, 7;
	and.b32  	%r114, %r93, -256;
$L__BB5_45:
	and.b32  	%r94, %r59, 1;
	setp.eq.b32 	%p35, %r94, 1;
	not.pred 	%p36, %p35;
	@%p36 bra 	$L__BB5_55;
	add.s32 	%r45, %r114, %r6;
	setp.ge.s32 	%p37, %r45, %r4;
	@%p37 bra 	$L__BB5_55;
	mul.wide.s32 	%rd70, %r45, 8;
	add.s64 	%rd71, %rd12, %rd70;
	add.s64 	%rd21, %rd13, %rd70;
	ld.global.f64 	%fd36, [%rd71];
	mul.f64 	%fd228, %fd36, %fd36;
	mul.f64 	%fd229, %fd36, %fd228;
	fma.rn.f64 	%fd230, %fd53, %fd36, %fd52;
	fma.rn.f64 	%fd231, %fd54, %fd228, %fd230;
	fma.rn.f64 	%fd37, %fd55, %fd229, %fd231;
	abs.f64 	%fd38, %fd37;
	setp.eq.f64 	%p38, %fd38, 0d7FF0000000000000;
	@%p38 bra 	$L__BB5_51;
	mul.f64 	%fd232, %fd37, 0d3FE45F306DC9C883;
	cvt.rni.s32.f64 	%r115, %fd232;
	cvt.rn.f64.s32 	%fd233, %r115;
	fma.rn.f64 	%fd234, %fd233, 0dBFF921FB54442D18, %fd37;
	fma.rn.f64 	%fd235, %fd233, 0dBC91A62633145C00, %fd234;
	fma.rn.f64 	%fd271, %fd233, 0dB97B839A252049C0, %fd235;
	setp.ltu.f64 	%p39, %fd38, 0d41E0000000000000;
	@%p39 bra 	$L__BB5_50;
	{ // callseq 5, 0
	.param .b64 param0;
	st.param.f64 	[param0], %fd37;
	.param .align 16 .b8 retval0[16];
	call.uni (retval0), 
	__internal_trig_reduction_slowpathd, 
	(
	param0
	);
	ld.param.f64 	%fd271, [retval0];
	ld.param.b32 	%r115, [retval0+8];
	} // callseq 5
$L__BB5_50:
	add.s32 	%r116, %r115, 1;
	bra.uni 	$L__BB5_52;
$L__BB5_51:
	mov.f64 	%fd237, 0d0000000000000000;
	mul.rn.f64 	%fd271, %fd37, %fd237;
	mov.b32 	%r116, 1;
$L__BB5_52:
	shl.b32 	%r97, %r116, 6;
	cvt.u64.u32 	%rd72, %r97;
	and.b64  	%rd73, %rd72, 64;
	mov.u64 	%rd74, __cudart_sin_cos_coeffs;
	add.s64 	%rd75, %rd74, %rd73;
	mul.rn.f64 	%fd238, %fd271, %fd271;
	and.b32  	%r98, %r116, 1;
	setp.eq.b32 	%p40, %r98, 1;
	selp.f64 	%fd239, 0dBDA8FF8320FD8164, 0d3DE5DB65F9785EBA, %p40;
	ld.global.nc.v2.f64 	{%fd240, %fd241}, [%rd75];
	fma.rn.f64 	%fd242, %fd239, %fd238, %fd240;
	fma.rn.f64 	%fd243, %fd242, %fd238, %fd241;
	ld.global.nc.v2.f64 	{%fd244, %fd245}, [%rd75+16];
	fma.rn.f64 	%fd246, %fd243, %fd238, %fd244;
	fma.rn.f64 	%fd247, %fd246, %fd238, %fd245;
	ld.global.nc.v2.f64 	{%fd248, %fd249}, [%rd75+32];
	fma.rn.f64 	%fd250, %fd247, %fd238, %fd248;
	fma.rn.f64 	%fd251, %fd250, %fd238, %fd249;
	fma.rn.f64 	%fd252, %fd251, %fd271, %fd271;
	fma.rn.f64 	%fd253, %fd251, %fd238, 0d3FF0000000000000;
	selp.f64 	%fd254, %fd253, %fd252, %p40;
	and.b32  	%r99, %r116, 2;
	setp.eq.s32 	%p41, %r99, 0;
	mov.f64 	%fd255, 0d0000000000000000;
	sub.f64 	%fd256, %fd255, %fd254;
	selp.f64 	%fd257, %fd254, %fd256, %p41;
	fma.rn.f64 	%fd258, %fd57, %fd36, %fd56;
	ld.global.f64 	%fd259, [%rd21];
	mul.f64 	%fd260, %fd258, %fd257;
	sub.f64 	%fd261, %fd259, %fd260;
	add.s64 	%rd77, %rd14, %rd70;
	st.global.f64 	[%rd77], %fd261;
	bra.uni 	$L__BB5_55;
$L__BB5_53:
	mov.f64 	%fd135, 0d0000000000000000;
	mul.rn.f64 	%fd273, %fd45, %fd135;
	mov.b32 	%r119, 1;
$L__BB5_54:
	shl.b32 	%r78, %r119, 6;
	cvt.u64.u32 	%rd44, %r78;
	and.b64  	%rd45, %rd44, 64;
	mov.u64 	%rd46, __cudart_sin_cos_coeffs;
	add.s64 	%rd47, %rd46, %rd45;
	mul.rn.f64 	%fd136, %fd273, %fd273;
	and.b32  	%r79, %r119, 1;
	setp.eq.b32 	%p20, %r79, 1;
	selp.f64 	%fd137, 0dBDA8FF8320FD8164, 0d3DE5DB65F9785EBA, %p20;
	ld.global.nc.v2.f64 	{%fd138, %fd139}, [%rd47];
	fma.rn.f64 	%fd140, %fd137, %fd136, %fd138;
	fma.rn.f64 	%fd141, %fd140, %fd136, %fd139;
	ld.global.nc.v2.f64 	{%fd142, %fd143}, [%rd47+16];
	fma.rn.f64 	%fd144, %fd141, %fd136, %fd142;
	fma.rn.f64 	%fd145, %fd144, %fd136, %fd143;
	ld.global.nc.v2.f64 	{%fd146, %fd147}, [%rd47+32];
	fma.rn.f64 	%fd148, %fd145, %fd136, %fd146;
	fma.rn.f64 	%fd149, %fd148, %fd136, %fd147;
	fma.rn.f64 	%fd150, %fd149, %fd273, %fd273;
	fma.rn.f64 	%fd151, %fd149, %fd136, 0d3FF0000000000000;
	selp.f64 	%fd152, %fd151, %fd150, %p20;
	and.b32  	%r80, %r119, 2;
	setp.eq.s32 	%p21, %r80, 0;
	mov.f64 	%fd153, 0d0000000000000000;
	sub.f64 	%fd154, %fd153, %fd152;
	selp.f64 	%fd155, %fd152, %fd154, %p21;
	fma.rn.f64 	%fd156, %fd57, %fd44, %fd56;
	ld.global.f64 	%fd157, [%rd22];
	mul.f64 	%fd158, %fd156, %fd155;
	sub.f64 	%fd159, %fd157, %fd158;
	add.s64 	%rd49, %rd14, %rd42;
	st.global.f64 	[%rd49], %fd159;
$L__BB5_55:
	ret;

}
	// .globl	_ZN3cub18CUB_300001_SM_10006detail9transform16transform_kernelINS2_10policy_hubILb1EN4cuda3std3__45tupleIJN6thrust24THRUST_300001_SM_1000_NS6detail15normal_iteratorINSA_10device_ptrIdEEEESF_EEEE10policy1000El15LinearTransformSF_JPdSK_EEEvT0_iT1_T2_DpNS2_10kernel_argIT3_EE
.visible .entry _ZN3cub18CUB_300001_SM_10006detail9transform16transform_kernelINS2_10policy_hubILb1EN4cuda3std3__45tupleIJN6thrust24THRUST_300001_SM_1000_NS6detail15normal_iteratorINSA_10device_ptrIdEEEESF_EEEE10policy1000El15LinearTransformSF_JPdSK_EEEvT0_iT1_T2_DpNS2_10kernel_argIT3_EE(
	.param .u64 _ZN3cub18CUB_300001_SM_10006detail9transform16transform_kernelINS2_10policy_hubILb1EN4cuda3std3__45tupleIJN6thrust24THRUST_300001_SM_1000_NS6detail15normal_iteratorINSA_10device_ptrIdEEEESF_EEEE10policy1000El15LinearTransformSF_JPdSK_EEEvT0_iT1_T2_DpNS2_10kernel_argIT3_EE_param_0,
	.param .u32 _ZN3cub18CUB_300001_SM_10006detail9transform16transform_kernelINS2_10policy_hubILb1EN4cuda3std3__45tupleIJN6thrust24THRUST_300001_SM_1000_NS6detail15normal_iteratorINSA_10device_ptrIdEEEESF_EEEE10policy1000El15LinearTransformSF_JPdSK_EEEvT0_iT1_T2_DpNS2_10kernel_argIT3_EE_param_1,
	.param .align 8 .b8 _ZN3cub18CUB_300001_SM_10006detail9transform16transform_kernelINS2_10policy_hubILb1EN4cuda3std3__45tupleIJN6thrust24THRUST_300001_SM_1000_NS6detail15normal_iteratorINSA_10device_ptrIdEEEESF_EEEE10policy1000El15LinearTransformSF_JPdSK_EEEvT0_iT1_T2_DpNS2_10kernel_argIT3_EE_param_2[48],
	.param .align 8 .b8 _ZN3cub18CUB_300001_SM_10006detail9transform16transform_kernelINS2_10policy_hubILb1EN4cuda3std3__45tupleIJN6thrust24THRUST_300001_SM_1000_NS6detail15normal_iteratorINSA_10device_ptrIdEEEESF_EEEE10policy1000El15LinearTransformSF_JPdSK_EEEvT0_iT1_T2_DpNS2_10kernel_argIT3_EE_param_3[8],
	.param .align 8 .b8 _ZN3cub18CUB_300001_SM_10006detail9transform16transform_kernelINS2_10policy_hubILb1EN4cuda3std3__45tupleIJN6thrust24THRUST_300001_SM_1000_NS6detail15normal_iteratorINSA_10device_ptrIdEEEESF_EEEE10policy1000El15LinearTransformSF_JPdSK_EEEvT0_iT1_T2_DpNS2_10kernel_argIT3_EE_param_4[16],
	.param .align 8 .b8 _ZN3cub18CUB_300001_SM_10006detail9transform16transform_kernelINS2_10policy_hubILb1EN4cuda3std3__45tupleIJN6thrust24THRUST_300001_SM_1000_NS6detail15normal_iteratorINSA_10device_ptrIdEEEESF_EEEE10policy1000El15LinearTransformSF_JPdSK_EEEvT0_iT1_T2_DpNS2_10kernel_argIT3_EE_param_5[16]
)
.maxntid 128
{
	.reg .pred 	%p<42>;
	.reg .b32 	%r<117>;
	.reg .b64 	%rd<86>;
	.reg .b64 	%fd<274>;

	ld.param.f64 	%fd57, [_ZN3cub18CUB_300001_SM_10006detail9transform16transform_kernelINS2_10policy_hubILb1EN4cuda3std3__45tupleIJN6thrust24THRUST_300001_SM_1000_NS6detail15normal_iteratorINSA_10device_ptrIdEEEESF_EEEE10policy1000El15LinearTransformSF_JPdSK_EEEvT0_iT1_T2_DpNS2_10kernel_argIT3_EE_param_2+40];
	ld.param.f64 	%fd56, [_ZN3cub18CUB_300001_SM_10006detail9transform16transform_kernelINS2_10policy_hubILb1EN4cuda3std3__45tupleIJN6thrust24THRUST_300001_SM_1000_NS6detail15normal_iteratorINSA_10device_ptrIdEEEESF_EEEE10policy1000El15LinearTransformSF_JPdSK_EEEvT0_iT1_T2_DpNS2_10kernel_argIT3_EE_param_2+32];
	ld.param.f64 	%fd55, [_ZN3cub18CUB_300001_SM_10006detail9transform16transform_kernelINS2_10policy_hubILb1EN4cuda3std3__45tupleIJN6thrust24THRUST_300001_SM_1000_NS6detail15normal_iteratorINSA_10device_ptrIdEEEESF_EEEE10policy1000El15LinearTransformSF_JPdSK_EEEvT0_iT1_T2_DpNS2_10kernel_argIT3_EE_param_2+24];
	ld.param.f64 	%fd54, [_ZN3cub18CUB_300001_SM_10006detail9transform16transform_kernelINS2_10policy_hubILb1EN4cuda3std3__45tupleIJN6thrust24THRUST_300001_SM_1000_NS6detail15normal_iteratorINSA_10device_ptrIdEEEESF_EEEE10policy1000El15LinearTransformSF_JPdSK_EEEvT0_iT1_T2_DpNS2_10kernel_argIT3_EE_param_2+16];
	ld.param.f64 	%fd53, [_ZN3cub18CUB_300001_SM_10006detail9transform16transform_kernelINS2_10policy_hubILb1EN4cuda3std3__45tupleIJN6thrust24THRUST_300001_SM_1000_NS6detail15normal_iteratorINSA_10device_ptrIdEEEESF_EEEE10policy1000El15LinearTransformSF_JPdSK_EEEvT0_iT1_T2_DpNS2_10kernel_argIT3_EE_param_2+8];
	ld.param.f64 	%fd52, [_ZN3cub18CUB_300001_SM_10006detail9transform16transform_kernelINS2_10policy_hubILb1EN4cuda3std3__45tupleIJN6thrust24THRUST_300001_SM_1000_NS6detail15normal_iteratorINSA_10device_ptrIdEEEESF_EEEE10policy1000El15LinearTransformSF_JPdSK_EEEvT0_iT1_T2_DpNS2_10kernel_argIT3_EE_param_2];
	ld.param.u64 	%rd24, [_ZN3cub18CUB_300001_SM_10006detail9transform16transform_kernelINS2_10policy_hubILb1EN4cuda3std3__45tupleIJN6thrust24THRUST_300001_SM_1000_NS6detail15normal_iteratorINSA_10device_ptrIdEEEESF_EEEE10policy1000El15LinearTransformSF_JPdSK_EEEvT0_iT1_T2_DpNS2_10kernel_argIT3_EE_param_0];
	ld.param.u64 	%rd25, [_ZN3cub18CUB_300001_SM_10006detail9transform16transform_kernelINS2_10policy_hubILb1EN4cuda3std3__45tupleIJN6thrust24THRUST_300001_SM_1000_NS6detail15normal_iteratorINSA_10device_ptrIdEEEESF_EEEE10policy1000El15LinearTransformSF_JPdSK_EEEvT0_iT1_T2_DpNS2_10kernel_argIT3_EE_param_5];
	ld.param.u64 	%rd26, [_ZN3cub18CUB_300001_SM_10006detail9transform16transform_kernelINS2_10policy_hubILb1EN4cuda3std3__45tupleIJN6thrust24THRUST_300001_SM_1000_NS6detail15normal_iteratorINSA_10device_ptrIdEEEESF_EEEE10policy1000El15LinearTransformSF_JPdSK_EEEvT0_iT1_T2_DpNS2_10kernel_argIT3_EE_param_4];
	ld.param.u64 	%rd27, [_ZN3cub18CUB_300001_SM_10006detail9transform16transform_kernelINS2_10policy_hubILb1EN4cuda3std3__45tupleIJN6thrust24THRUST_300001_SM_1000_NS6detail15normal_iteratorINSA_10device_ptrIdEEEESF_EEEE10policy1000El15LinearTransformSF_JPdSK_EEEvT0_iT1_T2_DpNS2_10kernel_argIT3_EE_param_3];
	ld.param.u32 	%r57, [_ZN3cub18CUB_300001_SM_10006detail9transform16transform_kernelINS2_10policy_hubILb1EN4cuda3std3__45tupleIJN6thrust24THRUST_300001_SM_1000_NS6detail15normal_iteratorINSA_10device_ptrIdEEEESF_EEEE10policy1000El15LinearTransformSF_JPdSK_EEEvT0_iT1_T2_DpNS2_10kernel_argIT3_EE_param_1];
	cvta.to.global.u64 	%rd1, %rd27;
	cvta.to.global.u64 	%rd2, %rd26;
	cvta.to.global.u64 	%rd3, %rd25;
	shl.b32 	%r1, %r57, 7;
	mov.u32 	%r58, %ctaid.x;
	cvt.u64.u32 	%rd28, %r58;
	cvt.s64.s32 	%rd29, %r1;
	mul.lo.s64 	%rd4, %rd29, %rd28;
	sub.s64 	%rd30, %rd24, %rd4;
	min.s64 	%rd31, %rd30, %rd29;
	cvt.u32.u64 	%r2, %rd31;
	shl.b32 	%r3, %r2, 3;
	mov.u32 	%r4, %tid.x;
	shl.b32 	%r98, %r4, 7;
	setp.ge.s32 	%p1, %r98, %r3;
	@%p1 bra 	$L__BB6_5;
	shl.b64 	%rd5, %rd4, 3;
	add.s64 	%rd32, %rd2, %rd5;
	mul.wide.u32 	%rd6, %r4, 128;
	add.s64 	%rd84, %rd32, %rd6;
	mov.u32 	%r97, %r98;
$L__BB6_2:
	.pragma "nounroll";
	// begin inline asm
	prefetch.global.L2 [%rd84];
	// end inline asm
	add.s32 	%r97, %r97, 16384;
	add.s64 	%rd84, %rd84, 16384;
	setp.lt.s32 	%p2, %r97, %r3;
	@%p2 bra 	$L__BB6_2;
	add.s64 	%rd34, %rd3, %rd5;
	add.s64 	%rd85, %rd34, %rd6;
$L__BB6_4:
	.pragma "nounroll";
	// begin inline asm
	prefetch.global.L2 [%rd85];
	// end inline asm
	add.s32 	%r98, %r98, 16384;
	add.s64 	%rd85, %rd85, 16384;
	setp.lt.s32 	%p3, %r98, %r3;
	@%p3 bra 	$L__BB6_4;
$L__BB6_5:
	shl.b64 	%rd36, %rd4, 3;
	add.s64 	%rd13, %rd2, %rd36;
	add.s64 	%rd14, %rd3, %rd36;
	add.s64 	%rd15, %rd1, %rd36;
	setp.eq.s32 	%p4, %r1, %r2;
	@%p4 bra 	$L__BB6_12;
	setp.lt.s32 	%p5, %r57, 1;
	@%p5 bra 	$L__BB6_55;
	setp.eq.s32 	%p6, %r57, 1;
	mov.b32 	%r114, 0;
	@%p6 bra 	$L__BB6_45;
	and.b32  	%r60, %r57, 2147483646;
	neg.s32 	%r106, %r60;
	mov.u64 	%rd41, __cudart_sin_cos_coeffs;
	mov.u32 	%r105, %r4;
$L__BB6_9:
	add.s32 	%r28, %r105, 128;
	setp.ge.s32 	%p7, %r105, %r2;
	@%p7 bra 	$L__BB6_36;
	cvt.s64.s32 	%rd20, %r105;
	mul.wide.s32 	%rd37, %r105, 8;
	add.s64 	%rd38, %rd13, %rd37;
	ld.global.f64 	%fd20, [%rd38];
	mul.f64 	%fd58, %fd20, %fd20;
	mul.f64 	%fd59, %fd20, %fd58;
	fma.rn.f64 	%fd60, %fd53, %fd20, %fd52;
	fma.rn.f64 	%fd61, %fd54, %fd58, %fd60;
	fma.rn.f64 	%fd21, %fd55, %fd59, %fd61;
	abs.f64 	%fd22, %fd21;
	setp.neu.f64 	%p8, %fd22, 0d7FF0000000000000;
	@%p8 bra 	$L__BB6_32;
	mov.f64 	%fd67, 0d0000000000000000;
	mul.rn.f64 	%fd267, %fd21, %fd67;
	mov.b32 	%r108, 1;
	bra.uni 	$L__BB6_35;
$L__BB6_12:
	setp.lt.s32 	%p25, %r57, 1;
	@%p25 bra 	$L__BB6_55;
	setp.eq.s32 	%p26, %r57, 1;
	mov.b32 	%r111, 0;
	@%p26 bra 	$L__BB6_27;
	and.b32  	%r79, %r57, 2147483646;
	neg.s32 	%r100, %r79;
	mov.u64 	%rd69, __cudart_sin_cos_coeffs;
	mov.u32 	%r99, %r4;
$L__BB6_15:
	cvt.s64.s32 	%rd16, %r99;
	mul.wide.s32 	%rd65, %r99, 8;
	add.s64 	%rd17, %rd13, %rd65;
	ld.global.f64 	%fd4, [%rd17];
	mul.f64 	%fd160, %fd4, %fd4;
	mul.f64 	%fd161, %fd4, %fd160;
	fma.rn.f64 	%fd162, %fd53, %fd4, %fd52;
	fma.rn.f64 	%fd163, %fd54, %fd160, %fd162;
	fma.rn.f64 	%fd5, %fd55, %fd161, %fd163;
	abs.f64 	%fd6, %fd5;
	setp.neu.f64 	%p27, %fd6, 0d7FF0000000000000;
	@%p27 bra 	$L__BB6_17;
	mov.f64 	%fd169, 0d0000000000000000;
	mul.rn.f64 	%fd263, %fd5, %fd169;
	mov.b32 	%r102, 1;
	bra.uni 	$L__BB6_20;
$L__BB6_17:
	mul.f64 	%fd164, %fd5, 0d3FE45F306DC9C883;
	cvt.rni.s32.f64 	%r101, %fd164;
	cvt.rn.f64.s32 	%fd165, %r101;
	fma.rn.f64 	%fd166, %fd165, 0dBFF921FB54442D18, %fd5;
	fma.rn.f64 	%fd167, %fd165, 0dBC91A62633145C00, %fd166;
	fma.rn.f64 	%fd263, %fd165, 0dB97B839A252049C0, %fd167;
	setp.ltu.f64 	%p28, %fd6, 0d41E0000000000000;
	@%p28 bra 	$L__BB6_19;
	{ // callseq 9, 0
	.param .b64 param0;
	st.param.f64 	[param0], %fd5;
	.param .align 16 .b8 retval0[16];
	call.uni (retval0), 
	__internal_trig_reduction_slowpathd, 
	(
	param0
	);
	ld.param.f64 	%fd263, [retval0];
	ld.param.b32 	%r101, [retval0+8];
	} // callseq 9
$L__BB6_19:
	add.s32 	%r102, %r101, 1;
$L__BB6_20:
	shl.b64 	%rd66, %rd16, 3;
	add.s64 	%rd18, %rd14, %rd66;
	shl.b32 	%r82, %r102, 6;
	cvt.u64.u32 	%rd67, %r82;
	and.b64  	%rd68, %rd67, 64;
	add.s64 	%rd70, %rd69, %rd68;
	mul.rn.f64 	%fd170, %fd263, %fd263;
	and.b32  	%r83, %r102, 1;
	setp.eq.b32 	%p29, %r83, 1;
	selp.f64 	%fd171, 0dBDA8FF8320FD8164, 0d3DE5DB65F9785EBA, %p29;
	ld.global.nc.v2.f64 	{%fd172, %fd173}, [%rd70];
	fma.rn.f64 	%fd174, %fd171, %fd170, %fd172;
	fma.rn.f64 	%fd175, %fd174, %fd170, %fd173;
	ld.global.nc.v2.f64 	{%fd176, %fd177}, [%rd70+16];
	fma.rn.f64 	%fd178, %fd175, %fd170, %fd176;
	fma.rn.f64 	%fd179, %fd178, %fd170, %fd177;
	ld.global.nc.v2.f64 	{%fd180, %fd181}, [%rd70+32];
	fma.rn.f64 	%fd182, %fd179, %fd170, %fd180;
	fma.rn.f64 	%fd183, %fd182, %fd170, %fd181;
	fma.rn.f64 	%fd184, %fd183, %fd263, %fd263;
	fma.rn.f64 	%fd185, %fd183, %fd170, 0d3FF0000000000000;
	selp.f64 	%fd186, %fd185, %fd184, %p29;
	and.b32  	%r84, %r102, 2;
	setp.eq.s32 	%p30, %r84, 0;
	mov.f64 	%fd187, 0d0000000000000000;
	sub.f64 	%fd188, %fd187, %fd186;
	selp.f64 	%fd189, %fd186, %fd188, %p30;
	fma.rn.f64 	%fd190, %fd57, %fd4, %fd56;
	ld.global.f64 	%fd191, [%rd18];
	mul.f64 	%fd192, %fd190, %fd189;
	sub.f64 	%fd193, %fd191, %fd192;
	mul.wide.s32 	%rd71, %r99, 8;
	add.s64 	%rd19, %rd15, %rd71;
	st.global.f64 	[%rd19], %fd193;
	ld.global.f64 	%fd12, [%rd17+1024];
	mul.f64 	%fd194, %fd12, %fd12;
	mul.f64 	%fd195, %fd12, %fd194;
	fma.rn.f64 	%fd196, %fd53, %fd12, %fd52;
	fma.rn.f64 	%fd197, %fd54, %fd194, %fd196;
	fma.rn.f64 	%fd13, %fd55, %fd195, %fd197;
	abs.f64 	%fd14, %fd13;
	setp.eq.f64 	%p31, %fd14, 0d7FF0000000000000;
	@%p31 bra 	$L__BB6_24;
	mul.f64 	%fd198, %fd13, 0d3FE45F306DC9C883;
	cvt.rni.s32.f64 	%r103, %fd198;
	cvt.rn.f64.s32 	%fd199, %r103;
	fma.rn.f64 	%fd200, %fd199, 0dBFF921FB54442D18, %fd13;
	fma.rn.f64 	%fd201, %fd199, 0dBC91A62633145C00, %fd200;
	fma.rn.f64 	%fd265, %fd199, 0dB97B839A252049C0, %fd201;
	setp.ltu.f64 	%p32, %fd14, 0d41E0000000000000;
	@%p32 bra 	$L__BB6_23;
	{ // callseq 10, 0
	.param .b64 param0;
	st.param.f64 	[param0], %fd13;
	.param .align 16 .b8 retval0[16];
	call.uni (retval0), 
	__internal_trig_reduction_slowpathd, 
	(
	param0
	);
	ld.param.f64 	%fd265, [retval0];
	ld.param.b32 	%r103, [retval0+8];
	} // callseq 10
$L__BB6_23:
	add.s32 	%r104, %r103, 1;
	bra.uni 	$L__BB6_25;
$L__BB6_24:
	mov.f64 	%fd203, 0d0000000000000000;
	mul.rn.f64 	%fd265, %fd13, %fd203;
	mov.b32 	%r104, 1;
$L__BB6_25:
	shl.b32 	%r87, %r104, 6;
	cvt.u64.u32 	%rd72, %r87;
	and.b64  	%rd73, %rd72, 64;
	add.s64 	%rd75, %rd69, %rd73;
	mul.rn.f64 	%fd204, %fd265, %fd265;
	and.b32  	%r88, %r104, 1;
	setp.eq.b32 	%p33, %r88, 1;
	selp.f64 	%fd205, 0dBDA8FF8320FD8164, 0d3DE5DB65F9785EBA, %p33;
	ld.global.nc.v2.f64 	{%fd206, %fd207}, [%rd75];
	fma.rn.f64 	%fd208, %fd205, %fd204, %fd206;
	fma.rn.f64 	%fd209, %fd208, %fd204, %fd207;
	ld.global.nc.v2.f64 	{%fd210, %fd211}, [%rd75+16];
	fma.rn.f64 	%fd212, %fd209, %fd204, %fd210;
	fma.rn.f64 	%fd213, %fd212, %fd204, %fd211;
	ld.global.nc.v2.f64 	{%fd214, %fd215}, [%rd75+32];
	fma.rn.f64 	%fd216, %fd213, %fd204, %fd214;
	fma.rn.f64 	%fd217, %fd216, %fd204, %fd215;
	fma.rn.f64 	%fd218, %fd217, %fd265, %fd265;
	fma.rn.f64 	%fd219, %fd217, %fd204, 0d3FF0000000000000;
	selp.f64 	%fd220, %fd219, %fd218, %p33;
	and.b32  	%r89, %r104, 2;
	setp.eq.s32 	%p34, %r89, 0;
	mov.f64 	%fd221, 0d0000000000000000;
	sub.f64 	%fd222, %fd221, %fd220;
	selp.f64 	%fd223, %fd220, %fd222, %p34;
	fma.rn.f64 	%fd224, %fd57, %fd12, %fd56;
	ld.global.f64 	%fd225, [%rd18+1024];
	mul.f64 	%fd226, %fd224, %fd223;
	sub.f64 	%fd227, %fd225, %fd226;
	st.global.f64 	[%rd19+1024], %fd227;
	add.s32 	%r100, %r100, 2;
	add.s32 	%r99, %r99, 256;
	setp.eq.s32 	%p35, %r100, 0;
	@%p35 bra 	$L__BB6_26;
	bra.uni 	$L__BB6_15;
$L__BB6_26:
	shl.b32 	%r90, %r57, 7;
	and.b32  	%r111, %r90, -256;
$L__BB6_27:
	and.b32  	%r91, %r57, 1;
	setp.eq.b32 	%p36, %r91, 1;
	not.pred 	%p37, %p36;
	@%p37 bra 	$L__BB6_55;
	add.s32 	%r43, %r111, %r4;
	mul.wide.s32 	%rd76, %r43, 8;
	add.s64 	%rd77, %rd13, %rd76;
	add.s64 	%rd22, %rd14, %rd76;
	ld.global.f64 	%fd36, [%rd77];
	mul.f64 	%fd228, %fd36, %fd36;
	mul.f64 	%fd229, %fd36, %fd228;
	fma.rn.f64 	%fd230, %fd53, %fd36, %fd52;
	fma.rn.f64 	%fd231, %fd54, %fd228, %fd230;
	fma.rn.f64 	%fd37, %fd55, %fd229, %fd231;
	abs.f64 	%fd38, %fd37;
	setp.eq.f64 	%p38, %fd38, 0d7FF0000000000000;
	@%p38 bra 	$L__BB6_51;
	mul.f64 	%fd232, %fd37, 0d3FE45F306DC9C883;
	cvt.rni.s32.f64 	%r112, %fd232;
	cvt.rn.f64.s32 	%fd233, %r112;
	fma.rn.f64 	%fd234, %fd233, 0dBFF921FB54442D18, %fd37;
	fma.rn.f64 	%fd235, %fd233, 0dBC91A62633145C00, %fd234;
	fma.rn.f64 	%fd271, %fd233, 0dB97B839A252049C0, %fd235;
	setp.ltu.f64 	%p39, %fd38, 0d41E0000000000000;
	@%p39 bra 	$L__BB6_31;
	{ // callseq 11, 0
	.param .b64 param0;
	st.param.f64 	[param0], %fd37;
	.param .align 16 .b8 retval0[16];
	call.uni (retval0), 
	__internal_trig_reduction_slowpathd, 
	(
	param0
	);
	ld.param.f64 	%fd271, [retval0];
	ld.param.b32 	%r112, [retval0+8];
	} // callseq 11
$L__BB6_31:
	add.s32 	%r113, %r112, 1;
	bra.uni 	$L__BB6_52;
$L__BB6_32:
	mul.f64 	%fd62, %fd21, 0d3FE45F306DC9C883;
	cvt.rni.s32.f64 	%r107, %fd62;
	cvt.rn.f64.s32 	%fd63, %r107;
	fma.rn.f64 	%fd64, %fd63, 0dBFF921FB54442D18, %fd21;
	fma.rn.f64 	%fd65, %fd63, 0dBC91A62633145C00, %fd64;
	fma.rn.f64 	%fd267, %fd63, 0dB97B839A252049C0, %fd65;
	setp.ltu.f64 	%p9, %fd22, 0d41E0000000000000;
	@%p9 bra 	$L__BB6_34;
	{ // callseq 6, 0
	.param .b64 param0;
	st.param.f64 	[param0], %fd21;
	.param .align 16 .b8 retval0[16];
	call.uni (retval0), 
	__internal_trig_reduction_slowpathd, 
	(
	param0
	);
	ld.param.f64 	%fd267, [retval0];
	ld.param.b32 	%r107, [retval0+8];
	} // callseq 6
$L__BB6_34:
	add.s32 	%r108, %r107, 1;
$L__BB6_35:
	shl.b32 	%r63, %r108, 6;
	cvt.u64.u32 	%rd39, %r63;
	and.b64  	%rd40, %rd39, 64;
	add.s64 	%rd42, %rd41, %rd40;
	mul.rn.f64 	%fd68, %fd267, %fd267;
	and.b32  	%r64, %r108, 1;
	setp.eq.b32 	%p10, %r64, 1;
	selp.f64 	%fd69, 0dBDA8FF8320FD8164, 0d3DE5DB65F9785EBA, %p10;
	ld.global.nc.v2.f64 	{%fd70, %fd71}, [%rd42];
	fma.rn.f64 	%fd72, %fd69, %fd68, %fd70;
	fma.rn.f64 	%fd73, %fd72, %fd68, %fd71;
	ld.global.nc.v2.f64 	{%fd74, %fd75}, [%rd42+16];
	fma.rn.f64 	%fd76, %fd73, %fd68, %fd74;
	fma.rn.f64 	%fd77, %fd76, %fd68, %fd75;
	ld.global.nc.v2.f64 	{%fd78, %fd79}, [%rd42+32];
	fma.rn.f64 	%fd80, %fd77, %fd68, %fd78;
	fma.rn.f64 	%fd81, %fd80, %fd68, %fd79;
	fma.rn.f64 	%fd82, %fd81, %fd267, %fd267;
	fma.rn.f64 	%fd83, %fd81, %fd68, 0d3FF0000000000000;
	selp.f64 	%fd84, %fd83, %fd82, %p10;
	and.b32  	%r65, %r108, 2;
	setp.eq.s32 	%p11, %r65, 0;
	mov.f64 	%fd85, 0d0000000000000000;
	sub.f64 	%fd86, %fd85, %fd84;
	selp.f64 	%fd87, %fd84, %fd86, %p11;
	fma.rn.f64 	%fd88, %fd57, %fd20, %fd56;
	shl.b64 	%rd43, %rd20, 3;
	add.s64 	%rd44, %rd14, %rd43;
	ld.global.f64 	%fd89, [%rd44];
	mul.f64 	%fd90, %fd88, %fd87;
	sub.f64 	%fd91, %fd89, %fd90;
	mul.wide.s32 	%rd45, %r105, 8;
	add.s64 	%rd46, %rd15, %rd45;
	st.global.f64 	[%rd46], %fd91;
$L__BB6_36:
	setp.ge.s32 	%p12, %r28, %r2;
	@%p12 bra 	$L__BB6_43;
	cvt.s64.s32 	%rd21, %r28;
	mul.wide.s32 	%rd47, %r28, 8;
	add.s64 	%rd48, %rd13, %rd47;
	ld.global.f64 	%fd28, [%rd48];
	mul.f64 	%fd92, %fd28, %fd28;
	mul.f64 	%fd93, %fd28, %fd92;
	fma.rn.f64 	%fd94, %fd53, %fd28, %fd52;
	fma.rn.f64 	%fd95, %fd54, %fd92, %fd94;
	fma.rn.f64 	%fd29, %fd55, %fd93, %fd95;
	abs.f64 	%fd30, %fd29;
	setp.eq.f64 	%p13, %fd30, 0d7FF0000000000000;
	@%p13 bra 	$L__BB6_41;
	mul.f64 	%fd96, %fd29, 0d3FE45F306DC9C883;
	cvt.rni.s32.f64 	%r109, %fd96;
	cvt.rn.f64.s32 	%fd97, %r109;
	fma.rn.f64 	%fd98, %fd97, 0dBFF921FB54442D18, %fd29;
	fma.rn.f64 	%fd99, %fd97, 0dBC91A62633145C00, %fd98;
	fma.rn.f64 	%fd269, %fd97, 0dB97B839A252049C0, %fd99;
	setp.ltu.f64 	%p14, %fd30, 0d41E0000000000000;
	@%p14 bra 	$L__BB6_40;
	{ // callseq 7, 0
	.param .b64 param0;
	st.param.f64 	[param0], %fd29;
	.param .align 16 .b8 retval0[16];
	call.uni (retval0), 
	__internal_trig_reduction_slowpathd, 
	(
	param0
	);
	ld.param.f64 	%fd269, [retval0];
	ld.param.b32 	%r109, [retval0+8];
	} // callseq 7
$L__BB6_40:
	add.s32 	%r110, %r109, 1;
	bra.uni 	$L__BB6_42;
$L__BB6_41:
	mov.f64 	%fd101, 0d0000000000000000;
	mul.rn.f64 	%fd269, %fd29, %fd101;
	mov.b32 	%r110, 1;
$L__BB6_42:
	shl.b32 	%r68, %r110, 6;
	cvt.u64.u32 	%rd49, %r68;
	and.b64  	%rd50, %rd49, 64;
	add.s64 	%rd52, %rd41, %rd50;
	mul.rn.f64 	%fd102, %fd269, %fd269;
	and.b32  	%r69, %r110, 1;
	setp.eq.b32 	%p15, %r69, 1;
	selp.f64 	%fd103, 0dBDA8FF8320FD8164, 0d3DE5DB65F9785EBA, %p15;
	ld.global.nc.v2.f64 	{%fd104, %fd105}, [%rd52];
	fma.rn.f64 	%fd106, %fd103, %fd102, %fd104;
	fma.rn.f64 	%fd107, %fd106, %fd102, %fd105;
	ld.global.nc.v2.f64 	{%fd108, %fd109}, [%rd52+16];
	fma.rn.f64 	%fd110, %fd107, %fd102, %fd108;
	fma.rn.f64 	%fd111, %fd110, %fd102, %fd109;
	ld.global.nc.v2.f64 	{%fd112, %fd113}, [%rd52+32];
	fma.rn.f64 	%fd114, %fd111, %fd102, %fd112;
	fma.rn.f64 	%fd115, %fd114, %fd102, %fd113;
	fma.rn.f64 	%fd116, %fd115, %fd269, %fd269;
	fma.rn.f64 	%fd117, %fd115, %fd102, 0d3FF0000000000000;
	selp.f64 	%fd118, %fd117, %fd116, %p15;
	and.b32  	%r70, %r110, 2;
	setp.eq.s32 	%p16, %r70, 0;
	mov.f64 	%fd119, 0d0000000000000000;
	sub.f64 	%fd120, %fd119, %fd118;
	selp.f64 	%fd121, %fd118, %fd120, %p16;
	fma.rn.f64 	%fd122, %fd57, %fd28, %fd56;
	shl.b64 	%rd53, %rd21, 3;
	add.s64 	%rd54, %rd14, %rd53;
	ld.global.f64 	%fd123, [%rd54];
	mul.f64 	%fd124, %fd122, %fd121;
	sub.f64 	%fd125, %fd123, %fd124;
	mul.wide.s32 	%rd55, %r28, 8;
	add.s64 	%rd56, %rd15, %rd55;
	st.global.f64 	[%rd56], %fd125;
$L__BB6_43:
	add.s32 	%r106, %r106, 2;
	add.s32 	%r105, %r105, 256;
	setp.eq.s32 	%p17, %r106, 0;
	@%p17 bra 	$L__BB6_44;
	bra.uni 	$L__BB6_9;
$L__BB6_44:
	shl.b32 	%r71, %r57, 7;
	and.b32  	%r114, %r71, -256;
$L__BB6_45:
	and.b32  	%r72, %r57, 1;
	setp.eq.b32 	%p18, %r72, 1;
	not.pred 	%p19, %p18;
	@%p19 bra 	$L__BB6_55;
	add.s32 	%r51, %r114, %r4;
	setp.ge.s32 	%p20, %r51, %r2;
	@%p20 bra 	$L__BB6_55;
	mul.wide.s32 	%rd57, %r51, 8;
	add.s64 	%rd58, %rd13, %rd57;
	add.s64 	%rd23, %rd14, %rd57;
	ld.global.f64 	%fd44, [%rd58];
	mul.f64 	%fd126, %fd44, %fd44;
	mul.f64 	%fd127, %fd44, %fd126;
	fma.rn.f64 	%fd128, %fd53, %fd44, %fd52;
	fma.rn.f64 	%fd129, %fd54, %fd126, %fd128;
	fma.rn.f64 	%fd45, %fd55, %fd127, %fd129;
	abs.f64 	%fd46, %fd45;
	setp.eq.f64 	%p21, %fd46, 0d7FF0000000000000;
	@%p21 bra 	$L__BB6_53;
	mul.f64 	%fd130, %fd45, 0d3FE45F306DC9C883;
	cvt.rni.s32.f64 	%r115, %fd130;
	cvt.rn.f64.s32 	%fd131, %r115;
	fma.rn.f64 	%fd132, %fd131, 0dBFF921FB54442D18, %fd45;
	fma.rn.f64 	%fd133, %fd131, 0dBC91A62633145C00, %fd132;
	fma.rn.f64 	%fd273, %fd131, 0dB97B839A252049C0, %fd133;
	setp.ltu.f64 	%p22, %fd46, 0d41E0000000000000;
	@%p22 bra 	$L__BB6_50;
	{ // callseq 8, 0
	.param .b64 param0;
	st.param.f64 	[param0], %fd45;
	.param .align 16 .b8 retval0[16];
	call.uni (retval0), 
	__internal_trig_reduction_slowpathd, 
	(
	param0
	);
	ld.param.f64 	%fd273, [retval0];
	ld.param.b32 	%r115, [retval0+8];
	} // callseq 8
$L__BB6_50:
	add.s32 	%r116, %r115, 1;
	bra.uni 	$L__BB6_54;
$L__BB6_51:
	mov.f64 	%fd237, 0d0000000000000000;
	mul.rn.f64 	%fd271, %fd37, %fd237;
	mov.b32 	%r113, 1;
$L__BB6_52:
	shl.b32 	%r94, %r113, 6;
	cvt.u64.u32 	%rd78, %r94;
	and.b64  	%rd79, %rd78, 64;
	mov.u64 	%rd80, __cudart_sin_cos_coeffs;
	add.s64 	%rd81, %rd80, %rd79;
	mul.rn.f64 	%fd238, %fd271, %fd271;
	and.b32  	%r95, %r113, 1;
	setp.eq.b32 	%p40, %r95, 1;
	selp.f64 	%fd239, 0dBDA8FF8320FD8164, 0d3DE5DB65F9785EBA, %p40;
	ld.global.nc.v2.f64 	{%fd240, %fd241}, [%rd81];
	fma.rn.f64 	%fd242, %fd239, %fd238, %fd240;
	fma.rn.f64 	%fd243, %fd242, %fd238, %fd241;
	ld.global.nc.v2.f64 	{%fd244, %fd245}, [%rd81+16];
	fma.rn.f64 	%fd246, %fd243, %fd238, %fd244;
	fma.rn.f64 	%fd247, %fd246, %fd238, %fd245;
	ld.global.nc.v2.f64 	{%fd248, %fd249}, [%rd81+32];
	fma.rn.f64 	%fd250, %fd247, %fd238, %fd248;
	fma.rn.f64 	%fd251, %fd250, %fd238, %fd249;
	fma.rn.f64 	%fd252, %fd251, %fd271, %fd271;
	fma.rn.f64 	%fd253, %fd251, %fd238, 0d3FF0000000000000;
	selp.f64 	%fd254, %fd253, %fd252, %p40;
	and.b32  	%r96, %r113, 2;
	setp.eq.s32 	%p41, %r96, 0;
	mov.f64 	%fd255, 0d0000000000000000;
	sub.f64 	%fd256, %fd255, %fd254;
	selp.f64 	%fd257, %fd254, %fd256, %p41;
	fma.rn.f64 	%fd258, %fd57, %fd36, %fd56;
	ld.global.f64 	%fd259, [%rd22];
	mul.f64 	%fd260, %fd258, %fd257;
	sub.f64 	%fd261, %fd259, %fd260;
	add.s64 	%rd83, %rd15, %rd76;
	st.global.f64 	[%rd83], %fd261;
	bra.uni 	$L__BB6_55;
$L__BB6_53:
	mov.f64 	%fd135, 0d0000000000000000;
	mul.rn.f64 	%fd273, %fd45, %fd135;
	mov.b32 	%r116, 1;
$L__BB6_54:
	shl.b32 	%r75, %r116, 6;
	cvt.u64.u32 	%rd59, %r75;
	and.b64  	%rd60, %rd59, 64;
	mov.u64 	%rd61, __cudart_sin_cos_coeffs;
	add.s64 	%rd62, %rd61, %rd60;
	mul.rn.f64 	%fd136, %fd273, %fd273;
	and.b32  	%r76, %r116, 1;
	setp.eq.b32 	%p23, %r76, 1;
	selp.f64 	%fd137, 0dBDA8FF8320FD8164, 0d3DE5DB65F9785EBA, %p23;
	ld.global.nc.v2.f64 	{%fd138, %fd139}, [%rd62];
	fma.rn.f64 	%fd140, %fd137, %fd136, %fd138;
	fma.rn.f64 	%fd141, %fd140, %fd136, %fd139;
	ld.global.nc.v2.f64 	{%fd142, %fd143}, [%rd62+16];
	fma.rn.f64 	%fd144, %fd141, %fd136, %fd142;
	fma.rn.f64 	%fd145, %fd144, %fd136, %fd143;
	ld.global.nc.v2.f64 	{%fd146, %fd147}, [%rd62+32];
	fma.rn.f64 	%fd148, %fd145, %fd136, %fd146;
	fma.rn.f64 	%fd149, %fd148, %fd136, %fd147;
	fma.rn.f64 	%fd150, %fd149, %fd273, %fd273;
	fma.rn.f64 	%fd151, %fd149, %fd136, 0d3FF0000000000000;
	selp.f64 	%fd152, %fd151, %fd150, %p23;
	and.b32  	%r77, %r116, 2;
	setp.eq.s32 	%p24, %r77, 0;
	mov.f64 	%fd153, 0d0000000000000000;
	sub.f64 	%fd154, %fd153, %fd152;
	selp.f64 	%fd155, %fd152, %fd154, %p24;
	fma.rn.f64 	%fd156, %fd57, %fd44, %fd56;
	ld.global.f64 	%fd157, [%rd23];
	mul.f64 	%fd158, %fd156, %fd155;
	sub.f64 	%fd159, %fd157, %fd158;
	add.s64 	%rd64, %rd15, %rd57;
	st.global.f64 	[%rd64], %fd159;
$L__BB6_55:
	ret;

}
	// .globl	_ZN3cub18CUB_300001_SM_10006detail6reduce28DeviceReduceSingleTileKernelINS2_10policy_hubIdjN4cuda3std3__44plusIdEEE10Policy1000EN6thrust24THRUST_300001_SM_1000_NS6detail15normal_iteratorINSD_10device_ptrIdEEEEPdjS9_dd15SquareTransformEEvT0_T1_T2_T3_T4_T6_
.visible .entry _ZN3cub18CUB_300001_SM_10006detail6reduce28DeviceReduceSingleTileKernelINS2_10policy_hubIdjN4cuda3std3__44plusIdEEE10Policy1000EN6thrust24THRUST_300001_SM_1000_NS6detail15normal_iteratorINSD_10device_ptrIdEEEEPdjS9_dd15SquareTransformEEvT0_T1_T2_T3_T4_T6_(
	.param .align 8 .b8 _ZN3cub18CUB_300001_SM_10006detail6reduce28DeviceReduceSingleTileKernelINS2_10policy_hubIdjN4cuda3std3__44plusIdEEE10Policy1000EN6thrust24THRUST_300001_SM_1000_NS6detail15normal_iteratorINSD_10device_ptrIdEEEEPdjS9_dd15SquareTransformEEvT0_T1_T2_T3_T4_T6__param_0[8],
	.param .u64 .ptr .align 1 _ZN3cub18CUB_300001_SM_10006detail6reduce28DeviceReduceSingleTileKernelINS2_10policy_hubIdjN4cuda3std3__44plusIdEEE10Policy1000EN6thrust24THRUST_300001_SM_1000_NS6detail15normal_iteratorINSD_10device_ptrIdEEEEPdjS9_dd15SquareTransformEEvT0_T1_T2_T3_T4_T6__param_1,
	.param .u32 _ZN3cub18CUB_300001_SM_10006detail6reduce28DeviceReduceSingleTileKernelINS2_10policy_hubIdjN4cuda3std3__44plusIdEEE10Policy1000EN6thrust24THRUST_300001_SM_1000_NS6detail15normal_iteratorINSD_10device_ptrIdEEEEPdjS9_dd15SquareTransformEEvT0_T1_T2_T3_T4_T6__param_2,
	.param .align 1 .b8 _ZN3cub18CUB_300001_SM_10006detail6reduce28DeviceReduceSingleTileKernelINS2_10policy_hubIdjN4cuda3std3__44plusIdEEE10Policy1000EN6thrust24THRUST_300001_SM_1000_NS6detail15normal_iteratorINSD_10device_ptrIdEEEEPdjS9_dd15SquareTransformEEvT0_T1_T2_T3_T4_T6__param_3[1],
	.param .f64 _ZN3cub18CUB_300001_SM_10006detail6reduce28DeviceReduceSingleTileKernelINS2_10policy_hubIdjN4cuda3std3__44plusIdEEE10Policy1000EN6thrust24THRUST_300001_SM_1000_NS6detail15normal_iteratorINSD_10device_ptrIdEEEEPdjS9_dd15SquareTransformEEvT0_T1_T2_T3_T4_T6__param_4,
	.param .align 1 .b8 _ZN3cub18CUB_300001_SM_10006detail6reduce28DeviceReduceSingleTileKernelINS2_10policy_hubIdjN4cuda3std3__44plusIdEEE10Policy1000EN6thrust24THRUST_300001_SM_1000_NS6detail15normal_iteratorINSD_10device_ptrIdEEEEPdjS9_dd15SquareTransformEEvT0_T1_T2_T3_T4_T6__param_5[1]
)
.maxntid 640
.minnctapersm 1
{
	.reg .pred 	%p<71>;
	.reg .b32 	%r<288>;
	.reg .b64 	%rd<114>;
	.reg .b64 	%fd<382>;
	// demoted variable
	.shared .align 8 .b8 _ZZN3cub18CUB_300001_SM_10006detail6reduce28DeviceReduceSingleTileKernelINS2_10policy_hubIdjN4cuda3std3__44plusIdEEE10Policy1000EN6thrust24THRUST_300001_SM_1000_NS6detail15normal_iteratorINSD_10device_ptrIdEEEEPdjS9_dd15SquareTransformEEvT0_T1_T2_T3_T4_T6_E12temp_storage[192];
	ld.param.u64 	%rd9, [_ZN3cub18CUB_300001_SM_10006detail6reduce28DeviceReduceSingleTileKernelINS2_10policy_hubIdjN4cuda3std3__44plusIdEEE10Policy1000EN6thrust24THRUST_300001_SM_1000_NS6detail15normal_iteratorINSD_10device_ptrIdEEEEPdjS9_dd15SquareTransformEEvT0_T1_T2_T3_T4_T6__param_0];
	ld.param.u64 	%rd10, [_ZN3cub18CUB_300001_SM_10006detail6reduce28DeviceReduceSingleTileKernelINS2_10policy_hubIdjN4cuda3std3__44plusIdEEE10Policy1000EN6thrust24THRUST_300001_SM_1000_NS6detail15normal_iteratorINSD_10device_ptrIdEEEEPdjS9_dd15SquareTransformEEvT0_T1_T2_T3_T4_T6__param_1];
	ld.param.u32 	%r51, [_ZN3cub18CUB_300001_SM_10006detail6reduce28DeviceReduceSingleTileKernelINS2_10policy_hubIdjN4cuda3std3__44plusIdEEE10Policy1000EN6thrust24THRUST_300001_SM_1000_NS6detail15normal_iteratorINSD_10device_ptrIdEEEEPdjS9_dd15SquareTransformEEvT0_T1_T2_T3_T4_T6__param_2];
	ld.param.f64 	%fd42, [_ZN3cub18CUB_300001_SM_10006detail6reduce28DeviceReduceSingleTileKernelINS2_10policy_hubIdjN4cuda3std3__44plusIdEEE10Policy1000EN6thrust24THRUST_300001_SM_1000_NS6detail15normal_iteratorINSD_10device_ptrIdEEEEPdjS9_dd15SquareTransformEEvT0_T1_T2_T3_T4_T6__param_4];
	cvta.to.global.u64 	%rd1, %rd10;
	setp.ne.s32 	%p1, %r51, 0;
	@%p1 bra 	$L__BB7_3;
	mov.u32 	%r270, %tid.x;
	setp.ne.s32 	%p70, %r270, 0;
	@%p70 bra 	$L__BB7_52;
	st.global.f64 	[%rd1], %fd42;
	bra.uni 	$L__BB7_52;
$L__BB7_3:
	cvta.to.global.u64 	%rd2, %rd9;
	setp.gt.u32 	%p2, %r51, 5119;
	@%p2 bra 	$L__BB7_28;
	mov.u32 	%r1, %tid.x;
	setp.ge.u32 	%p24, %r1, %r51;
	mov.f64 	%fd369, 0d0000000000000000;
	mov.u32 	%r274, %r1;
	@%p24 bra 	$L__BB7_6;
	mul.wide.u32 	%rd83, %r1, 8;
	add.s64 	%rd84, %rd2, %rd83;
	ld.global.f64 	%fd181, [%rd84];
	mul.f64 	%fd369, %fd181, %fd181;
	add.s32 	%r274, %r1, 640;
$L__BB7_6:
	setp.ge.u32 	%p25, %r274, %r51;
	@%p25 bra 	$L__BB7_19;
	not.b32 	%r146, %r274;
	add.s32 	%r147, %r51, %r146;
	mul.hi.u32 	%r148, %r147, -858993459;
	shr.u32 	%r149, %r148, 9;
	add.s32 	%r4, %r149, 1;
	and.b32  	%r5, %r4, 15;
	setp.lt.u32 	%p26, %r147, 9600;
	@%p26 bra 	$L__BB7_10;
	and.b32  	%r150, %r4, 16777200;
	neg.s32 	%r272, %r150;
	mul.wide.u32 	%rd85, %r274, 8;
	add.s64 	%rd86, %rd85, %rd2;
	add.s64 	%rd112, %rd86, 40960;
$L__BB7_9:
	.pragma "nounroll";
	ld.global.f64 	%fd183, [%rd112+-40960];
	fma.rn.f64 	%fd184, %fd183, %fd183, %fd369;
	ld.global.f64 	%fd185, [%rd112+-35840];
	fma.rn.f64 	%fd186, %fd185, %fd185, %fd184;
	ld.global.f64 	%fd187, [%rd112+-30720];
	fma.rn.f64 	%fd188, %fd187, %fd187, %fd186;
	ld.global.f64 	%fd189, [%rd112+-25600];
	fma.rn.f64 	%fd190, %fd189, %fd189, %fd188;
	ld.global.f64 	%fd191, [%rd112+-20480];
	fma.rn.f64 	%fd192, %fd191, %fd191, %fd190;
	ld.global.f64 	%fd193, [%rd112+-15360];
	fma.rn.f64 	%fd194, %fd193, %fd193, %fd192;
	ld.global.f64 	%fd195, [%rd112+-10240];
	fma.rn.f64 	%fd196, %fd195, %fd195, %fd194;
	ld.global.f64 	%fd197, [%rd112+-5120];
	fma.rn.f64 	%fd198, %fd197, %fd197, %fd196;
	ld.global.f64 	%fd199, [%rd112];
	fma.rn.f64 	%fd200, %fd199, %fd199, %fd198;
	ld.global.f64 	%fd201, [%rd112+5120];
	fma.rn.f64 	%fd202, %fd201, %fd201, %fd200;
	ld.global.f64 	%fd203, [%rd112+10240];
	fma.rn.f64 	%fd204, %fd203, %fd203, %fd202;
	ld.global.f64 	%fd205, [%rd112+15360];
	fma.rn.f64 	%fd206, %fd205, %fd205, %fd204;
	ld.global.f64 	%fd207, [%rd112+20480];
	fma.rn.f64 	%fd208, %fd207, %fd207, %fd206;
	ld.global.f64 	%fd209, [%rd112+25600];
	fma.rn.f64 	%fd210, %fd209, %fd209, %fd208;
	ld.global.f64 	%fd211, [%rd112+30720];
	fma.rn.f64 	%fd212, %fd211, %fd211, %fd210;
	ld.global.f64 	%fd213, [%rd112+35840];
	fma.rn.f64 	%fd369, %fd213, %fd213, %fd212;
	add.s32 	%r274, %r274, 10240;
	add.s32 	%r272, %r272, 16;
	add.s64 	%rd112, %rd112, 81920;
	setp.ne.s32 	%p27, %r272, 0;
	@%p27 bra 	$L__BB7_9;
$L__BB7_10:
	setp.eq.s32 	%p28, %r5, 0;
	@%p28 bra 	$L__BB7_19;
	and.b32  	%r12, %r4, 7;
	setp.lt.u32 	%p29, %r5, 8;
	@%p29 bra 	$L__BB7_13;
	mul.wide.u32 	%rd87, %r274, 8;
	add.s64 	%rd88, %rd2, %rd87;
	ld.global.f64 	%fd215, [%rd88];
	fma.rn.f64 	%fd216, %fd215, %fd215, %fd369;
	ld.global.f64 	%fd217, [%rd88+5120];
	fma.rn.f64 	%fd218, %fd217, %fd217, %fd216;
	ld.global.f64 	%fd219, [%rd88+10240];
	fma.rn.f64 	%fd220, %fd219, %fd219, %fd218;
	ld.global.f64 	%fd221, [%rd88+15360];
	fma.rn.f64 	%fd222, %fd221, %fd221, %fd220;
	ld.global.f64 	%fd223, [%rd88+20480];
	fma.rn.f64 	%fd224, %fd223, %fd223, %fd222;
	ld.global.f64 	%fd225, [%rd88+25600];
	fma.rn.f64 	%fd226, %fd225, %fd225, %fd224;
	ld.global.f64 	%fd227, [%rd88+30720];
	fma.rn.f64 	%fd228, %fd227, %fd227, %fd226;
	ld.global.f64 	%fd229, [%rd88+35840];
	fma.rn.f64 	%fd369, %fd229, %fd229, %fd228;
	add.s32 	%r274, %r274, 5120;
$L__BB7_13:
	setp.eq.s32 	%p30, %r12, 0;
	@%p30 bra 	$L__BB7_19;
	and.b32  	%r15, %r4, 3;
	setp.lt.u32 	%p31, %r12, 4;
	@%p31 bra 	$L__BB7_16;
	mul.wide.u32 	%rd89, %r274, 8;
	add.s64 	%rd90, %rd2, %rd89;
	ld.global.f64 	%fd231, [%rd90];
	fma.rn.f64 	%fd232, %fd231, %fd231, %fd369;
	ld.global.f64 	%fd233, [%rd90+5120];
	fma.rn.f64 	%fd234, %fd233, %fd233, %fd232;
	ld.global.f64 	%fd235, [%rd90+10240];
	fma.rn.f64 	%fd236, %fd235, %fd235, %fd234;
	ld.global.f64 	%fd237, [%rd90+15360];
	fma.rn.f64 	%fd369, %fd237, %fd237, %fd236;
	add.s32 	%r274, %r274, 2560;
$L__BB7_16:
	setp.eq.s32 	%p32, %r15, 0;
	@%p32 bra 	$L__BB7_19;
	mul.wide.u32 	%rd91, %r274, 8;
	add.s64 	%rd113, %rd2, %rd91;
	neg.s32 	%r277, %r15;
$L__BB7_18:
	.pragma "nounroll";
	ld.global.f64 	%fd238, [%rd113];
	fma.rn.f64 	%fd369, %fd238, %fd238, %fd369;
	add.s64 	%rd113, %rd113, 5120;
	add.s32 	%r277, %r277, 1;
	setp.ne.s32 	%p33, %r277, 0;
	@%p33 bra 	$L__BB7_18;
$L__BB7_19:
	setp.lt.u32 	%p34, %r51, 640;
	@%p34 bra 	$L__BB7_24;
	// begin inline asm
	mov.u32 %r214, %laneid;
	// end inline asm
	mov.b64 	%rd102, %fd369;
	mov.b64 	{%r216, %r221}, %rd102;
	mov.b32 	%r222, 1;
	mov.b32 	%r263, 31;
	mov.b32 	%r264, -1;
	// begin inline asm
	shfl.sync.down.b32 %r215, %r216, %r222, %r263, %r264;
	// end inline asm
	// begin inline asm
	shfl.sync.down.b32 %r220, %r221, %r222, %r263, %r264;
	// end inline asm
	mov.b64 	%rd103, {%r215, %r220};
	mov.b64 	%fd309, %rd103;
	setp.gt.s32 	%p62, %r214, 30;
	add.f64 	%fd310, %fd369, %fd309;
	selp.f64 	%fd311, %fd369, %fd310, %p62;
	mov.b64 	%rd104, %fd311;
	mov.b64 	{%r226, %r231}, %rd104;
	mov.b32 	%r232, 2;
	// begin inline asm
	shfl.sync.down.b32 %r225, %r226, %r232, %r263, %r264;
	// end inline asm
	// begin inline asm
	shfl.sync.down.b32 %r230, %r231, %r232, %r263, %r264;
	// end inline asm
	mov.b64 	%rd105, {%r225, %r230};
	mov.b64 	%fd312, %rd105;
	setp.gt.s32 	%p63, %r214, 29;
	add.f64 	%fd313, %fd311, %fd312;
	selp.f64 	%fd314, %fd311, %fd313, %p63;
	mov.b64 	%rd106, %fd314;
	mov.b64 	{%r236, %r241}, %rd106;
	mov.b32 	%r242, 4;
	// begin inline asm
	shfl.sync.down.b32 %r235, %r236, %r242, %r263, %r264;
	// end inline asm
	// begin inline asm
	shfl.sync.down.b32 %r240, %r241, %r242, %r263, %r264;
	// end inline asm
	mov.b64 	%rd107, {%r235, %r240};
	mov.b64 	%fd315, %rd107;
	setp.gt.s32 	%p64, %r214, 27;
	add.f64 	%fd316, %fd314, %fd315;
	selp.f64 	%fd317, %fd314, %fd316, %p64;
	mov.b64 	%rd108, %fd317;
	mov.b64 	{%r246, %r251}, %rd108;
	mov.b32 	%r252, 8;
	// begin inline asm
	shfl.sync.down.b32 %r245, %r246, %r252, %r263, %r264;
	// end inline asm
	// begin inline asm
	shfl.sync.down.b32 %r250, %r251, %r252, %r263, %r264;
	// end inline asm
	mov.b64 	%rd109, {%r245, %r250};
	mov.b64 	%fd318, %rd109;
	setp.gt.s32 	%p65, %r214, 23;
	add.f64 	%fd319, %fd317, %fd318;
	selp.f64 	%fd320, %fd317, %fd319, %p65;
	mov.b64 	%rd110, %fd320;
	mov.b64 	{%r256, %r261}, %rd110;
	mov.b32 	%r262, 16;
	// begin inline asm
	shfl.sync.down.b32 %r255, %r256, %r262, %r263, %r264;
	// end inline asm
	// begin inline asm
	shfl.sync.down.b32 %r260, %r261, %r262, %r263, %r264;
	// end inline asm
	mov.b64 	%rd111, {%r255, %r260};
	mov.b64 	%fd321, %rd111;
	setp.gt.s32 	%p66, %r214, 15;
	add.f64 	%fd16, %fd320, %fd321;
	selp.f64 	%fd381, %fd320, %fd16, %p66;
	setp.ne.s32 	%p67, %r214, 0;
	@%p67 bra 	$L__BB7_22;
	shr.u32 	%r265, %r1, 2;
	and.b32  	%r266, %r265, 248;
	mov.u32 	%r267, _ZZN3cub18CUB_300001_SM_10006detail6reduce28DeviceReduceSingleTileKernelINS2_10policy_hubIdjN4cuda3std3__44plusIdEEE10Policy1000EN6thrust24THRUST_300001_SM_1000_NS6detail15normal_iteratorINSD_10device_ptrIdEEEEPdjS9_dd15SquareTransformEEvT0_T1_T2_T3_T4_T6_E12temp_storage;
	add.s32 	%r268, %r267, %r266;
	st.shared.f64 	[%r268+24], %fd16;
$L__BB7_22:
	bar.sync 	0;
	setp.ne.s32 	%p68, %r1, 0;
	@%p68 bra 	$L__BB7_50;
	ld.shared.f64 	%fd322, [_ZZN3cub18CUB_300001_SM_10006detail6reduce28DeviceReduceSingleTileKernelINS2_10policy_hubIdjN4cuda3std3__44plusIdEEE10Policy1000EN6thrust24THRUST_300001_SM_1000_NS6detail15normal_iteratorINSD_10device_ptrIdEEEEPdjS9_dd15SquareTransformEEvT0_T1_T2_T3_T4_T6_E12temp_storage+32];
	add.f64 	%fd323, %fd381, %fd322;
	ld.shared.f64 	%fd324, [_ZZN3cub18CUB_300001_SM_10006detail6reduce28DeviceReduceSingleTileKernelINS2_10policy_hubIdjN4cuda3std3__44plusIdEEE10Policy1000EN6thrust24THRUST_300001_SM_1000_NS6detail15normal_iteratorINSD_10device_ptrIdEEEEPdjS9_dd15SquareTransformEEvT0_T1_T2_T3_T4_T6_E12temp_storage+40];
	add.f64 	%fd325, %fd323, %fd324;
	ld.shared.f64 	%fd326, [_ZZN3cub18CUB_300001_SM_10006detail6reduce28DeviceReduceSingleTileKernelINS2_10policy_hubIdjN4cuda3std3__44plusIdEEE10Policy1000EN6thrust24THRUST_300001_SM_1000_NS6detail15normal_iteratorINSD_10device_ptrIdEEEEPdjS9_dd15SquareTransformEEvT0_T1_T2_T3_T4_T6_E12temp_storage+48];
	add.f64 	%fd327, %fd325, %fd326;
	ld.shared.f64 	%fd328, [_ZZN3cub18CUB_300001_SM_10006detail6reduce28DeviceReduceSingleTileKernelINS2_10policy_hubIdjN4cuda3std3__44plusIdEEE10Policy1000EN6thrust24THRUST_300001_SM_1000_NS6detail15normal_iteratorINSD_10device_ptrIdEEEEPdjS9_dd15SquareTransformEEvT0_T1_T2_T3_T4_T6_E12temp_storage+56];
	add.f64 	%fd329, %fd327, %fd328;
	ld.shared.f64 	%fd330, [_ZZN3cub18CUB_300001_SM_10006detail6reduce28DeviceReduceSingleTileKernelINS2_10policy_hubIdjN4cuda3std3__44plusIdEEE10Policy1000EN6thrust24THRUST_300001_SM_1000_NS6detail15normal_iteratorINSD_10device_ptrIdEEEEPdjS9_dd15SquareTransformEEvT0_T1_T2_T3_T4_T6_E12temp_storage+64];
	add.f64 	%fd331, %fd329, %fd330;
	ld.shared.f64 	%fd332, [_ZZN3cub18CUB_300001_SM_10006detail6reduce28DeviceReduceSingleTileKernelINS2_10policy_hubIdjN4cuda3std3__44plusIdEEE10Policy1000EN6thrust24THRUST_300001_SM_1000_NS6detail15normal_iteratorINSD_10device_ptrIdEEEEPdjS9_dd15SquareTransformEEvT0_T1_T2_T3_T4_T6_E12temp_storage+72];
	add.f64 	%fd333, %fd331, %fd332;
	ld.shared.f64 	%fd334, [_ZZN3cub18CUB_300001_SM_10006detail6reduce28DeviceReduceSingleTileKernelINS2_10policy_hubIdjN4cuda3std3__44plusIdEEE10Policy1000EN6thrust24THRUST_300001_SM_1000_NS6detail15normal_iteratorINSD_10device_ptrIdEEEEPdjS9_dd15SquareTransformEEvT0_T1_T2_T3_T4_T6_E12temp_storage+80];
	add.f64 	%fd335, %fd333, %fd334;
	ld.shared.f64 	%fd336, [_ZZN3cub18CUB_300001_SM_10006detail6reduce28DeviceReduceSingleTileKernelINS2_10policy_hubIdjN4cuda3std3__44plusIdEEE10Policy1000EN6thrust24THRUST_300001_SM_1000_NS6detail15normal_iteratorINSD_10device_ptrIdEEEEPdjS9_dd15SquareTransformEEvT0_T1_T2_T3_T4_T6_E12temp_storage+88];
	add.f64 	%fd337, %fd335, %fd336;
	ld.shared.f64 	%fd338, [_ZZN3cub18CUB_300001_SM_10006detail6reduce28DeviceReduceSingleTileKernelINS2_10policy_hubIdjN4cuda3std3__44plusIdEEE10Policy1000EN6thrust24THRUST_300001_SM_1000_NS6detail15normal_iteratorINSD_10device_ptrIdEEEEPdjS9_dd15SquareTransformEEvT0_T1_T2_T3_T4_T6_E12temp_storage+96];
	add.f64 	%fd339, %fd337, %fd338;
	ld.shared.f64 	%fd340, [_ZZN3cub18CUB_300001_SM_10006detail6reduce28DeviceReduceSingleTileKernelINS2_10policy_hubIdjN4cuda3std3__44plusIdEEE10Policy1000EN6thrust24THRUST_300001_SM_1000_NS6detail15normal_iteratorINSD_10device_ptrIdEEEEPdjS9_dd15SquareTransformEEvT0_T1_T2_T3_T4_T6_E12temp_storage+104];
	add.f64 	%fd341, %fd339, %fd340;
	ld.shared.f64 	%fd342, [_ZZN3cub18CUB_300001_SM_10006detail6reduce28DeviceReduceSingleTileKernelINS2_10policy_hubIdjN4cuda3std3__44plusIdEEE10Policy1000EN6thrust24THRUST_300001_SM_1000_NS6detail15normal_iteratorINSD_10device_ptrIdEEEEPdjS9_dd15SquareTransformEEvT0_T1_T2_T3_T4_T6_E12temp_storage+112];
	add.f64 	%fd343, %fd341, %fd342;
	ld.shared.f64 	%fd344, [_ZZN3cub18CUB_300001_SM_10006detail6reduce28DeviceReduceSingleTileKernelINS2_10policy_hubIdjN4cuda3std3__44plusIdEEE10Policy1000EN6thrust24THRUST_300001_SM_1000_NS6detail15normal_iteratorINSD_10device_ptrIdEEEEPdjS9_dd15SquareTransformEEvT0_T1_T2_T3_T4_T6_E12temp_storage+120];
	add.f64 	%fd345, %fd343, %fd344;
	ld.shared.f64 	%fd346, [_ZZN3cub18CUB_300001_SM_10006detail6reduce28DeviceReduceSingleTileKernelINS2_10policy_hubIdjN4cuda3std3__44plusIdEEE10Policy1000EN6thrust24THRUST_300001_SM_1000_NS6detail15normal_iteratorINSD_10device_ptrIdEEEEPdjS9_dd15SquareTransformEEvT0_T1_T2_T3_T4_T6_E12temp_storage+128];
	add.f64 	%fd347, %fd345, %fd346;
	ld.shared.f64 	%fd348, [_ZZN3cub18CUB_300001_SM_10006detail6reduce28DeviceReduceSingleTileKernelINS2_10policy_hubIdjN4cuda3std3__44plusIdEEE10Policy1000EN6thrust24THRUST_300001_SM_1000_NS6detail15normal_iteratorINSD_10device_ptrIdEEEEPdjS9_dd15SquareTransformEEvT0_T1_T2_T3_T4_T6_E12temp_storage+136];
	add.f64 	%fd349, %fd347, %fd348;
	ld.shared.f64 	%fd350, [_ZZN3cub18CUB_300001_SM_10006detail6reduce28DeviceReduceSingleTileKernelINS2_10policy_hubIdjN4cuda3std3__44plusIdEEE10Policy1000EN6thrust24THRUST_300001_SM_1000_NS6detail15normal_iteratorINSD_10device_ptrIdEEEEPdjS9_dd15SquareTransformEEvT0_T1_T2_T3_T4_T6_E12temp_storage+144];
	add.f64 	%fd351, %fd349, %fd350;
	ld.shared.f64 	%fd352, [_ZZN3cub18CUB_300001_SM_10006detail6reduce28DeviceReduceSingleTileKernelINS2_10policy_hubIdjN4cuda3std3__44plusIdEEE10Policy1000EN6thrust24THRUST_300001_SM_1000_NS6detail15normal_iteratorINSD_10device_ptrIdEEEEPdjS9_dd15SquareTransformEEvT0_T1_T2_T3_T4_T6_E12temp_storage+152];
	add.f64 	%fd353, %fd351, %fd352;
	ld.shared.f64 	%fd354, [_ZZN3cub18CUB_300001_SM_10006detail6reduce28DeviceReduceSingleTileKernelINS2_10policy_hubIdjN4cuda3std3__44plusIdEEE10Policy1000EN6thrust24THRUST_300001_SM_1000_NS6detail15normal_iteratorINSD_10device_ptrIdEEEEPdjS9_dd15SquareTransformEEvT0_T1_T2_T3_T4_T6_E12temp_storage+160];
	add.f64 	%fd355, %fd353, %fd354;
	ld.shared.f64 	%fd356, [_ZZN3cub18CUB_300001_SM_10006detail6reduce28DeviceReduceSingleTileKernelINS2_10policy_hubIdjN4cuda3std3__44plusIdEEE10Policy1000EN6thrust24THRUST_300001_SM_1000_NS6detail15normal_iteratorINSD_10device_ptrIdEEEEPdjS9_dd15SquareTransformEEvT0_T1_T2_T3_T4_T6_E12temp_storage+168];
	add.f64 	%fd357, %fd355, %fd356;
	ld.shared.f64 	%fd358, [_ZZN3cub18CUB_300001_SM_10006detail6reduce28DeviceReduceSingleTileKernelINS2_10policy_hubIdjN4cuda3std3__44plusIdEEE10Policy1000EN6thrust24THRUST_300001_SM_1000_NS6detail15normal_iteratorINSD_10device_ptrIdEEEEPdjS9_dd15SquareTransformEEvT0_T1_T2_T3_T4_T6_E12temp_storage+176];
	add.f64 	%fd381, %fd357, %fd358;
	bra.uni 	$L__BB7_50;
$L__BB7_24:
	// begin inline asm
	mov.u32 %r151, %laneid;
	// end inline asm
	and.b32  	%r202, %r1, 992;
	add.s32 	%r203, %r202, 32;
	setp.gt.u32 	%p35, %r203, %r51;
	not.b32 	%r204, %r202;
	add.s32 	%r205, %r51, %r204;
	selp.b32 	%r200, %r205, 31, %p35;
	mov.b64 	%rd92, %fd369;
	mov.b64 	{%r153, %r158}, %rd92;
	mov.b32 	%r159, 1;
	mov.b32 	%r201, -1;
	// begin inline asm
	shfl.sync.down.b32 %r152, %r153, %r159, %r200, %r201;
	// end inline asm
	// begin inline asm
	shfl.sync.down.b32 %r157, %r158, %r159, %r200, %r201;
	// end inline asm
	mov.b64 	%rd93, {%r152, %r157};
	mov.b64 	%fd239, %rd93;
	setp.lt.s32 	%p36, %r151, %r200;
	add.f64 	%fd240, %fd369, %fd239;
	selp.f64 	%fd241, %fd240, %fd369, %p36;
	mov.b64 	%rd94, %fd241;
	mov.b64 	{%r163, %r168}, %rd94;
	mov.b32 	%r169, 2;
	// begin inline asm
	shfl.sync.down.b32 %r162, %r163, %r169, %r200, %r201;
	// end inline asm
	// begin inline asm
	shfl.sync.down.b32 %r167, %r168, %r169, %r200, %r201;
	// end inline asm
	mov.b64 	%rd95, {%r162, %r167};
	mov.b64 	%fd242, %rd95;
	add.s32 	%r206, %r151, 2;
	setp.gt.s32 	%p37, %r206, %r200;
	add.f64 	%fd243, %fd241, %fd242;
	selp.f64 	%fd244, %fd241, %fd243, %p37;
	mov.b64 	%rd96, %fd244;
	mov.b64 	{%r173, %r178}, %rd96;
	mov.b32 	%r179, 4;
	// begin inline asm
	shfl.sync.down.b32 %r172, %r173, %r179, %r200, %r201;
	// end inline asm
	// begin inline asm
	shfl.sync.down.b32 %r177, %r178, %r179, %r200, %r201;
	// end inline asm
	mov.b64 	%rd97, {%r172, %r177};
	mov.b64 	%fd245, %rd97;
	add.s32 	%r207, %r151, 4;
	setp.gt.s32 	%p38, %r207, %r200;
	add.f64 	%fd246, %fd244, %fd245;
	selp.f64 	%fd247, %fd244, %fd246, %p38;
	mov.b64 	%rd98, %fd247;
	mov.b64 	{%r183, %r188}, %rd98;
	mov.b32 	%r189, 8;
	// begin inline asm
	shfl.sync.down.b32 %r182, %r183, %r189, %r200, %r201;
	// end inline asm
	// begin inline asm
	shfl.sync.down.b32 %r187, %r188, %r189, %r200, %r201;
	// end inline asm
	mov.b64 	%rd99, {%r182, %r187};
	mov.b64 	%fd248, %rd99;
	add.s32 	%r208, %r151, 8;
	setp.gt.s32 	%p39, %r208, %r200;
	add.f64 	%fd249, %fd247, %fd248;
	selp.f64 	%fd250, %fd247, %fd249, %p39;
	mov.b64 	%rd100, %fd250;
	mov.b64 	{%r193, %r198}, %rd100;
	mov.b32 	%r199, 16;
	// begin inline asm
	shfl.sync.down.b32 %r192, %r193, %r199, %r200, %r201;
	// end inline asm
	// begin inline asm
	shfl.sync.down.b32 %r197, %r198, %r199, %r200, %r201;
	// end inline asm
	mov.b64 	%rd101, {%r192, %r197};
	mov.b64 	%fd251, %rd101;
	add.s32 	%r209, %r151, 16;
	setp.gt.s32 	%p40, %r209, %r200;
	add.f64 	%fd252, %fd250, %fd251;
	selp.f64 	%fd381, %fd250, %fd252, %p40;
	setp.ne.s32 	%p41, %r151, 0;
	@%p41 bra 	$L__BB7_26;
	shr.u32 	%r210, %r1, 2;
	and.b32  	%r211, %r210, 248;
	mov.u32 	%r212, _ZZN3cub18CUB_300001_SM_10006detail6reduce28DeviceReduceSingleTileKernelINS2_10policy_hubIdjN4cuda3std3__44plusIdEEE10Policy1000EN6thrust24THRUST_300001_SM_1000_NS6detail15normal_iteratorINSD_10device_ptrIdEEEEPdjS9_dd15SquareTransformEEvT0_T1_T2_T3_T4_T6_E12temp_storage;
	add.s32 	%r213, %r212, %r211;
	st.shared.f64 	[%r213+24], %fd381;
$L__BB7_26:
	bar.sync 	0;
	setp.ne.s32 	%p42, %r1, 0;
	@%p42 bra 	$L__BB7_50;
	setp.gt.u32 	%p43, %r51, 32;
	ld.shared.f64 	%fd253, [_ZZN3cub18CUB_300001_SM_10006detail6reduce28DeviceReduceSingleTileKernelINS2_10policy_hubIdjN4cuda3std3__44plusIdEEE10Policy1000EN6thrust24THRUST_300001_SM_1000_NS6detail15normal_iteratorINSD_10device_ptrIdEEEEPdjS9_dd15SquareTransformEEvT0_T1_T2_T3_T4_T6_E12temp_storage+32];
	add.f64 	%fd254, %fd381, %fd253;
	selp.f64 	%fd255, %fd254, %fd381, %p43;
	setp.gt.u32 	%p44, %r51, 64;
	ld.shared.f64 	%fd256, [_ZZN3cub18CUB_300001_SM_10006detail6reduce28DeviceReduceSingleTileKernelINS2_10policy_hubIdjN4cuda3std3__44plusIdEEE10Policy1000EN6thrust24THRUST_300001_SM_1000_NS6detail15normal_iteratorINSD_10device_ptrIdEEEEPdjS9_dd15SquareTransformEEvT0_T1_T2_T3_T4_T6_E12temp_storage+40];
	add.f64 	%fd257, %fd256, %fd255;
	selp.f64 	%fd258, %fd257, %fd255, %p44;
	setp.gt.u32 	%p45, %r51, 96;
	ld.shared.f64 	%fd259, [_ZZN3cub18CUB_300001_SM_10006detail6reduce28DeviceReduceSingleTileKernelINS2_10policy_hubIdjN4cuda3std3__44plusIdEEE10Policy1000EN6thrust24THRUST_300001_SM_1000_NS6detail15normal_iteratorINSD_10device_ptrIdEEEEPdjS9_dd15SquareTransformEEvT0_T1_T2_T3_T4_T6_E12temp_storage+48];
	add.f64 	%fd260, %fd259, %fd258;
	selp.f64 	%fd261, %fd260, %fd258, %p45;
	setp.gt.u32 	%p46, %r51, 128;
	ld.shared.f64 	%fd262, [_ZZN3cub18CUB_300001_SM_10006detail6reduce28DeviceReduceSingleTileKernelINS2_10policy_hubIdjN4cuda3std3__44plusIdEEE10Policy1000EN6thrust24THRUST_300001_SM_1000_NS6detail15normal_iteratorINSD_10device_ptrIdEEEEPdjS9_dd15SquareTransformEEvT0_T1_T2_T3_T4_T6_E12temp_storage+56];
	add.f64 	%fd263, %fd262, %fd261;
	selp.f64 	%fd264, %fd263, %fd261, %p46;
	setp.gt.u32 	%p47, %r51, 160;
	ld.shared.f64 	%fd265, [_ZZN3cub18CUB_300001_SM_10006detail6reduce28DeviceReduceSingleTileKernelINS2_10policy_hubIdjN4cuda3std3__44plusIdEEE10Policy1000EN6thrust24THRUST_300001_SM_1000_NS6detail15normal_iteratorINSD_10device_ptrIdEEEEPdjS9_dd15SquareTransformEEvT0_T1_T2_T3_T4_T6_E12temp_storage+64];
	add.f64 	%fd266, %fd265, %fd264;
	selp.f64 	%fd267, %fd266, %fd264, %p47;
	setp.gt.u32 	%p48, %r51, 192;
	ld.shared.f64 	%fd268, [_ZZN3cub18CUB_300001_SM_10006detail6reduce28DeviceReduceSingleTileKernelINS2_10policy_hubIdjN4cuda3std3__44plusIdEEE10Policy1000EN6thrust24THRUST_300001_SM_1000_NS6detail15normal_iteratorINSD_10device_ptrIdEEEEPdjS9_dd15SquareTransformEEvT0_T1_T2_T3_T4_T6_E12temp_storage+72];
	add.f64 	%fd269, %fd268, %fd267;
	selp.f64 	%fd270, %fd269, %fd267, %p48;
	setp.gt.u32 	%p49, %r51, 224;
	ld.shared.f64 	%fd271, [_ZZN3cub18CUB_300001_SM_10006detail6reduce28DeviceReduceSingleTileKernelINS2_10policy_hubIdjN4cuda3std3__44plusIdEEE10Policy1000EN6thrust24THRUST_300001_SM_1000_NS6detail15normal_iteratorINSD_10device_ptrIdEEEEPdjS9_dd15SquareTransformEEvT0_T1_T2_T3_T4_T6_E12temp_storage+80];
	add.f64 	%fd272, %fd271, %fd270;
	selp.f64 	%fd273, %fd272, %fd270, %p49;
	setp.gt.u32 	%p50, %r51, 256;
	ld.shared.f64 	%fd274, [_ZZN3cub18CUB_300001_SM_10006detail6reduce28DeviceReduceSingleTileKernelINS2_10policy_hubIdjN4cuda3std3__44plusIdEEE10Policy1000EN6thrust24THRUST_300001_SM_1000_NS6detail15normal_iteratorINSD_10device_ptrIdEEEEPdjS9_dd15SquareTransformEEvT0_T1_T2_T3_T4_T6_E12temp_storage+88];
	add.f64 	%fd275, %fd274, %fd273;
	selp.f64 	%fd276, %fd275, %fd273, %p50;
	setp.gt.u32 	%p51, %r51, 288;
	ld.shared.f64 	%fd277, [_ZZN3cub18CUB_300001_SM_10006detail6reduce28DeviceReduceSingleTileKernelINS2_10policy_hubIdjN4cuda3std3__44plusIdEEE10Policy1000EN6thrust24THRUST_300001_SM_1000_NS6detail15normal_iteratorINSD_10device_ptrIdEEEEPdjS9_dd15SquareTransformEEvT0_T1_T2_T3_T4_T6_E12temp_storage+96];
	add.f64 	%fd278, %fd277, %fd276;
	selp.f64 	%fd279, %fd278, %fd276, %p51;
	setp.gt.u32 	%p52, %r51, 320;
	ld.shared.f64 	%fd280, [_ZZN3cub18CUB_300001_SM_10006detail6reduce28DeviceReduceSingleTileKernelINS2_10policy_hubIdjN4cuda3std3__44plusIdEEE10Policy1000EN6thrust24THRUST_300001_SM_1000_NS6detail15normal_iteratorINSD_10device_ptrIdEEEEPdjS9_dd15SquareTransformEEvT0_T1_T2_T3_T4_T6_E12temp_storage+104];
	add.f64 	%fd281, %fd280, %fd279;
	selp.f64 	%fd282, %fd281, %fd279, %p52;
	setp.gt.u32 	%p53, %r51, 352;
	ld.shared.f64 	%fd283, [_ZZN3cub18CUB_300001_SM_10006detail6reduce28DeviceReduceSingleTileKernelINS2_10policy_hubIdjN4cuda3std3__44plusIdEEE10Policy1000EN6thrust24THRUST_300001_SM_1000_NS6detail15normal_iteratorINSD_10device_ptrIdEEEEPdjS9_dd15SquareTransformEEvT0_T1_T2_T3_T4_T6_E12temp_storage+112];
	add.f64 	%fd284, %fd283, %fd282;
	selp.f64 	%fd285, %fd284, %fd282, %p53;
	setp.gt.u32 	%p54, %r51, 384;
	ld.shared.f64 	%fd286, [_ZZN3cub18CUB_300001_SM_10006detail6reduce28DeviceReduceSingleTileKernelINS2_10policy_hubIdjN4cuda3std3__44plusIdEEE10Policy1000EN6thrust24THRUST_300001_SM_1000_NS6detail15normal_iteratorINSD_10device_ptrIdEEEEPdjS9_dd15SquareTransformEEvT0_T1_T2_T3_T4_T6_E12temp_storage+120];
	add.f64 	%fd287, %fd286, %fd285;
	selp.f64 	%fd288, %fd287, %fd285, %p54;
	setp.gt.u32 	%p55, %r51, 416;
	ld.shared.f64 	%fd289, [_ZZN3cub18CUB_300001_SM_10006detail6reduce28DeviceReduceSingleTileKernelINS2_10policy_hubIdjN4cuda3std3__44plusIdEEE10Policy1000EN6thrust24THRUST_300001_SM_1000_NS6detail15normal_iteratorINSD_10device_ptrIdEEEEPdjS9_dd15SquareTransformEEvT0_T1_T2_T3_T4_T6_E12temp_storage+128];
	add.f64 	%fd290, %fd289, %fd288;
	selp.f64 	%fd291, %fd290, %fd288, %p55;
	setp.gt.u32 	%p56, %r51, 448;
	ld.shared.f64 	%fd292, [_ZZN3cub18CUB_300001_SM_10006detail6reduce28DeviceReduceSingleTileKernelINS2_10policy_hubIdjN4cuda3std3__44plusIdEEE10Policy1000EN6thrust24THRUST_300001_SM_1000_NS6detail15normal_iteratorINSD_10device_ptrIdEEEEPdjS9_dd15SquareTransformEEvT0_T1_T2_T3_T4_T6_E12temp_storage+136];
	add.f64 	%fd293, %fd292, %fd291;
	selp.f64 	%fd294, %fd293, %fd291, %p56;
	setp.gt.u32 	%p57, %r51, 480;
	ld.shared.f64 	%fd295, [_ZZN3cub18CUB_300001_SM_10006detail6reduce28DeviceReduceSingleTileKernelINS2_10policy_hubIdjN4cuda3std3__44plusIdEEE10Policy1000EN6thrust24THRUST_300001_SM_1000_NS6detail15normal_iteratorINSD_10device_ptrIdEEEEPdjS9_dd15SquareTransformEEvT0_T1_T2_T3_T4_T6_E12temp_storage+144];
	add.f64 	%fd296, %fd295, %fd294;
	selp.f64 	%fd297, %fd296, %fd294, %p57;
	setp.gt.u32 	%p58, %r51, 512;
	ld.shared.f64 	%fd298, [_ZZN3cub18CUB_300001_SM_10006detail6reduce28DeviceReduceSingleTileKernelINS2_10policy_hubIdjN4cuda3std3__44plusIdEEE10Policy1000EN6thrust24THRUST_300001_SM_1000_NS6detail15normal_iteratorINSD_10device_ptrIdEEEEPdjS9_dd15SquareTransformEEvT0_T1_T2_T3_T4_T6_E12temp_storage+152];
	add.f64 	%fd299, %fd298, %fd297;
	selp.f64 	%fd300, %fd299, %fd297, %p58;
	setp.gt.u32 	%p59, %r51, 544;
	ld.shared.f64 	%fd301, [_ZZN3cub18CUB_300001_SM_10006detail6reduce28DeviceReduceSingleTileKernelINS2_10policy_hubIdjN4cuda3std3__44plusIdEEE10Policy1000EN6thrust24THRUST_300001_SM_1000_NS6detail15normal_iteratorINSD_10device_ptrIdEEEEPdjS9_dd15SquareTransformEEvT0_T1_T2_T3_T4_T6_E12temp_storage+160];
	add.f64 	%fd302, %fd301, %fd300;
	selp.f64 	%fd303, %fd302, %fd300, %p59;
	setp.gt.u32 	%p60, %r51, 576;
	ld.shared.f64 	%fd304, [_ZZN3cub18CUB_300001_SM_10006detail6reduce28DeviceReduceSingleTileKernelINS2_10policy_hubIdjN4cuda3std3__44plusIdEEE10Policy1000EN6thrust24THRUST_300001_SM_1000_NS6detail15normal_iteratorINSD_10device_ptrIdEEEEPdjS9_dd15SquareTransformEEvT0_T1_T2_T3_T4_T6_E12temp_storage+168];
	add.f64 	%fd305, %fd304, %fd303;
	selp.f64 	%fd306, %fd305, %fd303, %p60;
	setp.gt.u32 	%p61, %r51, 608;
	ld.shared.f64 	%fd307, [_ZZN3cub18CUB_300001_SM_10006detail6reduce28DeviceReduceSingleTileKernelINS2_10policy_hubIdjN4cuda3std3__44plusIdEEE10Policy1000EN6thrust24THRUST_300001_SM_1000_NS6detail15normal_iteratorINSD_10device_ptrIdEEEEPdjS9_dd15SquareTransformEEvT0_T1_T2_T3_T4_T6_E12temp_storage+176];
	add.f64 	%fd308, %fd307, %fd306;
	selp.f64 	%fd381, %fd308, %fd306, %p61;
	bra.uni 	$L__BB7_50;
$L__BB7_28:
	mov.u32 	%r21, %tid.x;
	mul.wide.u32 	%rd11, %r21, 8;
	add.s64 	%rd12, %rd2, %rd11;
	ld.global.f64 	%fd43, [%rd12];
	ld.global.f64 	%fd44, [%rd12+5120];
	mul.f64 	%fd45, %fd44, %fd44;
	ld.global.f64 	%fd46, [%rd12+10240];
	ld.global.f64 	%fd47, [%rd12+15360];
	ld.global.f64 	%fd48, [%rd12+20480];
	ld.global.f64 	%fd49, [%rd12+25600];
	ld.global.f64 	%fd50, [%rd12+30720];
	ld.global.f64 	%fd51, [%rd12+35840];
	fma.rn.f64 	%fd52, %fd43, %fd43, %fd45;
	fma.rn.f64 	%fd53, %fd46, %fd46, %fd52;
	fma.rn.f64 	%fd54, %fd47, %fd47, %fd53;
	fma.rn.f64 	%fd55, %fd48, %fd48, %fd54;
	fma.rn.f64 	%fd56, %fd49, %fd49, %fd55;
	fma.rn.f64 	%fd57, %fd50, %fd50, %fd56;
	fma.rn.f64 	%fd380, %fd51, %fd51, %fd57;
	add.s32 	%r22, %r51, -5120;
	setp.lt.u32 	%p3, %r22, 5120;
	mov.b32 	%r279, 5120;
	@%p3 bra 	$L__BB7_32;
	mov.b32 	%r279, 5120;
$L__BB7_30:
	add.s32 	%r54, %r21, %r279;
	mul.wide.u32 	%rd13, %r54, 8;
	add.s64 	%rd14, %rd2, %rd13;
	ld.global.f64 	%fd58, [%rd14];
	ld.global.f64 	%fd59, [%rd14+5120];
	ld.global.f64 	%fd60, [%rd14+10240];
	ld.global.f64 	%fd61, [%rd14+15360];
	ld.global.f64 	%fd62, [%rd14+20480];
	ld.global.f64 	%fd63, [%rd14+25600];
	ld.global.f64 	%fd64, [%rd14+30720];
	ld.global.f64 	%fd65, [%rd14+35840];
	fma.rn.f64 	%fd66, %fd58, %fd58, %fd380;
	fma.rn.f64 	%fd67, %fd59, %fd59, %fd66;
	fma.rn.f64 	%fd68, %fd60, %fd60, %fd67;
	fma.rn.f64 	%fd69, %fd61, %fd61, %fd68;
	fma.rn.f64 	%fd70, %fd62, %fd62, %fd69;
	fma.rn.f64 	%fd71, %fd63, %fd63, %fd70;
	fma.rn.f64 	%fd72, %fd64, %fd64, %fd71;
	fma.rn.f64 	%fd380, %fd65, %fd65, %fd72;
	sub.s32 	%r55, %r51, %r279;
	setp.lt.u32 	%p4, %r55, 5120;
	@%p4 bra 	$L__BB7_46;
	add.s32 	%r279, %r279, 5120;
	setp.le.u32 	%p5, %r279, %r22;
	@%p5 bra 	$L__BB7_30;
$L__BB7_32:
	setp.le.u32 	%p6, %r51, %r279;
	sub.s32 	%r56, %r51, %r279;
	setp.ge.s32 	%p7, %r21, %r56;
	or.pred  	%p8, %p6, %p7;
	@%p8 bra 	$L__BB7_46;
	not.b32 	%r58, %r21;
	add.s32 	%r59, %r51, %r58;
	sub.s32 	%r60, %r59, %r279;
	mul.hi.u32 	%r61, %r60, -858993459;
	shr.u32 	%r62, %r61, 9;
	add.s32 	%r26, %r62, 1;
	and.b32  	%r27, %r26, 15;
	setp.lt.u32 	%p9, %r60, 9600;
	mov.u32 	%r284, %r21;
	@%p9 bra 	$L__BB7_37;
	or.b32  	%r282, %r21, 5120;
	add.s32 	%r281, %r21, %r279;
	and.b32  	%r63, %r26, 16777200;
	neg.s32 	%r280, %r63;
$L__BB7_35:
	.pragma "nounroll";
	mul.wide.u32 	%rd15, %r281, 8;
	add.s64 	%rd16, %rd2, %rd15;
	ld.global.f64 	%fd74, [%rd16];
	fma.rn.f64 	%fd75, %fd74, %fd74, %fd380;
	add.s32 	%r64, %r281, 640;
	mul.wide.u32 	%rd17, %r64, 8;
	add.s64 	%rd18, %rd2, %rd17;
	ld.global.f64 	%fd76, [%rd18];
	fma.rn.f64 	%fd77, %fd76, %fd76, %fd75;
	add.s32 	%r65, %r281, 1280;
	mul.wide.u32 	%rd19, %r65, 8;
	add.s64 	%rd20, %rd2, %rd19;
	ld.global.f64 	%fd78, [%rd20];
	fma.rn.f64 	%fd79, %fd78, %fd78, %fd77;
	add.s32 	%r66, %r281, 1920;
	mul.wide.u32 	%rd21, %r66, 8;
	add.s64 	%rd22, %rd2, %rd21;
	ld.global.f64 	%fd80, [%rd22];
	fma.rn.f64 	%fd81, %fd80, %fd80, %fd79;
	add.s32 	%r67, %r281, 2560;
	mul.wide.u32 	%rd23, %r67, 8;
	add.s64 	%rd24, %rd2, %rd23;
	ld.global.f64 	%fd82, [%rd24];
	fma.rn.f64 	%fd83, %fd82, %fd82, %fd81;
	add.s32 	%r68, %r281, 3200;
	mul.wide.u32 	%rd25, %r68, 8;
	add.s64 	%rd26, %rd2, %rd25;
	ld.global.f64 	%fd84, [%rd26];
	fma.rn.f64 	%fd85, %fd84, %fd84, %fd83;
	add.s32 	%r69, %r281, 3840;
	mul.wide.u32 	%rd27, %r69, 8;
	add.s64 	%rd28, %rd2, %rd27;
	ld.global.f64 	%fd86, [%rd28];
	fma.rn.f64 	%fd87, %fd86, %fd86, %fd85;
	add.s32 	%r70, %r281, 4480;
	mul.wide.u32 	%rd29, %r70, 8;
	add.s64 	%rd30, %rd2, %rd29;
	ld.global.f64 	%fd88, [%rd30];
	fma.rn.f64 	%fd89, %fd88, %fd88, %fd87;
	add.s32 	%r71, %r281, 5120;
	mul.wide.u32 	%rd31, %r71, 8;
	add.s64 	%rd32, %rd2, %rd31;
	ld.global.f64 	%fd90, [%rd32];
	fma.rn.f64 	%fd91, %fd90, %fd90, %fd89;
	add.s32 	%r72, %r281, 5760;
	mul.wide.u32 	%rd33, %r72, 8;
	add.s64 	%rd34, %rd2, %rd33;
	ld.global.f64 	%fd92, [%rd34];
	fma.rn.f64 	%fd93, %fd92, %fd92, %fd91;
	add.s32 	%r73, %r281, 6400;
	mul.wide.u32 	%rd35, %r73, 8;
	add.s64 	%rd36, %rd2, %rd35;
	ld.global.f64 	%fd94, [%rd36];
	fma.rn.f64 	%fd95, %fd94, %fd94, %fd93;
	add.s32 	%r74, %r281, 7040;
	mul.wide.u32 	%rd37, %r74, 8;
	add.s64 	%rd38, %rd2, %rd37;
	ld.global.f64 	%fd96, [%rd38];
	fma.rn.f64 	%fd97, %fd96, %fd96, %fd95;
	add.s32 	%r75, %r281, 7680;
	mul.wide.u32 	%rd39, %r75, 8;
	add.s64 	%rd40, %rd2, %rd39;
	ld.global.f64 	%fd98, [%rd40];
	fma.rn.f64 	%fd99, %fd98, %fd98, %fd97;
	add.s32 	%r76, %r281, 8320;
	mul.wide.u32 	%rd41, %r76, 8;
	add.s64 	%rd42, %rd2, %rd41;
	ld.global.f64 	%fd100, [%rd42];
	fma.rn.f64 	%fd101, %fd100, %fd100, %fd99;
	add.s32 	%r77, %r281, 8960;
	mul.wide.u32 	%rd43, %r77, 8;
	add.s64 	%rd44, %rd2, %rd43;
	ld.global.f64 	%fd102, [%rd44];
	fma.rn.f64 	%fd103, %fd102, %fd102, %fd101;
	add.s32 	%r78, %r281, 9600;
	mul.wide.u32 	%rd45, %r78, 8;
	add.s64 	%rd46, %rd2, %rd45;
	ld.global.f64 	%fd104, [%rd46];
	fma.rn.f64 	%fd380, %fd104, %fd104, %fd103;
	add.s32 	%r282, %r282, 10240;
	add.s32 	%r281, %r281, 10240;
	add.s32 	%r280, %r280, 16;
	setp.ne.s32 	%p10, %r280, 0;
	@%p10 bra 	$L__BB7_35;
	add.s32 	%r284, %r282, -5120;
$L__BB7_37:
	setp.eq.s32 	%p11, %r27, 0;
	@%p11 bra 	$L__BB7_46;
	and.b32  	%r39, %r26, 7;
	setp.lt.u32 	%p12, %r27, 8;
	@%p12 bra 	$L__BB7_40;
	add.s32 	%r79, %r284, %r279;
	mul.wide.u32 	%rd47, %r79, 8;
	add.s64 	%rd48, %rd2, %rd47;
	ld.global.f64 	%fd106, [%rd48];
	fma.rn.f64 	%fd107, %fd106, %fd106, %fd380;
	add.s32 	%r80, %r79, 640;
	mul.wide.u32 	%rd49, %r80, 8;
	add.s64 	%rd50, %rd2, %rd49;
	ld.global.f64 	%fd108, [%rd50];
	fma.rn.f64 	%fd109, %fd108, %fd108, %fd107;
	add.s32 	%r81, %r79, 1280;
	mul.wide.u32 	%rd51, %r81, 8;
	add.s64 	%rd52, %rd2, %rd51;
	ld.global.f64 	%fd110, [%rd52];
	fma.rn.f64 	%fd111, %fd110, %fd110, %fd109;
	add.s32 	%r82, %r79, 1920;
	mul.wide.u32 	%rd53, %r82, 8;
	add.s64 	%rd54, %rd2, %rd53;
	ld.global.f64 	%fd112, [%rd54];
	fma.rn.f64 	%fd113, %fd112, %fd112, %fd111;
	add.s32 	%r83, %r79, 2560;
	mul.wide.u32 	%rd55, %r83, 8;
	add.s64 	%rd56, %rd2, %rd55;
	ld.global.f64 	%fd114, [%rd56];
	fma.rn.f64 	%fd115, %fd114, %fd114, %fd113;
	add.s32 	%r84, %r79, 3200;
	mul.wide.u32 	%rd57, %r84, 8;
	add.s64 	%rd58, %rd2, %rd57;
	ld.global.f64 	%fd116, [%rd58];
	fma.rn.f64 	%fd117, %fd116, %fd116, %fd115;
	add.s32 	%r85, %r79, 3840;
	mul.wide.u32 	%rd59, %r85, 8;
	add.s64 	%rd60, %rd2, %rd59;
	ld.global.f64 	%fd118, [%rd60];
	fma.rn.f64 	%fd119, %fd118, %fd118, %fd117;
	add.s32 	%r86, %r79, 4480;
	mul.wide.u32 	%rd61, %r86, 8;
	add.s64 	%rd62, %rd2, %rd61;
	ld.global.f64 	%fd120, [%rd62];
	fma.rn.f64 	%fd380, %fd120, %fd120, %fd119;
	add.s32 	%r284, %r284, 5120;
$L__BB7_40:
	setp.eq.s32 	%p13, %r39, 0;
	@%p13 bra 	$L__BB7_46;
	and.b32  	%r42, %r26, 3;
	setp.lt.u32 	%p14, %r39, 4;
	@%p14 bra 	$L__BB7_43;
	add.s32 	%r87, %r284, %r279;
	mul.wide.u32 	%rd63, %r87, 8;
	add.s64 	%rd64, %rd2, %rd63;
	ld.global.f64 	%fd122, [%rd64];
	fma.rn.f64 	%fd123, %fd122, %fd122, %fd380;
	add.s32 	%r88, %r87, 640;
	mul.wide.u32 	%rd65, %r88, 8;
	add.s64 	%rd66, %rd2, %rd65;
	ld.global.f64 	%fd124, [%rd66];
	fma.rn.f64 	%fd125, %fd124, %fd124, %fd123;
	add.s32 	%r89, %r87, 1280;
	mul.wide.u32 	%rd67, %r89, 8;
	add.s64 	%rd68, %rd2, %rd67;
	ld.global.f64 	%fd126, [%rd68];
	fma.rn.f64 	%fd127, %fd126, %fd126, %fd125;
	add.s32 	%r90, %r87, 1920;
	mul.wide.u32 	%rd69, %r90, 8;
	add.s64 	%rd70, %rd2, %rd69;
	ld.global.f64 	%fd128, [%rd70];
	fma.rn.f64 	%fd380, %fd128, %fd128, %fd127;
	add.s32 	%r284, %r284, 2560;
$L__BB7_43:
	setp.eq.s32 	%p15, %r42, 0;
	@%p15 bra 	$L__BB7_46;
	add.s32 	%r287, %r284, %r279;
	neg.s32 	%r286, %r42;
$L__BB7_45:
	.pragma "nounroll";
	mul.wide.u32 	%rd71, %r287, 8;
	add.s64 	%rd72, %rd2, %rd71;
	ld.global.f64 	%fd129, [%rd72];
	fma.rn.f64 	%fd380, %fd129, %fd129, %fd380;
	add.s32 	%r287, %r287, 640;
	add.s32 	%r286, %r286, 1;
	setp.ne.s32 	%p16, %r286, 0;
	@%p16 bra 	$L__BB7_45;
$L__BB7_46:
	// begin inline asm
	mov.u32 %r91, %laneid;
	// end inline asm
	mov.b64 	%rd73, %fd380;
	mov.b64 	{%r93, %r98}, %rd73;
	mov.b32 	%r99, 1;
	mov.b32 	%r140, 31;
	mov.b32 	%r141, -1;
	// begin inline asm
	shfl.sync.down.b32 %r92, %r93, %r99, %r140, %r141;
	// end inline asm
	// begin inline asm
	shfl.sync.down.b32 %r97, %r98, %r99, %r140, %r141;
	// end inline asm
	mov.b64 	%rd74, {%r92, %r97};
	mov.b64 	%fd130, %rd74;
	setp.gt.s32 	%p17, %r91, 30;
	add.f64 	%fd131, %fd380, %fd130;
	selp.f64 	%fd132, %fd380, %fd131, %p17;
	mov.b64 	%rd75, %fd132;
	mov.b64 	{%r103, %r108}, %rd75;
	mov.b32 	%r109, 2;
	// begin inline asm
	shfl.sync.down.b32 %r102, %r103, %r109, %r140, %r141;
	// end inline asm
	// begin inline asm
	shfl.sync.down.b32 %r107, %r108, %r109, %r140, %r141;
	// end inline asm
	mov.b64 	%rd76, {%r102, %r107};
	mov.b64 	%fd133, %rd76;
	setp.gt.s32 	%p18, %r91, 29;
	add.f64 	%fd134, %fd132, %fd133;
	selp.f64 	%fd135, %fd132, %fd134, %p18;
	mov.b64 	%rd77, %fd135;
	mov.b64 	{%r113, %r118}, %rd77;
	mov.b32 	%r119, 4;
	// begin inline asm
	shfl.sync.down.b32 %r112, %r113, %r119, %r140, %r141;
	// end inline asm
	// begin inline asm
	shfl.sync.down.b32 %r117, %r118, %r119, %r140, %r141;
	// end inline asm
	mov.b64 	%rd78, {%r112, %r117};
	mov.b64 	%fd136, %rd78;
	setp.gt.s32 	%p19, %r91, 27;
	add.f64 	%fd137, %fd135, %fd136;
	selp.f64 	%fd138, %fd135, %fd137, %p19;
	mov.b64 	%rd79, %fd138;
	mov.b64 	{%r123, %r128}, %rd79;
	mov.b32 	%r129, 8;
	// begin inline asm
	shfl.sync.down.b32 %r122, %r123, %r129, %r140, %r141;
	// end inline asm
	// begin inline asm
	shfl.sync.down.b32 %r127, %r128, %r129, %r140, %r141;
	// end inline asm
	mov.b64 	%rd80, {%r122, %r127};
	mov.b64 	%fd139, %rd80;
	setp.gt.s32 	%p20, %r91, 23;
	add.f64 	%fd140, %fd138, %fd139;
	selp.f64 	%fd141, %fd138, %fd140, %p20;
	mov.b64 	%rd81, %fd141;
	mov.b64 	{%r133, %r138}, %rd81;
	mov.b32 	%r139, 16;
	// begin inline asm
	shfl.sync.down.b32 %r132, %r133, %r139, %r140, %r141;
	// end inline asm
	// begin inline asm
	shfl.sync.down.b32 %r137, %r138, %r139, %r140, %r141;
	// end inline asm
	mov.b64 	%rd82, {%r132, %r137};
	mov.b64 	%fd142, %rd82;
	setp.gt.s32 	%p21, %r91, 15;
	add.f64 	%fd38, %fd141, %fd142;
	selp.f64 	%fd381, %fd141, %fd38, %p21;
	setp.ne.s32 	%p22, %r91, 0;
	@%p22 bra 	$L__BB7_48;
	shr.u32 	%r142, %r21, 2;
	and.b32  	%r143, %r142, 248;
	mov.u32 	%r144, _ZZN3cub18CUB_300001_SM_10006detail6reduce28DeviceReduceSingleTileKernelINS2_10policy_hubIdjN4cuda3std3__44plusIdEEE10Policy1000EN6thrust24THRUST_300001_SM_1000_NS6detail15normal_iteratorINSD_10device_ptrIdEEEEPdjS9_dd15SquareTransformEEvT0_T1_T2_T3_T4_T6_E12temp_storage;
	add.s32 	%r145, %r144, %r143;
	st.shared.f64 	[%r145+24], %fd38;
$L__BB7_48:
	bar.sync 	0;
	setp.ne.s32 	%p23, %r21, 0;
	@%p23 bra 	$L__BB7_50;
	ld.shared.f64 	%fd143, [_ZZN3cub18CUB_300001_SM_10006detail6reduce28DeviceReduceSingleTileKernelINS2_10policy_hubIdjN4cuda3std3__44plusIdEEE10Policy1000EN6thrust24THRUST_300001_SM_1000_NS6detail15normal_iteratorINSD_10device_ptrIdEEEEPdjS9_dd15SquareTransformEEvT0_T1_T2_T3_T4_T6_E12temp_storage+32];
	add.f64 	%fd144, %fd381, %fd143;
	ld.shared.f64 	%fd145, [_ZZN3cub18CUB_300001_SM_10006detail6reduce28DeviceReduceSingleTileKernelINS2_10policy_hubIdjN4cuda3std3__44plusIdEEE10Policy1000EN6thrust24THRUST_300001_SM_1000_NS6detail15normal_iteratorINSD_10device_ptrIdEEEEPdjS9_dd15SquareTransformEEvT0_T1_T2_T3_T4_T6_E12temp_storage+40];
	add.f64 	%fd146, %fd144, %fd145;
	ld.shared.f64 	%fd147, [_ZZN3cub18CUB_300001_SM_10006detail6reduce28DeviceReduceSingleTileKernelINS2_10policy_hubIdjN4cuda3std3__44plusIdEEE10Policy1000EN6thrust24THRUST_300001_SM_1000_NS6detail15normal_iteratorINSD_10device_ptrIdEEEEPdjS9_dd15SquareTransformEEvT0_T1_T2_T3_T4_T6_E12temp_storage+48];
	add.f64 	%fd148, %fd146, %fd147;
	ld.shared.f64 	%fd149, [_ZZN3cub18CUB_300001_SM_10006detail6reduce28DeviceReduceSingleTileKernelINS2_10policy_hubIdjN4cuda3std3__44plusIdEEE10Policy1000EN6thrust24THRUST_300001_SM_1000_NS6detail15normal_iteratorINSD_10device_ptrIdEEEEPdjS9_dd15SquareTransformEEvT0_T1_T2_T3_T4_T6_E12temp_storage+56];
	add.f64 	%fd150, %fd148, %fd149;
	ld.shared.f64 	%fd151, [_ZZN3cub18CUB_300001_SM_10006detail6reduce28DeviceReduceSingleTileKernelINS2_10policy_hubIdjN4cuda3std3__44plusIdEEE10Policy1000EN6thrust24THRUST_300001_SM_1000_NS6detail15normal_iteratorINSD_10device_ptrIdEEEEPdjS9_dd15SquareTransformEEvT0_T1_T2_T3_T4_T6_E12temp_storage+64];
	add.f64 	%fd152, %fd150, %fd151;
	ld.shared.f64 	%fd153, [_ZZN3cub18CUB_300001_SM_10006detail6reduce28DeviceReduceSingleTileKernelINS2_10policy_hubIdjN4cuda3std3__44plusIdEEE10Policy1000EN6thrust24THRUST_300001_SM_1000_NS6detail15normal_iteratorINSD_10device_ptrIdEEEEPdjS9_dd15SquareTransformEEvT0_T1_T2_T3_T4_T6_E12temp_storage+72];
	add.f64 	%fd154, %fd152, %fd153;
	ld.shared.f64 	%fd155, [_ZZN3cub18CUB_300001_SM_10006detail6reduce28DeviceReduceSingleTileKernelINS2_10policy_hubIdjN4cuda3std3__44plusIdEEE10Policy1000EN6thrust24THRUST_300001_SM_1000_NS6detail15normal_iteratorINSD_10device_ptrIdEEEEPdjS9_dd15SquareTransformEEvT0_T1_T2_T3_T4_T6_E12temp_storage+80];
	add.f64 	%fd156, %fd154, %fd155;
	ld.shared.f64 	%fd157, [_ZZN3cub18CUB_300001_SM_10006detail6reduce28DeviceReduceSingleTileKernelINS2_10policy_hubIdjN4cuda3std3__44plusIdEEE10Policy1000EN6thrust24THRUST_300001_SM_1000_NS6detail15normal_iteratorINSD_10device_ptrIdEEEEPdjS9_dd15SquareTransformEEvT0_T1_T2_T3_T4_T6_E12temp_storage+88];
	add.f64 	%fd158, %fd156, %fd157;
	ld.shared.f64 	%fd159, [_ZZN3cub18CUB_300001_SM_10006detail6reduce28DeviceReduceSingleTileKernelINS2_10policy_hubIdjN4cuda3std3__44plusIdEEE10Policy1000EN6thrust24THRUST_300001_SM_1000_NS6detail15normal_iteratorINSD_10device_ptrIdEEEEPdjS9_dd15SquareTransformEEvT0_T1_T2_T3_T4_T6_E12temp_storage+96];
	add.f64 	%fd160, %fd158, %fd159;
	ld.shared.f64 	%fd161, [_ZZN3cub18CUB_300001_SM_10006detail6reduce28DeviceReduceSingleTileKernelINS2_10policy_hubIdjN4cuda3std3__44plusIdEEE10Policy1000EN6thrust24THRUST_300001_SM_1000_NS6detail15normal_iteratorINSD_10device_ptrIdEEEEPdjS9_dd15SquareTransformEEvT0_T1_T2_T3_T4_T6_E12temp_storage+104];
	add.f64 	%fd162, %fd160, %fd161;
	ld.shared.f64 	%fd163, [_ZZN3cub18CUB_300001_SM_10006detail6reduce28DeviceReduceSingleTileKernelINS2_10policy_hubIdjN4cuda3std3__44plusIdEEE10Policy1000EN6thrust24THRUST_300001_SM_1000_NS6detail15normal_iteratorINSD_10device_ptrIdEEEEPdjS9_dd15SquareTransformEEvT0_T1_T2_T3_T4_T6_E12temp_storage+112];
	add.f64 	%fd164, %fd162, %fd163;
	ld.shared.f64 	%fd165, [_ZZN3cub18CUB_300001_SM_10006detail6reduce28DeviceReduceSingleTileKernelINS2_10policy_hubIdjN4cuda3std3__44plusIdEEE10Policy1000EN6thrust24THRUST_300001_SM_1000_NS6detail15normal_iteratorINSD_10device_ptrIdEEEEPdjS9_dd15SquareTransformEEvT0_T1_T2_T3_T4_T6_E12temp_storage+120];
	add.f64 	%fd166, %fd164, %fd165;
	ld.shared.f64 	%fd167, [_ZZN3cub18CUB_300001_SM_10006detail6reduce28DeviceReduceSingleTileKernelINS2_10policy_hubIdjN4cuda3std3__44plusIdEEE10Policy1000EN6thrust24THRUST_300001_SM_1000_NS6detail15normal_iteratorINSD_10device_ptrIdEEEEPdjS9_dd15SquareTransformEEvT0_T1_T2_T3_T4_T6_E12temp_storage+128];
	add.f64 	%fd168, %fd166, %fd167;
	ld.shared.f64 	%fd169, [_ZZN3cub18CUB_300001_SM_10006detail6reduce28DeviceReduceSingleTileKernelINS2_10policy_hubIdjN4cuda3std3__44plusIdEEE10Policy1000EN6thrust24THRUST_300001_SM_1000_NS6detail15normal_iteratorINSD_10device_ptrIdEEEEPdjS9_dd15SquareTransformEEvT0_T1_T2_T3_T4_T6_E12temp_storage+136];
	add.f64 	%fd170, %fd168, %fd169;
	ld.shared.f64 	%fd171, [_ZZN3cub18CUB_300001_SM_10006detail6reduce28DeviceReduceSingleTileKernelINS2_10policy_hubIdjN4cuda3std3__44plusIdEEE10Policy1000EN6thrust24THRUST_300001_SM_1000_NS6detail15normal_iteratorINSD_10device_ptrIdEEEEPdjS9_dd15SquareTransformEEvT0_T1_T2_T3_T4_T6_E12temp_storage+144];
	add.f64 	%fd172, %fd170, %fd171;
	ld.shared.f64 	%fd173, [_ZZN3cub18CUB_300001_SM_10006detail6reduce28DeviceReduceSingleTileKernelINS2_10policy_hubIdjN4cuda3std3__44plusIdEEE10Policy1000EN6thrust24THRUST_300001_SM_1000_NS6detail15normal_iteratorINSD_10device_ptrIdEEEEPdjS9_dd15SquareTransformEEvT0_T1_T2_T3_T4_T6_E12temp_storage+152];
	add.f64 	%fd174, %fd172, %fd173;
	ld.shared.f64 	%fd175, [_ZZN3cub18CUB_300001_SM_10006detail6reduce28DeviceReduceSingleTileKernelINS2_10policy_hubIdjN4cuda3std3__44plusIdEEE10Policy1000EN6thrust24THRUST_300001_SM_1000_NS6detail15normal_iteratorINSD_10device_ptrIdEEEEPdjS9_dd15SquareTransformEEvT0_T1_T2_T3_T4_T6_E12temp_storage+160];
	add.f64 	%fd176, %fd174, %fd175;
	ld.shared.f64 	%fd177, [_ZZN3cub18CUB_300001_SM_10006detail6reduce28DeviceReduceSingleTileKernelINS2_10policy_hubIdjN4cuda3std3__44plusIdEEE10Policy1000EN6thrust24THRUST_300001_SM_1000_NS6detail15normal_iteratorINSD_10device_ptrIdEEEEPdjS9_dd15SquareTransformEEvT0_T1_T2_T3_T4_T6_E12temp_storage+168];
	add.f64 	%fd178, %fd176, %fd177;
	ld.shared.f64 	%fd179, [_ZZN3cub18CUB_300001_SM_10006detail6reduce28DeviceReduceSingleTileKernelINS2_10policy_hubIdjN4cuda3std3__44plusIdEEE10Policy1000EN6thrust24THRUST_300001_SM_1000_NS6detail15normal_iteratorINSD_10device_ptrIdEEEEPdjS9_dd15SquareTransformEEvT0_T1_T2_T3_T4_T6_E12temp_storage+176];
	add.f64 	%fd381, %fd178, %fd179;
$L__BB7_50:
	mov.u32 	%r269, %tid.x;
	setp.ne.s32 	%p69, %r269, 0;
	@%p69 bra 	$L__BB7_52;
	add.f64 	%fd359, %fd42, %fd381;
	st.global.f64 	[%rd1], %fd359;
$L__BB7_52:
	ret;

}
	// .globl	_ZN3cub18CUB_300001_SM_10006detail6reduce18DeviceReduceKernelINS2_10policy_hubIdjN4cuda3std3__44plusIdEEE10Policy1000EN6thrust24THRUST_300001_SM_1000_NS6detail15normal_iteratorINSD_10device_ptrIdEEEEjS9_d15SquareTransformEEvT0_PT3_T1_NS0_13GridEvenShareISN_EET2_T4_
.visible .entry _ZN3cub18CUB_300001_SM_10006detail6reduce18DeviceReduceKernelINS2_10policy_hubIdjN4cuda3std3__44plusIdEEE10Policy1000EN6thrust24THRUST_300001_SM_1000_NS6detail15normal_iteratorINSD_10device_ptrIdEEEEjS9_d15SquareTransformEEvT0_PT3_T1_NS0_13GridEvenShareISN_EET2_T4_(
	.param .align 8 .b8 _ZN3cub18CUB_300001_SM_10006detail6reduce18DeviceReduceKernelINS2_10policy_hubIdjN4cuda3std3__44plusIdEEE10Policy1000EN6thrust24THRUST_300001_SM_1000_NS6detail15normal_iteratorINSD_10device_ptrIdEEEEjS9_d15SquareTransformEEvT0_PT3_T1_NS0_13GridEvenShareISN_EET2_T4__param_0[8],
	.param .u64 .ptr .align 1 _ZN3cub18CUB_300001_SM_10006detail6reduce18DeviceReduceKernelINS2_10policy_hubIdjN4cuda3std3__44plusIdEEE10Policy1000EN6thrust24THRUST_300001_SM_1000_NS6detail15normal_iteratorINSD_10device_ptrIdEEEEjS9_d15SquareTransformEEvT0_PT3_T1_NS0_13GridEvenShareISN_EET2_T4__param_1,
	.param .u32 _ZN3cub18CUB_300001_SM_10006detail6reduce18DeviceReduceKernelINS2_10policy_hubIdjN4cuda3std3__44plusIdEEE10Policy1000EN6thrust24THRUST_300001_SM_1000_NS6detail15normal_iteratorINSD_10device_ptrIdEEEEjS9_d15SquareTransformEEvT0_PT3_T1_NS0_13GridEvenShareISN_EET2_T4__param_2,
	.param .align 4 .b8 _ZN3cub18CUB_300001_SM_10006detail6reduce18DeviceReduceKernelINS2_10policy_hubIdjN4cuda3std3__44plusIdEEE10Policy1000EN6thrust24THRUST_300001_SM_1000_NS6detail15normal_iteratorINSD_10device_ptrIdEEEEjS9_d15SquareTransformEEvT0_PT3_T1_NS0_13GridEvenShareISN_EET2_T4__param_3[40],
	.param .align 1 .b8 _ZN3cub18CUB_300001_SM_10006detail6reduce18DeviceReduceKernelINS2_10policy_hubIdjN4cuda3std3__44plusIdEEE10Policy1000EN6thrust24THRUST_300001_SM_1000_NS6detail15normal_iteratorINSD_10device_ptrIdEEEEjS9_d15SquareTransformEEvT0_PT3_T1_NS0_13GridEvenShareISN_EET2_T4__param_4[1],
	.param .align 1 .b8 _ZN3cub18CUB_300001_SM_10006detail6reduce18DeviceReduceKernelINS2_10policy_hubIdjN4cuda3std3__44plusIdEEE10Policy1000EN6thrust24THRUST_300001_SM_1000_NS6detail15normal_iteratorINSD_10device_ptrIdEEEEjS9_d15SquareTransformEEvT0_PT3_T1_NS0_13GridEvenShareISN_EET2_T4__param_5[1]
)
.maxntid 640
{
	.reg .pred 	%p<69>;
	.reg .b16 	%rs<4>;
	.reg .b32 	%r<355>;
	.reg .b64 	%rd<159>;
	.reg .b64 	%fd<378>;
	// demoted variable
	.shared .align 8 .b8 _ZZN3cub18CUB_300001_SM_10006detail6reduce18DeviceReduceKernelINS2_10policy_hubIdjN4cuda3std3__44plusIdEEE10Policy1000EN6thrust24THRUST_300001_SM_1000_NS6detail15normal_iteratorINSD_10device_ptrIdEEEEjS9_d15SquareTransformEEvT0_PT3_T1_NS0_13GridEvenShareISN_EET2_T4_E12temp_storage[192];
	ld.param.u32 	%r1, [_ZN3cub18CUB_300001_SM_10006detail6reduce18DeviceReduceKernelINS2_10policy_hubIdjN4cuda3std3__44plusIdEEE10Policy1000EN6thrust24THRUST_300001_SM_1000_NS6detail15normal_iteratorINSD_10device_ptrIdEEEEjS9_d15SquareTransformEEvT0_PT3_T1_NS0_13GridEvenShareISN_EET2_T4__param_3+20];
	ld.param.u32 	%r2, [_ZN3cub18CUB_300001_SM_10006detail6reduce18DeviceReduceKernelINS2_10policy_hubIdjN4cuda3std3__44plusIdEEE10Policy1000EN6thrust24THRUST_300001_SM_1000_NS6detail15normal_iteratorINSD_10device_ptrIdEEEEjS9_d15SquareTransformEEvT0_PT3_T1_NS0_13GridEvenShareISN_EET2_T4__param_3+24];
	ld.param.u64 	%rd3, [_ZN3cub18CUB_300001_SM_10006detail6reduce18DeviceReduceKernelINS2_10policy_hubIdjN4cuda3std3__44plusIdEEE10Policy1000EN6thrust24THRUST_300001_SM_1000_NS6detail15normal_iteratorINSD_10device_ptrIdEEEEjS9_d15SquareTransformEEvT0_PT3_T1_NS0_13GridEvenShareISN_EET2_T4__param_0];
	ld.param.u64 	%rd2, [_ZN3cub18CUB_300001_SM_10006detail6reduce18DeviceReduceKernelINS2_10policy_hubIdjN4cuda3std3__44plusIdEEE10Policy1000EN6thrust24THRUST_300001_SM_1000_NS6detail15normal_iteratorINSD_10device_ptrIdEEEEjS9_d15SquareTransformEEvT0_PT3_T1_NS0_13GridEvenShareISN_EET2_T4__param_1];
	cvta.to.global.u64 	%rd1, %rd3;
	mov.u32 	%r3, %ctaid.x;
	mul.lo.s32 	%r4, %r2, 5120;
	mul.lo.s32 	%r346, %r3, 5120;
	sub.s32 	%r6, %r1, %r346;
	setp.gt.u32 	%p1, %r6, 5119;
	@%p1 bra 	$L__BB8_26;
	mov.u32 	%r7, %tid.x;
	setp.ge.u32 	%p23, %r7, %r6;
	mov.f64 	%fd366, 0d0000000000000000;
	mov.u32 	%r337, %r7;
	@%p23 bra 	$L__BB8_3;
	add.s32 	%r180, %r346, %r7;
	mul.wide.u32 	%rd76, %r180, 8;
	add.s64 	%rd77, %rd1, %rd76;
	ld.global.f64 	%fd179, [%rd77];
	mul.f64 	%fd366, %fd179, %fd179;
	add.s32 	%r337, %r7, 640;
$L__BB8_3:
	setp.ge.u32 	%p24, %r337, %r6;
	@%p24 bra 	$L__BB8_17;
	not.b32 	%r181, %r337;
	add.s32 	%r182, %r1, %r181;
	sub.s32 	%r183, %r182, %r346;
	mul.hi.u32 	%r184, %r183, -858993459;
	shr.u32 	%r185, %r184, 9;
	add.s32 	%r10, %r185, 1;
	and.b32  	%r11, %r10, 15;
	setp.lt.u32 	%p25, %r183, 9600;
	@%p25 bra 	$L__BB8_8;
	add.s32 	%r336, %r337, 5120;
	add.s32 	%r335, %r337, %r346;
	and.b32  	%r186, %r10, 16777200;
	neg.s32 	%r334, %r186;
$L__BB8_6:
	.pragma "nounroll";
	mul.wide.u32 	%rd78, %r335, 8;
	add.s64 	%rd79, %rd1, %rd78;
	ld.global.f64 	%fd181, [%rd79];
	fma.rn.f64 	%fd182, %fd181, %fd181, %fd366;
	add.s32 	%r187, %r335, 640;
	mul.wide.u32 	%rd80, %r187, 8;
	add.s64 	%rd81, %rd1, %rd80;
	ld.global.f64 	%fd183, [%rd81];
	fma.rn.f64 	%fd184, %fd183, %fd183, %fd182;
	add.s32 	%r188, %r335, 1280;
	mul.wide.u32 	%rd82, %r188, 8;
	add.s64 	%rd83, %rd1, %rd82;
	ld.global.f64 	%fd185, [%rd83];
	fma.rn.f64 	%fd186, %fd185, %fd185, %fd184;
	add.s32 	%r189, %r335, 1920;
	mul.wide.u32 	%rd84, %r189, 8;
	add.s64 	%rd85, %rd1, %rd84;
	ld.global.f64 	%fd187, [%rd85];
	fma.rn.f64 	%fd188, %fd187, %fd187, %fd186;
	add.s32 	%r190, %r335, 2560;
	mul.wide.u32 	%rd86, %r190, 8;
	add.s64 	%rd87, %rd1, %rd86;
	ld.global.f64 	%fd189, [%rd87];
	fma.rn.f64 	%fd190, %fd189, %fd189, %fd188;
	add.s32 	%r191, %r335, 3200;
	mul.wide.u32 	%rd88, %r191, 8;
	add.s64 	%rd89, %rd1, %rd88;
	ld.global.f64 	%fd191, [%rd89];
	fma.rn.f64 	%fd192, %fd191, %fd191, %fd190;
	add.s32 	%r192, %r335, 3840;
	mul.wide.u32 	%rd90, %r192, 8;
	add.s64 	%rd91, %rd1, %rd90;
	ld.global.f64 	%fd193, [%rd91];
	fma.rn.f64 	%fd194, %fd193, %fd193, %fd192;
	add.s32 	%r193, %r335, 4480;
	mul.wide.u32 	%rd92, %r193, 8;
	add.s64 	%rd93, %rd1, %rd92;
	ld.global.f64 	%fd195, [%rd93];
	fma.rn.f64 	%fd196, %fd195, %fd195, %fd194;
	add.s32 	%r194, %r335, 5120;
	mul.wide.u32 	%rd94, %r194, 8;
	add.s64 	%rd95, %rd1, %rd94;
	ld.global.f64 	%fd197, [%rd95];
	fma.rn.f64 	%fd198, %fd197, %fd197, %fd196;
	add.s32 	%r195, %r335, 5760;
	mul.wide.u32 	%rd96, %r195, 8;
	add.s64 	%rd97, %rd1, %rd96;
	ld.global.f64 	%fd199, [%rd97];
	fma.rn.f64 	%fd200, %fd199, %fd199, %fd198;
	add.s32 	%r196, %r335, 6400;
	mul.wide.u32 	%rd98, %r196, 8;
	add.s64 	%rd99, %rd1, %rd98;
	ld.global.f64 	%fd201, [%rd99];
	fma.rn.f64 	%fd202, %fd201, %fd201, %fd200;
	add.s32 	%r197, %r335, 7040;
	mul.wide.u32 	%rd100, %r197, 8;
	add.s64 	%rd101, %rd1, %rd100;
	ld.global.f64 	%fd203, [%rd101];
	fma.rn.f64 	%fd204, %fd203, %fd203, %fd202;
	add.s32 	%r198, %r335, 7680;
	mul.wide.u32 	%rd102, %r198, 8;
	add.s64 	%rd103, %rd1, %rd102;
	ld.global.f64 	%fd205, [%rd103];
	fma.rn.f64 	%fd206, %fd205, %fd205, %fd204;
	add.s32 	%r199, %r335, 8320;
	mul.wide.u32 	%rd104, %r199, 8;
	add.s64 	%rd105, %rd1, %rd104;
	ld.global.f64 	%fd207, [%rd105];
	fma.rn.f64 	%fd208, %fd207, %fd207, %fd206;
	add.s32 	%r200, %r335, 8960;
	mul.wide.u32 	%rd106, %r200, 8;
	add.s64 	%rd107, %rd1, %rd106;
	ld.global.f64 	%fd209, [%rd107];
	fma.rn.f64 	%fd210, %fd209, %fd209, %fd208;
	add.s32 	%r201, %r335, 9600;
	mul.wide.u32 	%rd108, %r201, 8;
	add.s64 	%rd109, %rd1, %rd108;
	ld.global.f64 	%fd211, [%rd109];
	fma.rn.f64 	%fd366, %fd211, %fd211, %fd210;
	add.s32 	%r336, %r336, 10240;
	add.s32 	%r335, %r335, 10240;
	add.s32 	%r334, %r334, 16;
	setp.ne.s32 	%p26, %r334, 0;
	@%p26 bra 	$L__BB8_6;
	add.s32 	%r337, %r336, -5120;
$L__BB8_8:
	setp.eq.s32 	%p27, %r11, 0;
	@%p27 bra 	$L__BB8_17;
	and.b32  	%r23, %r10, 7;
	setp.lt.u32 	%p28, %r11, 8;
	@%p28 bra 	$L__BB8_11;
	add.s32 	%r202, %r337, %r346;
	mul.wide.u32 	%rd110, %r202, 8;
	add.s64 	%rd111, %rd1, %rd110;
	ld.global.f64 	%fd213, [%rd111];
	fma.rn.f64 	%fd214, %fd213, %fd213, %fd366;
	add.s32 	%r203, %r202, 640;
	mul.wide.u32 	%rd112, %r203, 8;
	add.s64 	%rd113, %rd1, %rd112;
	ld.global.f64 	%fd215, [%rd113];
	fma.rn.f64 	%fd216, %fd215, %fd215, %fd214;
	add.s32 	%r204, %r202, 1280;
	mul.wide.u32 	%rd114, %r204, 8;
	add.s64 	%rd115, %rd1, %rd114;
	ld.global.f64 	%fd217, [%rd115];
	fma.rn.f64 	%fd218, %fd217, %fd217, %fd216;
	add.s32 	%r205, %r202, 1920;
	mul.wide.u32 	%rd116, %r205, 8;
	add.s64 	%rd117, %rd1, %rd116;
	ld.global.f64 	%fd219, [%rd117];
	fma.rn.f64 	%fd220, %fd219, %fd219, %fd218;
	add.s32 	%r206, %r202, 2560;
	mul.wide.u32 	%rd118, %r206, 8;
	add.s64 	%rd119, %rd1, %rd118;
	ld.global.f64 	%fd221, [%rd119];
	fma.rn.f64 	%fd222, %fd221, %fd221, %fd220;
	add.s32 	%r207, %r202, 3200;
	mul.wide.u32 	%rd120, %r207, 8;
	add.s64 	%rd121, %rd1, %rd120;
	ld.global.f64 	%fd223, [%rd121];
	fma.rn.f64 	%fd224, %fd223, %fd223, %fd222;
	add.s32 	%r208, %r202, 3840;
	mul.wide.u32 	%rd122, %r208, 8;
	add.s64 	%rd123, %rd1, %rd122;
	ld.global.f64 	%fd225, [%rd123];
	fma.rn.f64 	%fd226, %fd225, %fd225, %fd224;
	add.s32 	%r209, %r202, 4480;
	mul.wide.u32 	%rd124, %r209, 8;
	add.s64 	%rd125, %rd1, %rd124;
	ld.global.f64 	%fd227, [%rd125];
	fma.rn.f64 	%fd366, %fd227, %fd227, %fd226;
	add.s32 	%r337, %r337, 5120;
$L__BB8_11:
	setp.eq.s32 	%p29, %r23, 0;
	@%p29 bra 	$L__BB8_17;
	and.b32  	%r26, %r10, 3;
	setp.lt.u32 	%p30, %r23, 4;
	@%p30 bra 	$L__BB8_14;
	add.s32 	%r210, %r337, %r346;
	mul.wide.u32 	%rd126, %r210, 8;
	add.s64 	%rd127, %rd1, %rd126;
	ld.global.f64 	%fd229, [%rd127];
	fma.rn.f64 	%fd230, %fd229, %fd229, %fd366;
	add.s32 	%r211, %r210, 640;
	mul.wide.u32 	%rd128, %r211, 8;
	add.s64 	%rd129, %rd1, %rd128;
	ld.global.f64 	%fd231, [%rd129];
	fma.rn.f64 	%fd232, %fd231, %fd231, %fd230;
	add.s32 	%r212, %r210, 1280;
	mul.wide.u32 	%rd130, %r212, 8;
	add.s64 	%rd131, %rd1, %rd130;
	ld.global.f64 	%fd233, [%rd131];
	fma.rn.f64 	%fd234, %fd233, %fd233, %fd232;
	add.s32 	%r213, %r210, 1920;
	mul.wide.u32 	%rd132, %r213, 8;
	add.s64 	%rd133, %rd1, %rd132;
	ld.global.f64 	%fd235, [%rd133];
	fma.rn.f64 	%fd366, %fd235, %fd235, %fd234;
	add.s32 	%r337, %r337, 2560;
$L__BB8_14:
	setp.eq.s32 	%p31, %r26, 0;
	@%p31 bra 	$L__BB8_17;
	add.s32 	%r341, %r337, %r346;
	neg.s32 	%r340, %r26;
$L__BB8_16:
	.pragma "nounroll";
	mul.wide.u32 	%rd134, %r341, 8;
	add.s64 	%rd135, %rd1, %rd134;
	ld.global.f64 	%fd236, [%rd135];
	fma.rn.f64 	%fd366, %fd236, %fd236, %fd366;
	add.s32 	%r341, %r341, 640;
	add.s32 	%r340, %r340, 1;
	setp.ne.s32 	%p32, %r340, 0;
	@%p32 bra 	$L__BB8_16;
$L__BB8_17:
	setp.lt.u32 	%p33, %r6, 640;
	@%p33 bra 	$L__BB8_22;
	// begin inline asm
	mov.u32 %r277, %laneid;
	// end inline asm
	mov.b64 	%rd146, %fd366;
	mov.b64 	{%r279, %r284}, %rd146;
	mov.b32 	%r285, 1;
	mov.b32 	%r326, 31;
	mov.b32 	%r327, -1;
	// begin inline asm
	shfl.sync.down.b32 %r278, %r279, %r285, %r326, %r327;
	// end inline asm
	// begin inline asm
	shfl.sync.down.b32 %r283, %r284, %r285, %r326, %r327;
	// end inline asm
	mov.b64 	%rd147, {%r278, %r283};
	mov.b64 	%fd307, %rd147;
	setp.gt.s32 	%p61, %r277, 30;
	add.f64 	%fd308, %fd366, %fd307;
	selp.f64 	%fd309, %fd366, %fd308, %p61;
	mov.b64 	%rd148, %fd309;
	mov.b64 	{%r289, %r294}, %rd148;
	mov.b32 	%r295, 2;
	// begin inline asm
	shfl.sync.down.b32 %r288, %r289, %r295, %r326, %r327;
	// end inline asm
	// begin inline asm
	shfl.sync.down.b32 %r293, %r294, %r295, %r326, %r327;
	// end inline asm
	mov.b64 	%rd149, {%r288, %r293};
	mov.b64 	%fd310, %rd149;
	setp.gt.s32 	%p62, %r277, 29;
	add.f64 	%fd311, %fd309, %fd310;
	selp.f64 	%fd312, %fd309, %fd311, %p62;
	mov.b64 	%rd150, %fd312;
	mov.b64 	{%r299, %r304}, %rd150;
	mov.b32 	%r305, 4;
	// begin inline asm
	shfl.sync.down.b32 %r298, %r299, %r305, %r326, %r327;
	// end inline asm
	// begin inline asm
	shfl.sync.down.b32 %r303, %r304, %r305, %r326, %r327;
	// end inline asm
	mov.b64 	%rd151, {%r298, %r303};
	mov.b64 	%fd313, %rd151;
	setp.gt.s32 	%p63, %r277, 27;
	add.f64 	%fd314, %fd312, %fd313;
	selp.f64 	%fd315, %fd312, %fd314, %p63;
	mov.b64 	%rd152, %fd315;
	mov.b64 	{%r309, %r314}, %rd152;
	mov.b32 	%r315, 8;
	// begin inline asm
	shfl.sync.down.b32 %r308, %r309, %r315, %r326, %r327;
	// end inline asm
	// begin inline asm
	shfl.sync.down.b32 %r313, %r314, %r315, %r326, %r327;
	// end inline asm
	mov.b64 	%rd153, {%r308, %r313};
	mov.b64 	%fd316, %rd153;
	setp.gt.s32 	%p64, %r277, 23;
	add.f64 	%fd317, %fd315, %fd316;
	selp.f64 	%fd318, %fd315, %fd317, %p64;
	mov.b64 	%rd154, %fd318;
	mov.b64 	{%r319, %r324}, %rd154;
	mov.b32 	%r325, 16;
	// begin inline asm
	shfl.sync.down.b32 %r318, %r319, %r325, %r326, %r327;
	// end inline asm
	// begin inline asm
	shfl.sync.down.b32 %r323, %r324, %r325, %r326, %r327;
	// end inline asm
	mov.b64 	%rd155, {%r318, %r323};
	mov.b64 	%fd319, %rd155;
	setp.gt.s32 	%p65, %r277, 15;
	add.f64 	%fd16, %fd318, %fd319;
	selp.f64 	%fd377, %fd318, %fd16, %p65;
	setp.ne.s32 	%p66, %r277, 0;
	@%p66 bra 	$L__BB8_20;
	shr.u32 	%r328, %r7, 2;
	and.b32  	%r329, %r328, 248;
	mov.u32 	%r330, _ZZN3cub18CUB_300001_SM_10006detail6reduce18DeviceReduceKernelINS2_10policy_hubIdjN4cuda3std3__44plusIdEEE10Policy1000EN6thrust24THRUST_300001_SM_1000_NS6detail15normal_iteratorINSD_10device_ptrIdEEEEjS9_d15SquareTransformEEvT0_PT3_T1_NS0_13GridEvenShareISN_EET2_T4_E12temp_storage;
	add.s32 	%r331, %r330, %r329;
	st.shared.f64 	[%r331+24], %fd16;
$L__BB8_20:
	bar.sync 	0;
	setp.ne.s32 	%p67, %r7, 0;
	@%p67 bra 	$L__BB8_48;
	ld.shared.f64 	%fd320, [_ZZN3cub18CUB_300001_SM_10006detail6reduce18DeviceReduceKernelINS2_10policy_hubIdjN4cuda3std3__44plusIdEEE10Policy1000EN6thrust24THRUST_300001_SM_1000_NS6detail15normal_iteratorINSD_10device_ptrIdEEEEjS9_d15SquareTransformEEvT0_PT3_T1_NS0_13GridEvenShareISN_EET2_T4_E12temp_storage+32];
	add.f64 	%fd321, %fd377, %fd320;
	ld.shared.f64 	%fd322, [_ZZN3cub18CUB_300001_SM_10006detail6reduce18DeviceReduceKernelINS2_10policy_hubIdjN4cuda3std3__44plusIdEEE10Policy1000EN6thrust24THRUST_300001_SM_1000_NS6detail15normal_iteratorINSD_10device_ptrIdEEEEjS9_d15SquareTransformEEvT0_PT3_T1_NS0_13GridEvenShareISN_EET2_T4_E12temp_storage+40];
	add.f64 	%fd323, %fd321, %fd322;
	ld.shared.f64 	%fd324, [_ZZN3cub18CUB_300001_SM_10006detail6reduce18DeviceReduceKernelINS2_10policy_hubIdjN4cuda3std3__44plusIdEEE10Policy1000EN6thrust24THRUST_300001_SM_1000_NS6detail15normal_iteratorINSD_10device_ptrIdEEEEjS9_d15SquareTransformEEvT0_PT3_T1_NS0_13GridEvenShareISN_EET2_T4_E12temp_storage+48];
	add.f64 	%fd325, %fd323, %fd324;
	ld.shared.f64 	%fd326, [_ZZN3cub18CUB_300001_SM_10006detail6reduce18DeviceReduceKernelINS2_10policy_hubIdjN4cuda3std3__44plusIdEEE10Policy1000EN6thrust24THRUST_300001_SM_1000_NS6detail15normal_iteratorINSD_10device_ptrIdEEEEjS9_d15SquareTransformEEvT0_PT3_T1_NS0_13GridEvenShareISN_EET2_T4_E12temp_storage+56];
	add.f64 	%fd327, %fd325, %fd326;
	ld.shared.f64 	%fd328, [_ZZN3cub18CUB_300001_SM_10006detail6reduce18DeviceReduceKernelINS2_10policy_hubIdjN4cuda3std3__44plusIdEEE10Policy1000EN6thrust24THRUST_300001_SM_1000_NS6detail15normal_iteratorINSD_10device_ptrIdEEEEjS9_d15SquareTransformEEvT0_PT3_T1_NS0_13GridEvenShareISN_EET2_T4_E12temp_storage+64];
	add.f64 	%fd329, %fd327, %fd328;
	ld.shared.f64 	%fd330, [_ZZN3cub18CUB_300001_SM_10006detail6reduce18DeviceReduceKernelINS2_10policy_hubIdjN4cuda3std3__44plusIdEEE10Policy1000EN6thrust24THRUST_300001_SM_1000_NS6detail15normal_iteratorINSD_10device_ptrIdEEEEjS9_d15SquareTransformEEvT0_PT3_T1_NS0_13GridEvenShareISN_EET2_T4_E12temp_storage+72];
	add.f64 	%fd331, %fd329, %fd330;
	ld.shared.f64 	%fd332, [_ZZN3cub18CUB_300001_SM_10006detail6reduce18DeviceReduceKernelINS2_10policy_hubIdjN4cuda3std3__44plusIdEEE10Policy1000EN6thrust24THRUST_300001_SM_1000_NS6detail15normal_iteratorINSD_10device_ptrIdEEEEjS9_d15SquareTransformEEvT0_PT3_T1_NS0_13GridEvenShareISN_EET2_T4_E12temp_storage+80];
	add.f64 	%fd333, %fd331, %fd332;
	ld.shared.f64 	%fd334, [_ZZN3cub18CUB_300001_SM_10006detail6reduce18DeviceReduceKernelINS2_10policy_hubIdjN4cuda3std3__44plusIdEEE10Policy1000EN6thrust24THRUST_300001_SM_1000_NS6detail15normal_iteratorINSD_10device_ptrIdEEEEjS9_d15SquareTransformEEvT0_PT3_T1_NS0_13GridEvenShareISN_EET2_T4_E12temp_storage+88];
	add.f64 	%fd335, %fd333, %fd334;
	ld.shared.f64 	%fd336, [_ZZN3cub18CUB_300001_SM_10006detail6reduce18DeviceReduceKernelINS2_10policy_hubIdjN4cuda3std3__44plusIdEEE10Policy1000EN6thrust24THRUST_300001_SM_1000_NS6detail15normal_iteratorINSD_10device_ptrIdEEEEjS9_d15SquareTransformEEvT0_PT3_T1_NS0_13GridEvenShareISN_EET2_T4_E12temp_storage+96];
	add.f64 	%fd337, %fd335, %fd336;
	ld.shared.f64 	%fd338, [_ZZN3cub18CUB_300001_SM_10006detail6reduce18DeviceReduceKernelINS2_10policy_hubIdjN4cuda3std3__44plusIdEEE10Policy1000EN6thrust24THRUST_300001_SM_1000_NS6detail15normal_iteratorINSD_10device_ptrIdEEEEjS9_d15SquareTransformEEvT0_PT3_T1_NS0_13GridEvenShareISN_EET2_T4_E12temp_storage+104];
	add.f64 	%fd339, %fd337, %fd338;
	ld.shared.f64 	%fd340, [_ZZN3cub18CUB_300001_SM_10006detail6reduce18DeviceReduceKernelINS2_10policy_hubIdjN4cuda3std3__44plusIdEEE10Policy1000EN6thrust24THRUST_300001_SM_1000_NS6detail15normal_iteratorINSD_10device_ptrIdEEEEjS9_d15SquareTransformEEvT0_PT3_T1_NS0_13GridEvenShareISN_EET2_T4_E12temp_storage+112];
	add.f64 	%fd341, %fd339, %fd340;
	ld.shared.f64 	%fd342, [_ZZN3cub18CUB_300001_SM_10006detail6reduce18DeviceReduceKernelINS2_10policy_hubIdjN4cuda3std3__44plusIdEEE10Policy1000EN6thrust24THRUST_300001_SM_1000_NS6detail15normal_iteratorINSD_10device_ptrIdEEEEjS9_d15SquareTransformEEvT0_PT3_T1_NS0_13GridEvenShareISN_EET2_T4_E12temp_storage+120];
	add.f64 	%fd343, %fd341, %fd342;
	ld.shared.f64 	%fd344, [_ZZN3cub18CUB_300001_SM_10006detail6reduce18DeviceReduceKernelINS2_10policy_hubIdjN4cuda3std3__44plusIdEEE10Policy1000EN6thrust24THRUST_300001_SM_1000_NS6detail15normal_iteratorINSD_10device_ptrIdEEEEjS9_d15SquareTransformEEvT0_PT3_T1_NS0_13GridEvenShareISN_EET2_T4_E12temp_storage+128];
	add.f64 	%fd345, %fd343, %fd344;
	ld.shared.f64 	%fd346, [_ZZN3cub18CUB_300001_SM_10006detail6reduce18DeviceReduceKernelINS2_10policy_hubIdjN4cuda3std3__44plusIdEEE10Policy1000EN6thrust24THRUST_300001_SM_1000_NS6detail15normal_iteratorINSD_10device_ptrIdEEEEjS9_d15SquareTransformEEvT0_PT3_T1_NS0_13GridEvenShareISN_EET2_T4_E12temp_storage+136];
	add.f64 	%fd347, %fd345, %fd346;
	ld.shared.f64 	%fd348, [_ZZN3cub18CUB_300001_SM_10006detail6reduce18DeviceReduceKernelINS2_10policy_hubIdjN4cuda3std3__44plusIdEEE10Policy1000EN6thrust24THRUST_300001_SM_1000_NS6detail15normal_iteratorINSD_10device_ptrIdEEEEjS9_d15SquareTransformEEvT0_PT3_T1_NS0_13GridEvenShareISN_EET2_T4_E12temp_storage+144];
	add.f64 	%fd349, %fd347, %fd348;
	ld.shared.f64 	%fd350, [_ZZN3cub18CUB_300001_SM_10006detail6reduce18DeviceReduceKernelINS2_10policy_hubIdjN4cuda3std3__44plusIdEEE10Policy1000EN6thrust24THRUST_300001_SM_1000_NS6detail15normal_iteratorINSD_10device_ptrIdEEEEjS9_d15SquareTransformEEvT0_PT3_T1_NS0_13GridEvenShareISN_EET2_T4_E12temp_storage+152];
	add.f64 	%fd351, %fd349, %fd350;
	ld.shared.f64 	%fd352, [_ZZN3cub18CUB_300001_SM_10006detail6reduce18DeviceReduceKernelINS2_10policy_hubIdjN4cuda3std3__44plusIdEEE10Policy1000EN6thrust24THRUST_300001_SM_1000_NS6detail15normal_iteratorINSD_10device_ptrIdEEEEjS9_d15SquareTransformEEvT0_PT3_T1_NS0_13GridEvenShareISN_EET2_T4_E12temp_storage+160];
	add.f64 	%fd353, %fd351, %fd352;
	ld.shared.f64 	%fd354, [_ZZN3cub18CUB_300001_SM_10006detail6reduce18DeviceReduceKernelINS2_10policy_hubIdjN4cuda3std3__44plusIdEEE10Policy1000EN6thrust24THRUST_300001_SM_1000_NS6detail15normal_iteratorINSD_10device_ptrIdEEEEjS9_d15SquareTransformEEvT0_PT3_T1_NS0_13GridEvenShareISN_EET2_T4_E12temp_storage+168];
	add.f64 	%fd355, %fd353, %fd354;
	ld.shared.f64 	%fd356, [_ZZN3cub18CUB_300001_SM_10006detail6reduce18DeviceReduceKernelINS2_10policy_hubIdjN4cuda3std3__44plusIdEEE10Policy1000EN6thrust24THRUST_300001_SM_1000_NS6detail15normal_iteratorINSD_10device_ptrIdEEEEjS9_d15SquareTransformEEvT0_PT3_T1_NS0_13GridEvenShareISN_EET2_T4_E12temp_storage+176];
	add.f64 	%fd377, %fd355, %fd356;
	bra.uni 	$L__BB8_48;
$L__BB8_22:
	// begin inline asm
	mov.u32 %r214, %laneid;
	// end inline asm
	and.b32  	%r265, %r7, 992;
	add.s32 	%r266, %r265, 32;
	setp.gt.u32 	%p34, %r266, %r6;
	not.b32 	%r267, %r265;
	add.s32 	%r268, %r6, %r267;
	selp.b32 	%r263, %r268, 31, %p34;
	mov.b64 	%rd136, %fd366;
	mov.b64 	{%r216, %r221}, %rd136;
	mov.b32 	%r222, 1;
	mov.b32 	%r264, -1;
	// begin inline asm
	shfl.sync.down.b32 %r215, %r216, %r222, %r263, %r264;
	// end inline asm
	// begin inline asm
	shfl.sync.down.b32 %r220, %r221, %r222, %r263, %r264;
	// end inline asm
	mov.b64 	%rd137, {%r215, %r220};
	mov.b64 	%fd237, %rd137;
	setp.lt.s32 	%p35, %r214, %r263;
	add.f64 	%fd238, %fd366, %fd237;
	selp.f64 	%fd239, %fd238, %fd366, %p35;
	mov.b64 	%rd138, %fd239;
	mov.b64 	{%r226, %r231}, %rd138;
	mov.b32 	%r232, 2;
	// begin inline asm
	shfl.sync.down.b32 %r225, %r226, %r232, %r263, %r264;
	// end inline asm
	// begin inline asm
	shfl.sync.down.b32 %r230, %r231, %r232, %r263, %r264;
	// end inline asm
	mov.b64 	%rd139, {%r225, %r230};
	mov.b64 	%fd240, %rd139;
	add.s32 	%r269, %r214, 2;
	setp.gt.s32 	%p36, %r269, %r263;
	add.f64 	%fd241, %fd239, %fd240;
	selp.f64 	%fd242, %fd239, %fd241, %p36;
	mov.b64 	%rd140, %fd242;
	mov.b64 	{%r236, %r241}, %rd140;
	mov.b32 	%r242, 4;
	// begin inline asm
	shfl.sync.down.b32 %r235, %r236, %r242, %r263, %r264;
	// end inline asm
	// begin inline asm
	shfl.sync.down.b32 %r240, %r241, %r242, %r263, %r264;
	// end inline asm
	mov.b64 	%rd141, {%r235, %r240};
	mov.b64 	%fd243, %rd141;
	add.s32 	%r270, %r214, 4;
	setp.gt.s32 	%p37, %r270, %r263;
	add.f64 	%fd244, %fd242, %fd243;
	selp.f64 	%fd245, %fd242, %fd244, %p37;
	mov.b64 	%rd142, %fd245;
	mov.b64 	{%r246, %r251}, %rd142;
	mov.b32 	%r252, 8;
	// begin inline asm
	shfl.sync.down.b32 %r245, %r246, %r252, %r263, %r264;
	// end inline asm
	// begin inline asm
	shfl.sync.down.b32 %r250, %r251, %r252, %r263, %r264;
	// end inline asm
	mov.b64 	%rd143, {%r245, %r250};
	mov.b64 	%fd246, %rd143;
	add.s32 	%r271, %r214, 8;
	setp.gt.s32 	%p38, %r271, %r263;
	add.f64 	%fd247, %fd245, %fd246;
	selp.f64 	%fd248, %fd245, %fd247, %p38;
	mov.b64 	%rd144, %fd248;
	mov.b64 	{%r256, %r261}, %rd144;
	mov.b32 	%r262, 16;
	// begin inline asm
	shfl.sync.down.b32 %r255, %r256, %r262, %r263, %r264;
	// end inline asm
	// begin inline asm
	shfl.sync.down.b32 %r260, %r261, %r262, %r263, %r264;
	// end inline asm
	mov.b64 	%rd145, {%r255, %r260};
	mov.b64 	%fd249, %rd145;
	add.s32 	%r272, %r214, 16;
	setp.gt.s32 	%p39, %r272, %r263;
	add.f64 	%fd250, %fd248, %fd249;
	selp.f64 	%fd377, %fd248, %fd250, %p39;
	setp.ne.s32 	%p40, %r214, 0;
	@%p40 bra 	$L__BB8_24;
	shr.u32 	%r273, %r7, 2;
	and.b32  	%r274, %r273, 248;
	mov.u32 	%r275, _ZZN3cub18CUB_300001_SM_10006detail6reduce18DeviceReduceKernelINS2_10policy_hubIdjN4cuda3std3__44plusIdEEE10Policy1000EN6thrust24THRUST_300001_SM_1000_NS6detail15normal_iteratorINSD_10device_ptrIdEEEEjS9_d15SquareTransformEEvT0_PT3_T1_NS0_13GridEvenShareISN_EET2_T4_E12temp_storage;
	add.s32 	%r276, %r275, %r274;
	st.shared.f64 	[%r276+24], %fd377;
$L__BB8_24:
	bar.sync 	0;
	setp.ne.s32 	%p41, %r7, 0;
	@%p41 bra 	$L__BB8_48;
	setp.gt.u32 	%p42, %r6, 32;
	ld.shared.f64 	%fd251, [_ZZN3cub18CUB_300001_SM_10006detail6reduce18DeviceReduceKernelINS2_10policy_hubIdjN4cuda3std3__44plusIdEEE10Policy1000EN6thrust24THRUST_300001_SM_1000_NS6detail15normal_iteratorINSD_10device_ptrIdEEEEjS9_d15SquareTransformEEvT0_PT3_T1_NS0_13GridEvenShareISN_EET2_T4_E12temp_storage+32];
	add.f64 	%fd252, %fd377, %fd251;
	selp.f64 	%fd253, %fd252, %fd377, %p42;
	setp.gt.u32 	%p43, %r6, 64;
	ld.shared.f64 	%fd254, [_ZZN3cub18CUB_300001_SM_10006detail6reduce18DeviceReduceKernelINS2_10policy_hubIdjN4cuda3std3__44plusIdEEE10Policy1000EN6thrust24THRUST_300001_SM_1000_NS6detail15normal_iteratorINSD_10device_ptrIdEEEEjS9_d15SquareTransformEEvT0_PT3_T1_NS0_13GridEvenShareISN_EET2_T4_E12temp_storage+40];
	add.f64 	%fd255, %fd254, %fd253;
	selp.f64 	%fd256, %fd255, %fd253, %p43;
	setp.gt.u32 	%p44, %r6, 96;
	ld.shared.f64 	%fd257, [_ZZN3cub18CUB_300001_SM_10006detail6reduce18DeviceReduceKernelINS2_10policy_hubIdjN4cuda3std3__44plusIdEEE10Policy1000EN6thrust24THRUST_300001_SM_1000_NS6detail15normal_iteratorINSD_10device_ptrIdEEEEjS9_d15SquareTransformEEvT0_PT3_T1_NS0_13GridEvenShareISN_EET2_T4_E12temp_storage+48];
	add.f64 	%fd258, %fd257, %fd256;
	selp.f64 	%fd259, %fd258, %fd256, %p44;
	setp.gt.u32 	%p45, %r6, 128;
	ld.shared.f64 	%fd260, [_ZZN3cub18CUB_300001_SM_10006detail6reduce18DeviceReduceKernelINS2_10policy_hubIdjN4cuda3std3__44plusIdEEE10Policy1000EN6thrust24THRUST_300001_SM_1000_NS6detail15normal_iteratorINSD_10device_ptrIdEEEEjS9_d15SquareTransformEEvT0_PT3_T1_NS0_13GridEvenShareISN_EET2_T4_E12temp_storage+56];
	add.f64 	%fd261, %fd260, %fd259;
	selp.f64 	%fd262, %fd261, %fd259, %p45;
	setp.gt.u32 	%p46, %r6, 160;
	ld.shared.f64 	%fd263, [_ZZN3cub18CUB_300001_SM_10006detail6reduce18DeviceReduceKernelINS2_10policy_hubIdjN4cuda3std3__44plusIdEEE10Policy1000EN6thrust24THRUST_300001_SM_1000_NS6detail15normal_iteratorINSD_10device_ptrIdEEEEjS9_d15SquareTransformEEvT0_PT3_T1_NS0_13GridEvenShareISN_EET2_T4_E12temp_storage+64];
	add.f64 	%fd264, %fd263, %fd262;
	selp.f64 	%fd265, %fd264, %fd262, %p46;
	setp.gt.u32 	%p47, %r6, 192;
	ld.shared.f64 	%fd266, [_ZZN3cub18CUB_300001_SM_10006detail6reduce18DeviceReduceKernelINS2_10policy_hubIdjN4cuda3std3__44plusIdEEE10Policy1000EN6thrust24THRUST_300001_SM_1000_NS6detail15normal_iteratorINSD_10device_ptrIdEEEEjS9_d15SquareTransformEEvT0_PT3_T1_NS0_13GridEvenShareISN_EET2_T4_E12temp_storage+72];
	add.f64 	%fd267, %fd266, %fd265;
	selp.f64 	%fd268, %fd267, %fd265, %p47;
	setp.gt.u32 	%p48, %r6, 224;
	ld.shared.f64 	%fd269, [_ZZN3cub18CUB_300001_SM_10006detail6reduce18DeviceReduceKernelINS2_10policy_hubIdjN4cuda3std3__44plusIdEEE10Policy1000EN6thrust24THRUST_300001_SM_1000_NS6detail15normal_iteratorINSD_10device_ptrIdEEEEjS9_d15SquareTransformEEvT0_PT3_T1_NS0_13GridEvenShareISN_EET2_T4_E12temp_storage+80];
	add.f64 	%fd270, %fd269, %fd268;
	selp.f64 	%fd271, %fd270, %fd268, %p48;
	setp.gt.u32 	%p49, %r6, 256;
	ld.shared.f64 	%fd272, [_ZZN3cub18CUB_300001_SM_10006detail6reduce18DeviceReduceKernelINS2_10policy_hubIdjN4cuda3std3__44plusIdEEE10Policy1000EN6thrust24THRUST_300001_SM_1000_NS6detail15normal_iteratorINSD_10device_ptrIdEEEEjS9_d15SquareTransformEEvT0_PT3_T1_NS0_13GridEvenShareISN_EET2_T4_E12temp_storage+88];
	add.f64 	%fd273, %fd272, %fd271;
	selp.f64 	%fd274, %fd273, %fd271, %p49;
	setp.gt.u32 	%p50, %r6, 288;
	ld.shared.f64 	%fd275, [_ZZN3cub18CUB_300001_SM_10006detail6reduce18DeviceReduceKernelINS2_10policy_hubIdjN4cuda3std3__44plusIdEEE10Policy1000EN6thrust24THRUST_300001_SM_1000_NS6detail15normal_iteratorINSD_10device_ptrIdEEEEjS9_d15SquareTransformEEvT0_PT3_T1_NS0_13GridEvenShareISN_EET2_T4_E12temp_storage+96];
	add.f64 	%fd276, %fd275, %fd274;
	selp.f64 	%fd277, %fd276, %fd274, %p50;
	setp.gt.u32 	%p51, %r6, 320;
	ld.shared.f64 	%fd278, [_ZZN3cub18CUB_300001_SM_10006detail6reduce18DeviceReduceKernelINS2_10policy_hubIdjN4cuda3std3__44plusIdEEE10Policy1000EN6thrust24THRUST_300001_SM_1000_NS6detail15normal_iteratorINSD_10device_ptrIdEEEEjS9_d15SquareTransformEEvT0_PT3_T1_NS0_13GridEvenShareISN_EET2_T4_E12temp_storage+104];
	add.f64 	%fd279, %fd278, %fd277;
	selp.f64 	%fd280, %fd279, %fd277, %p51;
	setp.gt.u32 	%p52, %r6, 352;
	ld.shared.f64 	%fd281, [_ZZN3cub18CUB_300001_SM_10006detail6reduce18DeviceReduceKernelINS2_10policy_hubIdjN4cuda3std3__44plusIdEEE10Policy1000EN6thrust24THRUST_300001_SM_1000_NS6detail15normal_iteratorINSD_10device_ptrIdEEEEjS9_d15SquareTransformEEvT0_PT3_T1_NS0_13GridEvenShareISN_EET2_T4_E12temp_storage+112];
	add.f64 	%fd282, %fd281, %fd280;
	selp.f64 	%fd283, %fd282, %fd280, %p52;
	setp.gt.u32 	%p53, %r6, 384;
	ld.shared.f64 	%fd284, [_ZZN3cub18CUB_300001_SM_10006detail6reduce18DeviceReduceKernelINS2_10policy_hubIdjN4cuda3std3__44plusIdEEE10Policy1000EN6thrust24THRUST_300001_SM_1000_NS6detail15normal_iteratorINSD_10device_ptrIdEEEEjS9_d15SquareTransformEEvT0_PT3_T1_NS0_13GridEvenShareISN_EET2_T4_E12temp_storage+120];
	add.f64 	%fd285, %fd284, %fd283;
	selp.f64 	%fd286, %fd285, %fd283, %p53;
	setp.gt.u32 	%p54, %r6, 416;
	ld.shared.f64 	%fd287, [_ZZN3cub18CUB_300001_SM_10006detail6reduce18DeviceReduceKernelINS2_10policy_hubIdjN4cuda3std3__44plusIdEEE10Policy1000EN6thrust24THRUST_300001_SM_1000_NS6detail15normal_iteratorINSD_10device_ptrIdEEEEjS9_d15SquareTransformEEvT0_PT3_T1_NS0_13GridEvenShareISN_EET2_T4_E12temp_storage+128];
	add.f64 	%fd288, %fd287, %fd286;
	selp.f64 	%fd289, %fd288, %fd286, %p54;
	setp.gt.u32 	%p55, %r6, 448;
	ld.shared.f64 	%fd290, [_ZZN3cub18CUB_300001_SM_10006detail6reduce18DeviceReduceKernelINS2_10policy_hubIdjN4cuda3std3__44plusIdEEE10Policy1000EN6thrust24THRUST_300001_SM_1000_NS6detail15normal_iteratorINSD_10device_ptrIdEEEEjS9_d15SquareTransformEEvT0_PT3_T1_NS0_13GridEvenShareISN_EET2_T4_E12temp_storage+136];
	add.f64 	%fd291, %fd290, %fd289;
	selp.f64 	%fd292, %fd291, %fd289, %p55;
	setp.gt.u32 	%p56, %r6, 480;
	ld.shared.f64 	%fd293, [_ZZN3cub18CUB_300001_SM_10006detail6reduce18DeviceReduceKernelINS2_10policy_hubIdjN4cuda3std3__44plusIdEEE10Policy1000EN6thrust24THRUST_300001_SM_1000_NS6detail15normal_iteratorINSD_10device_ptrIdEEEEjS9_d15SquareTransformEEvT0_PT3_T1_NS0_13GridEvenShareISN_EET2_T4_E12temp_storage+144];
	add.f64 	%fd294, %fd293, %fd292;
	selp.f64 	%fd295, %fd294, %fd292, %p56;
	setp.gt.u32 	%p57, %r6, 512;
	ld.shared.f64 	%fd296, [_ZZN3cub18CUB_300001_SM_10006detail6reduce18DeviceReduceKernelINS2_10policy_hubIdjN4cuda3std3__44plusIdEEE10Policy1000EN6thrust24THRUST_300001_SM_1000_NS6detail15normal_iteratorINSD_10device_ptrIdEEEEjS9_d15SquareTransformEEvT0_PT3_T1_NS0_13GridEvenShareISN_EET2_T4_E12temp_storage+152];
	add.f64 	%fd297, %fd296, %fd295;
	selp.f64 	%fd298, %fd297, %fd295, %p57;
	setp.gt.u32 	%p58, %r6, 544;
	ld.shared.f64 	%fd299, [_ZZN3cub18CUB_300001_SM_10006detail6reduce18DeviceReduceKernelINS2_10policy_hubIdjN4cuda3std3__44plusIdEEE10Policy1000EN6thrust24THRUST_300001_SM_1000_NS6detail15normal_iteratorINSD_10device_ptrIdEEEEjS9_d15SquareTransformEEvT0_PT3_T1_NS0_13GridEvenShareISN_EET2_T4_E12temp_storage+160];
	add.f64 	%fd300, %fd299, %fd298;
	selp.f64 	%fd301, %fd300, %fd298, %p58;
	setp.gt.u32 	%p59, %r6, 576;
	ld.shared.f64 	%fd302, [_ZZN3cub18CUB_300001_SM_10006detail6reduce18DeviceReduceKernelINS2_10policy_hubIdjN4cuda3std3__44plusIdEEE10Policy1000EN6thrust24THRUST_300001_SM_1000_NS6detail15normal_iteratorINSD_10device_ptrIdEEEEjS9_d15SquareTransformEEvT0_PT3_T1_NS0_13GridEvenShareISN_EET2_T4_E12temp_storage+168];
	add.f64 	%fd303, %fd302, %fd301;
	selp.f64 	%fd304, %fd303, %fd301, %p59;
	setp.gt.u32 	%p60, %r6, 608;
	ld.shared.f64 	%fd305, [_ZZN3cub18CUB_300001_SM_10006detail6reduce18DeviceReduceKernelINS2_10policy_hubIdjN4cuda3std3__44plusIdEEE10Policy1000EN6thrust24THRUST_300001_SM_1000_NS6detail15normal_iteratorINSD_10device_ptrIdEEEEjS9_d15SquareTransformEEvT0_PT3_T1_NS0_13GridEvenShareISN_EET2_T4_E12temp_storage+176];
	add.f64 	%fd306, %fd305, %fd304;
	selp.f64 	%fd377, %fd306, %fd304, %p60;
	bra.uni 	$L__BB8_48;
$L__BB8_26:
	mov.u32 	%r35, %tid.x;
	add.s32 	%r73, %r346, %r35;
	mul.wide.u32 	%rd4, %r73, 8;
	add.s64 	%rd5, %rd1, %rd4;
	ld.global.f64 	%fd41, [%rd5];
	ld.global.f64 	%fd42, [%rd5+5120];
	mul.f64 	%fd43, %fd42, %fd42;
	ld.global.f64 	%fd44, [%rd5+10240];
	ld.global.f64 	%fd45, [%rd5+15360];
	ld.global.f64 	%fd46, [%rd5+20480];
	ld.global.f64 	%fd47, [%rd5+25600];
	ld.global.f64 	%fd48, [%rd5+30720];
	ld.global.f64 	%fd49, [%rd5+35840];
	fma.rn.f64 	%fd50, %fd41, %fd41, %fd43;
	fma.rn.f64 	%fd51, %fd44, %fd44, %fd50;
	fma.rn.f64 	%fd52, %fd45, %fd45, %fd51;
	fma.rn.f64 	%fd53, %fd46, %fd46, %fd52;
	fma.rn.f64 	%fd54, %fd47, %fd47, %fd53;
	fma.rn.f64 	%fd55, %fd48, %fd48, %fd54;
	fma.rn.f64 	%fd376, %fd49, %fd49, %fd55;
	setp.lt.u32 	%p2, %r6, %r4;
	@%p2 bra 	$L__BB8_44;
	add.s32 	%r36, %r1, -5120;
	add.s32 	%r37, %r4, %r346;
	not.b32 	%r75, %r35;
	add.s32 	%r76, %r75, %r1;
	sub.s32 	%r77, %r76, %r4;
	sub.s32 	%r343, %r77, %r346;
	add.s32 	%r78, %r37, %r35;
	add.s32 	%r342, %r78, 5120;
	mov.b32 	%r345, 0;
	mov.u32 	%r344, %r37;
$L__BB8_28:
	add.s32 	%r346, %r346, %r4;
	setp.gt.u32 	%p3, %r346, %r36;
	@%p3 bra 	$L__BB8_30;
	add.s32 	%r79, %r35, %r346;
	mul.wide.u32 	%rd6, %r79, 8;
	add.s64 	%rd7, %rd1, %rd6;
	ld.global.f64 	%fd56, [%rd7];
	ld.global.f64 	%fd57, [%rd7+5120];
	ld.global.f64 	%fd58, [%rd7+10240];
	ld.global.f64 	%fd59, [%rd7+15360];
	ld.global.f64 	%fd60, [%rd7+20480];
	ld.global.f64 	%fd61, [%rd7+25600];
	ld.global.f64 	%fd62, [%rd7+30720];
	ld.global.f64 	%fd63, [%rd7+35840];
	fma.rn.f64 	%fd64, %fd56, %fd56, %fd376;
	fma.rn.f64 	%fd65, %fd57, %fd57, %fd64;
	fma.rn.f64 	%fd66, %fd58, %fd58, %fd65;
	fma.rn.f64 	%fd67, %fd59, %fd59, %fd66;
	fma.rn.f64 	%fd68, %fd60, %fd60, %fd67;
	fma.rn.f64 	%fd69, %fd61, %fd61, %fd68;
	fma.rn.f64 	%fd70, %fd62, %fd62, %fd69;
	fma.rn.f64 	%fd376, %fd63, %fd63, %fd70;
	sub.s32 	%r80, %r1, %r346;
	setp.lt.u32 	%p4, %r80, %r4;
	add.s32 	%r345, %r345, 1;
	add.s32 	%r344, %r344, %r4;
	sub.s32 	%r343, %r343, %r4;
	add.s32 	%r342, %r342, %r4;
	@%p4 bra 	$L__BB8_44;
	bra.uni 	$L__BB8_28;
$L__BB8_30:
	setp.le.u32 	%p5, %r1, %r346;
	sub.s32 	%r81, %r1, %r346;
	setp.ge.s32 	%p6, %r35, %r81;
	or.pred  	%p7, %p5, %p6;
	@%p7 bra 	$L__BB8_44;
	not.b32 	%r83, %r35;
	add.s32 	%r84, %r1, %r83;
	sub.s32 	%r85, %r84, %r37;
	mul.lo.s32 	%r86, %r2, %r345;
	mad.lo.s32 	%r87, %r86, -5120, %r85;
	mul.hi.u32 	%r88, %r87, -858993459;
	shr.u32 	%r89, %r88, 9;
	add.s32 	%r50, %r89, 1;
	and.b32  	%r51, %r50, 15;
	setp.lt.u32 	%p8, %r87, 9600;
	mov.u32 	%r351, %r35;
	@%p8 bra 	$L__BB8_35;
	or.b32  	%r349, %r35, 5120;
	mul.hi.u32 	%r90, %r343, -858993459;
	shr.u32 	%r91, %r90, 9;
	add.s32 	%r92, %r91, 1;
	and.b32  	%r93, %r92, 16777200;
	neg.s32 	%r347, %r93;
$L__BB8_33:
	.pragma "nounroll";
	add.s32 	%r94, %r342, -5120;
	mul.wide.u32 	%rd8, %r94, 8;
	add.s64 	%rd9, %rd1, %rd8;
	ld.global.f64 	%fd72, [%rd9];
	fma.rn.f64 	%fd73, %fd72, %fd72, %fd376;
	add.s32 	%r95, %r342, -4480;
	mul.wide.u32 	%rd10, %r95, 8;
	add.s64 	%rd11, %rd1, %rd10;
	ld.global.f64 	%fd74, [%rd11];
	fma.rn.f64 	%fd75, %fd74, %fd74, %fd73;
	add.s32 	%r96, %r342, -3840;
	mul.wide.u32 	%rd12, %r96, 8;
	add.s64 	%rd13, %rd1, %rd12;
	ld.global.f64 	%fd76, [%rd13];
	fma.rn.f64 	%fd77, %fd76, %fd76, %fd75;
	add.s32 	%r97, %r342, -3200;
	mul.wide.u32 	%rd14, %r97, 8;
	add.s64 	%rd15, %rd1, %rd14;
	ld.global.f64 	%fd78, [%rd15];
	fma.rn.f64 	%fd79, %fd78, %fd78, %fd77;
	add.s32 	%r98, %r342, -2560;
	mul.wide.u32 	%rd16, %r98, 8;
	add.s64 	%rd17, %rd1, %rd16;
	ld.global.f64 	%fd80, [%rd17];
	fma.rn.f64 	%fd81, %fd80, %fd80, %fd79;
	add.s32 	%r99, %r342, -1920;
	mul.wide.u32 	%rd18, %r99, 8;
	add.s64 	%rd19, %rd1, %rd18;
	ld.global.f64 	%fd82, [%rd19];
	fma.rn.f64 	%fd83, %fd82, %fd82, %fd81;
	add.s32 	%r100, %r342, -1280;
	mul.wide.u32 	%rd20, %r100, 8;
	add.s64 	%rd21, %rd1, %rd20;
	ld.global.f64 	%fd84, [%rd21];
	fma.rn.f64 	%fd85, %fd84, %fd84, %fd83;
	add.s32 	%r101, %r342, 4480;
	add.s32 	%r102, %r342, -640;
	mul.wide.u32 	%rd22, %r102, 8;
	add.s64 	%rd23, %rd1, %rd22;
	ld.global.f64 	%fd86, [%rd23];
	fma.rn.f64 	%fd87, %fd86, %fd86, %fd85;
	mul.wide.u32 	%rd24, %r342, 8;
	add.s64 	%rd25, %rd1, %rd24;
	ld.global.f64 	%fd88, [%rd25];
	fma.rn.f64 	%fd89, %fd88, %fd88, %fd87;
	add.s32 	%r103, %r342, 640;
	mul.wide.u32 	%rd26, %r103, 8;
	add.s64 	%rd27, %rd1, %rd26;
	ld.global.f64 	%fd90, [%rd27];
	fma.rn.f64 	%fd91, %fd90, %fd90, %fd89;
	add.s32 	%r104, %r342, 1280;
	mul.wide.u32 	%rd28, %r104, 8;
	add.s64 	%rd29, %rd1, %rd28;
	ld.global.f64 	%fd92, [%rd29];
	fma.rn.f64 	%fd93, %fd92, %fd92, %fd91;
	add.s32 	%r105, %r342, 1920;
	mul.wide.u32 	%rd30, %r105, 8;
	add.s64 	%rd31, %rd1, %rd30;
	ld.global.f64 	%fd94, [%rd31];
	fma.rn.f64 	%fd95, %fd94, %fd94, %fd93;
	add.s32 	%r106, %r342, 2560;
	mul.wide.u32 	%rd32, %r106, 8;
	add.s64 	%rd33, %rd1, %rd32;
	ld.global.f64 	%fd96, [%rd33];
	fma.rn.f64 	%fd97, %fd96, %fd96, %fd95;
	add.s32 	%r107, %r342, 3200;
	mul.wide.u32 	%rd34, %r107, 8;
	add.s64 	%rd35, %rd1, %rd34;
	ld.global.f64 	%fd98, [%rd35];
	fma.rn.f64 	%fd99, %fd98, %fd98, %fd97;
	add.s32 	%r108, %r342, 3840;
	mul.wide.u32 	%rd36, %r108, 8;
	add.s64 	%rd37, %rd1, %rd36;
	ld.global.f64 	%fd100, [%rd37];
	fma.rn.f64 	%fd101, %fd100, %fd100, %fd99;
	mul.wide.u32 	%rd38, %r101, 8;
	add.s64 	%rd39, %rd1, %rd38;
	ld.global.f64 	%fd102, [%rd39];
	fma.rn.f64 	%fd376, %fd102, %fd102, %fd101;
	add.s32 	%r349, %r349, 10240;
	add.s32 	%r342, %r342, 10240;
	add.s32 	%r347, %r347, 16;
	setp.ne.s32 	%p9, %r347, 0;
	@%p9 bra 	$L__BB8_33;
	add.s32 	%r351, %r349, -5120;
$L__BB8_35:
	setp.eq.s32 	%p10, %r51, 0;
	@%p10 bra 	$L__BB8_44;
	and.b32  	%r62, %r50, 7;
	setp.lt.u32 	%p11, %r51, 8;
	@%p11 bra 	$L__BB8_38;
	add.s32 	%r109, %r351, %r346;
	mul.wide.u32 	%rd40, %r109, 8;
	add.s64 	%rd41, %rd1, %rd40;
	ld.global.f64 	%fd104, [%rd41];
	fma.rn.f64 	%fd105, %fd104, %fd104, %fd376;
	add.s32 	%r110, %r109, 640;
	mul.wide.u32 	%rd42, %r110, 8;
	add.s64 	%rd43, %rd1, %rd42;
	ld.global.f64 	%fd106, [%rd43];
	fma.rn.f64 	%fd107, %fd106, %fd106, %fd105;
	add.s32 	%r111, %r109, 1280;
	mul.wide.u32 	%rd44, %r111, 8;
	add.s64 	%rd45, %rd1, %rd44;
	ld.global.f64 	%fd108, [%rd45];
	fma.rn.f64 	%fd109, %fd108, %fd108, %fd107;
	add.s32 	%r112, %r109, 1920;
	mul.wide.u32 	%rd46, %r112, 8;
	add.s64 	%rd47, %rd1, %rd46;
	ld.global.f64 	%fd110, [%rd47];
	fma.rn.f64 	%fd111, %fd110, %fd110, %fd109;
	add.s32 	%r113, %r109, 2560;
	mul.wide.u32 	%rd48, %r113, 8;
	add.s64 	%rd49, %rd1, %rd48;
	ld.global.f64 	%fd112, [%rd49];
	fma.rn.f64 	%fd113, %fd112, %fd112, %fd111;
	add.s32 	%r114, %r109, 3200;
	mul.wide.u32 	%rd50, %r114, 8;
	add.s64 	%rd51, %rd1, %rd50;
	ld.global.f64 	%fd114, [%rd51];
	fma.rn.f64 	%fd115, %fd114, %fd114, %fd113;
	add.s32 	%r115, %r109, 3840;
	mul.wide.u32 	%rd52, %r115, 8;
	add.s64 	%rd53, %rd1, %rd52;
	ld.global.f64 	%fd116, [%rd53];
	fma.rn.f64 	%fd117, %fd116, %fd116, %fd115;
	add.s32 	%r116, %r109, 4480;
	mul.wide.u32 	%rd54, %r116, 8;
	add.s64 	%rd55, %rd1, %rd54;
	ld.global.f64 	%fd118, [%rd55];
	fma.rn.f64 	%fd376, %fd118, %fd118, %fd117;
	add.s32 	%r351, %r351, 5120;
$L__BB8_38:
	setp.eq.s32 	%p12, %r62, 0;
	@%p12 bra 	$L__BB8_44;
	setp.lt.u32 	%p13, %r62, 4;
	@%p13 bra 	$L__BB8_41;
	add.s32 	%r117, %r351, %r346;
	mul.wide.u32 	%rd56, %r117, 8;
	add.s64 	%rd57, %rd1, %rd56;
	ld.global.f64 	%fd120, [%rd57];
	fma.rn.f64 	%fd121, %fd120, %fd120, %fd376;
	add.s32 	%r118, %r117, 640;
	mul.wide.u32 	%rd58, %r118, 8;
	add.s64 	%rd59, %rd1, %rd58;
	ld.global.f64 	%fd122, [%rd59];
	fma.rn.f64 	%fd123, %fd122, %fd122, %fd121;
	add.s32 	%r119, %r117, 1280;
	mul.wide.u32 	%rd60, %r119, 8;
	add.s64 	%rd61, %rd1, %rd60;
	ld.global.f64 	%fd124, [%rd61];
	fma.rn.f64 	%fd125, %fd124, %fd124, %fd123;
	add.s32 	%r120, %r117, 1920;
	mul.wide.u32 	%rd62, %r120, 8;
	add.s64 	%rd63, %rd1, %rd62;
	ld.global.f64 	%fd126, [%rd63];
	fma.rn.f64 	%fd376, %fd126, %fd126, %fd125;
	add.s32 	%r351, %r351, 2560;
$L__BB8_41:
	and.b32  	%r121, %r50, 3;
	setp.eq.s32 	%p14, %r121, 0;
	@%p14 bra 	$L__BB8_44;
	add.s32 	%r354, %r351, %r344;
	mul.hi.u32 	%r122, %r343, -858993459;
	cvt.u16.u32 	%rs1, %r122;
	shr.u16 	%rs2, %rs1, 9;
	add.s16 	%rs3, %rs2, 1;
	cvt.u32.u16 	%r123, %rs3;
	and.b32  	%r124, %r123, 3;
	neg.s32 	%r353, %r124;
$L__BB8_43:
	.pragma "nounroll";
	mul.wide.u32 	%rd64, %r354, 8;
	add.s64 	%rd65, %rd1, %rd64;
	ld.global.f64 	%fd127, [%rd65];
	fma.rn.f64 	%fd376, %fd127, %fd127, %fd376;
	add.s32 	%r354, %r354, 640;
	add.s32 	%r353, %r353, 1;
	setp.ne.s32 	%p15, %r353, 0;
	@%p15 bra 	$L__BB8_43;
$L__BB8_44:
	// begin inline asm
	mov.u32 %r125, %laneid;
	// end inline asm
	mov.b64 	%rd66, %fd376;
	mov.b64 	{%r127, %r132}, %rd66;
	mov.b32 	%r133, 1;
	mov.b32 	%r174, 31;
	mov.b32 	%r175, -1;
	// begin inline asm
	shfl.sync.down.b32 %r126, %r127, %r133, %r174, %r175;
	// end inline asm
	// begin inline asm
	shfl.sync.down.b32 %r131, %r132, %r133, %r174, %r175;
	// end inline asm
	mov.b64 	%rd67, {%r126, %r131};
	mov.b64 	%fd128, %rd67;
	setp.gt.s32 	%p16, %r125, 30;
	add.f64 	%fd129, %fd376, %fd128;
	selp.f64 	%fd130, %fd376, %fd129, %p16;
	mov.b64 	%rd68, %fd130;
	mov.b64 	{%r137, %r142}, %rd68;
	mov.b32 	%r143, 2;
	// begin inline asm
	shfl.sync.down.b32 %r136, %r137, %r143, %r174, %r175;
	// end inline asm
	// begin inline asm
	shfl.sync.down.b32 %r141, %r142, %r143, %r174, %r175;
	// end inline asm
	mov.b64 	%rd69, {%r136, %r141};
	mov.b64 	%fd131, %rd69;
	setp.gt.s32 	%p17, %r125, 29;
	add.f64 	%fd132, %fd130, %fd131;
	selp.f64 	%fd133, %fd130, %fd132, %p17;
	mov.b64 	%rd70, %fd133;
	mov.b64 	{%r147, %r152}, %rd70;
	mov.b32 	%r153, 4;
	// begin inline asm
	shfl.sync.down.b32 %r146, %r147, %r153, %r174, %r175;
	// end inline asm
	// begin inline asm
	shfl.sync.down.b32 %r151, %r152, %r153, %r174, %r175;
	// end inline asm
	mov.b64 	%rd71, {%r146, %r151};
	mov.b64 	%fd134, %rd71;
	setp.gt.s32 	%p18, %r125, 27;
	add.f64 	%fd135, %fd133, %fd134;
	selp.f64 	%fd136, %fd133, %fd135, %p18;
	mov.b64 	%rd72, %fd136;
	mov.b64 	{%r157, %r162}, %rd72;
	mov.b32 	%r163, 8;
	// begin inline asm
	shfl.sync.down.b32 %r156, %r157, %r163, %r174, %r175;
	// end inline asm
	// begin inline asm
	shfl.sync.down.b32 %r161, %r162, %r163, %r174, %r175;
	// end inline asm
	mov.b64 	%rd73, {%r156, %r161};
	mov.b64 	%fd137, %rd73;
	setp.gt.s32 	%p19, %r125, 23;
	add.f64 	%fd138, %fd136, %fd137;
	selp.f64 	%fd139, %fd136, %fd138, %p19;
	mov.b64 	%rd74, %fd139;
	mov.b64 	{%r167, %r172}, %rd74;
	mov.b32 	%r173, 16;
	// begin inline asm
	shfl.sync.down.b32 %r166, %r167, %r173, %r174, %r175;
	// end inline asm
	// begin inline asm
	shfl.sync.down.b32 %r171, %r172, %r173, %r174, %r175;
	// end inline asm
	mov.b64 	%rd75, {%r166, %r171};
	mov.b64 	%fd140, %rd75;
	setp.gt.s32 	%p20, %r125, 15;
	add.f64 	%fd37, %fd139, %fd140;
	selp.f64 	%fd377, %fd139, %fd37, %p20;
	setp.ne.s32 	%p21, %r125, 0;
	@%p21 bra 	$L__BB8_46;
	shr.u32 	%r176, %r35, 2;
	and.b32  	%r177, %r176, 248;
	mov.u32 	%r178, _ZZN3cub18CUB_300001_SM_10006detail6reduce18DeviceReduceKernelINS2_10policy_hubIdjN4cuda3std3__44plusIdEEE10Policy1000EN6thrust24THRUST_300001_SM_1000_NS6detail15normal_iteratorINSD_10device_ptrIdEEEEjS9_d15SquareTransformEEvT0_PT3_T1_NS0_13GridEvenShareISN_EET2_T4_E12temp_storage;
	add.s32 	%r179, %r178, %r177;
	st.shared.f64 	[%r179+24], %fd37;
$L__BB8_46:
	bar.sync 	0;
	setp.ne.s32 	%p22, %r35, 0;
	@%p22 bra 	$L__BB8_48;
	ld.shared.f64 	%fd141, [_ZZN3cub18CUB_300001_SM_10006detail6reduce18DeviceReduceKernelINS2_10policy_hubIdjN4cuda3std3__44plusIdEEE10Policy1000EN6thrust24THRUST_300001_SM_1000_NS6detail15normal_iteratorINSD_10device_ptrIdEEEEjS9_d15SquareTransformEEvT0_PT3_T1_NS0_13GridEvenShareISN_EET2_T4_E12temp_storage+32];
	add.f64 	%fd142, %fd377, %fd141;
	ld.shared.f64 	%fd143, [_ZZN3cub18CUB_300001_SM_10006detail6reduce18DeviceReduceKernelINS2_10policy_hubIdjN4cuda3std3__44plusIdEEE10Policy1000EN6thrust24THRUST_300001_SM_1000_NS6detail15normal_iteratorINSD_10device_ptrIdEEEEjS9_d15SquareTransformEEvT0_PT3_T1_NS0_13GridEvenShareISN_EET2_T4_E12temp_storage+40];
	add.f64 	%fd144, %fd142, %fd143;
	ld.shared.f64 	%fd145, [_ZZN3cub18CUB_300001_SM_10006detail6reduce18DeviceReduceKernelINS2_10policy_hubIdjN4cuda3std3__44plusIdEEE10Policy1000EN6thrust24THRUST_300001_SM_1000_NS6detail15normal_iteratorINSD_10device_ptrIdEEEEjS9_d15SquareTransformEEvT0_PT3_T1_NS0_13GridEvenShareISN_EET2_T4_E12temp_storage+48];
	add.f64 	%fd146, %fd144, %fd145;
	ld.shared.f64 	%fd147, [_ZZN3cub18CUB_300001_SM_10006detail6reduce18DeviceReduceKernelINS2_10policy_hubIdjN4cuda3std3__44plusIdEEE10Policy1000EN6thrust24THRUST_300001_SM_1000_NS6detail15normal_iteratorINSD_10device_ptrIdEEEEjS9_d15SquareTransformEEvT0_PT3_T1_NS0_13GridEvenShareISN_EET2_T4_E12temp_storage+56];
	add.f64 	%fd148, %fd146, %fd147;
	ld.shared.f64 	%fd149, [_ZZN3cub18CUB_300001_SM_10006detail6reduce18DeviceReduceKernelINS2_10policy_hubIdjN4cuda3std3__44plusIdEEE10Policy1000EN6thrust24THRUST_300001_SM_1000_NS6detail15normal_iteratorINSD_10device_ptrIdEEEEjS9_d15SquareTransformEEvT0_PT3_T1_NS0_13GridEvenShareISN_EET2_T4_E12temp_storage+64];
	add.f64 	%fd150, %fd148, %fd149;
	ld.shared.f64 	%fd151, [_ZZN3cub18CUB_300001_SM_10006detail6reduce18DeviceReduceKernelINS2_10policy_hubIdjN4cuda3std3__44plusIdEEE10Policy1000EN6thrust24THRUST_300001_SM_1000_NS6detail15normal_iteratorINSD_10device_ptrIdEEEEjS9_d15SquareTransformEEvT0_PT3_T1_NS0_13GridEvenShareISN_EET2_T4_E12temp_storage+72];
	add.f64 	%fd152, %fd150, %fd151;
	ld.shared.f64 	%fd153, [_ZZN3cub18CUB_300001_SM_10006detail6reduce18DeviceReduceKernelINS2_10policy_hubIdjN4cuda3std3__44plusIdEEE10Policy1000EN6thrust24THRUST_300001_SM_1000_NS6detail15normal_iteratorINSD_10device_ptrIdEEEEjS9_d15SquareTransformEEvT0_PT3_T1_NS0_13GridEvenShareISN_EET2_T4_E12temp_storage+80];
	add.f64 	%fd154, %fd152, %fd153;
	ld.shared.f64 	%fd155, [_ZZN3cub18CUB_300001_SM_10006detail6reduce18DeviceReduceKernelINS2_10policy_hubIdjN4cuda3std3__44plusIdEEE10Policy1000EN6thrust24THRUST_300001_SM_1000_NS6detail15normal_iteratorINSD_10device_ptrIdEEEEjS9_d15SquareTransformEEvT0_PT3_T1_NS0_13GridEvenShareISN_EET2_T4_E12temp_storage+88];
	add.f64 	%fd156, %fd154, %fd155;
	ld.shared.f64 	%fd157, [_ZZN3cub18CUB_300001_SM_10006detail6reduce18DeviceReduceKernelINS2_10policy_hubIdjN4cuda3std3__44plusIdEEE10Policy1000EN6thrust24THRUST_300001_SM_1000_NS6detail15normal_iteratorINSD_10device_ptrIdEEEEjS9_d15SquareTransformEEvT0_PT3_T1_NS0_13GridEvenShareISN_EET2_T4_E12temp_storage+96];
	add.f64 	%fd158, %fd156, %fd157;
	ld.shared.f64 	%fd159, [_ZZN3cub18CUB_300001_SM_10006detail6reduce18DeviceReduceKernelINS2_10policy_hubIdjN4cuda3std3__44plusIdEEE10Policy1000EN6thrust24THRUST_300001_SM_1000_NS6detail15normal_iteratorINSD_10device_ptrIdEEEEjS9_d15SquareTransformEEvT0_PT3_T1_NS0_13GridEvenShareISN_EET2_T4_E12temp_storage+104];
	add.f64 	%fd160, %fd158, %fd159;
	ld.shared.f64 	%fd161, [_ZZN3cub18CUB_300001_SM_10006detail6reduce18DeviceReduceKernelINS2_10policy_hubIdjN4cuda3std3__44plusIdEEE10Policy1000EN6thrust24THRUST_300001_SM_1000_NS6detail15normal_iteratorINSD_10device_ptrIdEEEEjS9_d15SquareTransformEEvT0_PT3_T1_NS0_13GridEvenShareISN_EET2_T4_E12temp_storage+112];
	add.f64 	%fd162, %fd160, %fd161;
	ld.shared.f64 	%fd163, [_ZZN3cub18CUB_300001_SM_10006detail6reduce18DeviceReduceKernelINS2_10policy_hubIdjN4cuda3std3__44plusIdEEE10Policy1000EN6thrust24THRUST_300001_SM_1000_NS6detail15normal_iteratorINSD_10device_ptrIdEEEEjS9_d15SquareTransformEEvT0_PT3_T1_NS0_13GridEvenShareISN_EET2_T4_E12temp_storage+120];
	add.f64 	%fd164, %fd162, %fd163;
	ld.shared.f64 	%fd165, [_ZZN3cub18CUB_300001_SM_10006detail6reduce18DeviceReduceKernelINS2_10policy_hubIdjN4cuda3std3__44plusIdEEE10Policy1000EN6thrust24THRUST_300001_SM_1000_NS6detail15normal_iteratorINSD_10device_ptrIdEEEEjS9_d15SquareTransformEEvT0_PT3_T1_NS0_13GridEvenShareISN_EET2_T4_E12temp_storage+128];
	add.f64 	%fd166, %fd164, %fd165;
	ld.shared.f64 	%fd167, [_ZZN3cub18CUB_300001_SM_10006detail6reduce18DeviceReduceKernelINS2_10policy_hubIdjN4cuda3std3__44plusIdEEE10Policy1000EN6thrust24THRUST_300001_SM_1000_NS6detail15normal_iteratorINSD_10device_ptrIdEEEEjS9_d15SquareTransformEEvT0_PT3_T1_NS0_13GridEvenShareISN_EET2_T4_E12temp_storage+136];
	add.f64 	%fd168, %fd166, %fd167;
	ld.shared.f64 	%fd169, [_ZZN3cub18CUB_300001_SM_10006detail6reduce18DeviceReduceKernelINS2_10policy_hubIdjN4cuda3std3__44plusIdEEE10Policy1000EN6thrust24THRUST_300001_SM_1000_NS6detail15normal_iteratorINSD_10device_ptrIdEEEEjS9_d15SquareTransformEEvT0_PT3_T1_NS0_13GridEvenShareISN_EET2_T4_E12temp_storage+144];
	add.f64 	%fd170, %fd168, %fd169;
	ld.shared.f64 	%fd171, [_ZZN3cub18CUB_300001_SM_10006detail6reduce18DeviceReduceKernelINS2_10policy_hubIdjN4cuda3std3__44plusIdEEE10Policy1000EN6thrust24THRUST_300001_SM_1000_NS6detail15normal_iteratorINSD_10device_ptrIdEEEEjS9_d15SquareTransformEEvT0_PT3_T1_NS0_13GridEvenShareISN_EET2_T4_E12temp_storage+152];
	add.f64 	%fd172, %fd170, %fd171;
	ld.shared.f64 	%fd173, [_ZZN3cub18CUB_300001_SM_10006detail6reduce18DeviceReduceKernelINS2_10policy_hubIdjN4cuda3std3__44plusIdEEE10Policy1000EN6thrust24THRUST_300001_SM_1000_NS6detail15normal_iteratorINSD_10device_ptrIdEEEEjS9_d15SquareTransformEEvT0_PT3_T1_NS0_13GridEvenShareISN_EET2_T4_E12temp_storage+160];
	add.f64 	%fd174, %fd172, %fd173;
	ld.shared.f64 	%fd175, [_ZZN3cub18CUB_300001_SM_10006detail6reduce18DeviceReduceKernelINS2_10policy_hubIdjN4cuda3std3__44plusIdEEE10Policy1000EN6thrust24THRUST_300001_SM_1000_NS6detail15normal_iteratorINSD_10device_ptrIdEEEEjS9_d15SquareTransformEEvT0_PT3_T1_NS0_13GridEvenShareISN_EET2_T4_E12temp_storage+168];
	add.f64 	%fd176, %fd174, %fd175;
	ld.shared.f64 	%fd177, [_ZZN3cub18CUB_300001_SM_10006detail6reduce18DeviceReduceKernelINS2_10policy_hubIdjN4cuda3std3__44plusIdEEE10Policy1000EN6thrust24THRUST_300001_SM_1000_NS6detail15normal_iteratorINSD_10device_ptrIdEEEEjS9_d15SquareTransformEEvT0_PT3_T1_NS0_13GridEvenShareISN_EET2_T4_E12temp_storage+176];
	add.f64 	%fd377, %fd176, %fd177;
$L__BB8_48:
	mov.u32 	%r332, %tid.x;
	setp.ne.s32 	%p68, %r332, 0;
	@%p68 bra 	$L__BB8_50;
	cvta.to.global.u64 	%rd156, %rd2;
	mul.wide.u32 	%rd157, %r3, 8;
	add.s64 	%rd158, %rd156, %rd157;
	st.global.f64 	[%rd158], %fd377;
$L__BB8_50:
	ret;

}
	// .globl	_ZN3cub18CUB_300001_SM_10006detail6reduce28DeviceReduceSingleTileKernelINS2_10policy_hubIdjN4cuda3std3__44plusIdEEE10Policy1000EPdSC_iS9_ddNS7_10__identityEEEvT0_T1_T2_T3_T4_T6_
.visible .entry _ZN3cub18CUB_300001_SM_10006detail6reduce28DeviceReduceSingleTileKernelINS2_10policy_hubIdjN4cuda3std3__44plusIdEEE10Policy1000EPdSC_iS9_ddNS7_10__identityEEEvT0_T1_T2_T3_T4_T6_(
	.param .u64 .ptr .align 1 _ZN3cub18CUB_300001_SM_10006detail6reduce28DeviceReduceSingleTileKernelINS2_10policy_hubIdjN4cuda3std3__44plusIdEEE10Policy1000EPdSC_iS9_ddNS7_10__identityEEEvT0_T1_T2_T3_T4_T6__param_0,
	.param .u64 .ptr .align 1 _ZN3cub18CUB_300001_SM_10006detail6reduce28DeviceReduceSingleTileKernelINS2_10policy_hubIdjN4cuda3std3__44plusIdEEE10Policy1000EPdSC_iS9_ddNS7_10__identityEEEvT0_T1_T2_T3_T4_T6__param_1,
	.param .u32 _ZN3cub18CUB_300001_SM_10006detail6reduce28DeviceReduceSingleTileKernelINS2_10policy_hubIdjN4cuda3std3__44plusIdEEE10Policy1000EPdSC_iS9_ddNS7_10__identityEEEvT0_T1_T2_T3_T4_T6__param_2,
	.param .align 1 .b8 _ZN3cub18CUB_300001_SM_10006detail6reduce28DeviceReduceSingleTileKernelINS2_10policy_hubIdjN4cuda3std3__44plusIdEEE10Policy1000EPdSC_iS9_ddNS7_10__identityEEEvT0_T1_T2_T3_T4_T6__param_3[1],
	.param .f64 _ZN3cub18CUB_300001_SM_10006detail6reduce28DeviceReduceSingleTileKernelINS2_10policy_hubIdjN4cuda3std3__44plusIdEEE10Policy1000EPdSC_iS9_ddNS7_10__identityEEEvT0_T1_T2_T3_T4_T6__param_4,
	.param .align 1 .b8 _ZN3cub18CUB_300001_SM_10006detail6reduce28DeviceReduceSingleTileKernelINS2_10policy_hubIdjN4cuda3std3__44plusIdEEE10Policy1000EPdSC_iS9_ddNS7_10__identityEEEvT0_T1_T2_T3_T4_T6__param_5[1]
)
.maxntid 640
.minnctapersm 1
{
	.reg .pred 	%p<62>;
	.reg .b32 	%r<239>;
	.reg .b64 	%rd<109>;
	.reg .b64 	%fd<264>;
	// demoted variable
	.shared .align 8 .b8 _ZZN3cub18CUB_300001_SM_10006detail6reduce28DeviceReduceSingleTileKernelINS2_10policy_hubIdjN4cuda3std3__44plusIdEEE10Policy1000EPdSC_iS9_ddNS7_10__identityEEEvT0_T1_T2_T3_T4_T6_E12temp_storage[192];
	ld.param.u64 	%rd9, [_ZN3cub18CUB_300001_SM_10006detail6reduce28DeviceReduceSingleTileKernelINS2_10policy_hubIdjN4cuda3std3__44plusIdEEE10Policy1000EPdSC_iS9_ddNS7_10__identityEEEvT0_T1_T2_T3_T4_T6__param_0];
	ld.param.u64 	%rd10, [_ZN3cub18CUB_300001_SM_10006detail6reduce28DeviceReduceSingleTileKernelINS2_10policy_hubIdjN4cuda3std3__44plusIdEEE10Policy1000EPdSC_iS9_ddNS7_10__identityEEEvT0_T1_T2_T3_T4_T6__param_1];
	ld.param.u32 	%r36, [_ZN3cub18CUB_300001_SM_10006detail6reduce28DeviceReduceSingleTileKernelINS2_10policy_hubIdjN4cuda3std3__44plusIdEEE10Policy1000EPdSC_iS9_ddNS7_10__identityEEEvT0_T1_T2_T3_T4_T6__param_2];
	ld.param.f64 	%fd30, [_ZN3cub18CUB_300001_SM_10006detail6reduce28DeviceReduceSingleTileKernelINS2_10policy_hubIdjN4cuda3std3__44plusIdEEE10Policy1000EPdSC_iS9_ddNS7_10__identityEEEvT0_T1_T2_T3_T4_T6__param_4];
	cvta.to.global.u64 	%rd1, %rd10;
	setp.ne.s32 	%p1, %r36, 0;
	@%p1 bra 	$L__BB9_3;
	mov.u32 	%r225, %tid.x;
	setp.ne.s32 	%p61, %r225, 0;
	@%p61 bra 	$L__BB9_39;
	st.global.f64 	[%rd1], %fd30;
	bra.uni 	$L__BB9_39;
$L__BB9_3:
	setp.gt.s32 	%p2, %r36, 5119;
	@%p2 bra 	$L__BB9_21;
	mov.u32 	%r1, %tid.x;
	setp.ge.s32 	%p19, %r1, %r36;
	mov.f64 	%fd255, 0d0000000000000000;
	mov.u32 	%r229, %r1;
	@%p19 bra 	$L__BB9_6;
	mul.wide.u32 	%rd74, %r1, 8;
	add.s64 	%rd73, %rd9, %rd74;
	// begin inline asm
	ld.global.nc.u64 %rd72, [%rd73];
	// end inline asm
	mov.b64 	%fd255, %rd72;
	add.s32 	%r229, %r1, 640;
$L__BB9_6:
	setp.ge.s32 	%p20, %r229, %r36;
	@%p20 bra 	$L__BB9_12;
	not.b32 	%r101, %r229;
	add.s32 	%r4, %r36, %r101;
	mul.hi.u32 	%r102, %r4, -858993459;
	shr.u32 	%r103, %r102, 9;
	add.s32 	%r5, %r103, 1;
	and.b32  	%r104, %r103, 3;
	setp.eq.s32 	%p21, %r104, 3;
	@%p21 bra 	$L__BB9_10;
	mul.wide.u32 	%rd75, %r229, 8;
	add.s64 	%rd107, %rd9, %rd75;
	and.b32  	%r105, %r5, 3;
	neg.s32 	%r227, %r105;
$L__BB9_9:
	.pragma "nounroll";
	// begin inline asm
	ld.global.nc.u64 %rd76, [%rd107];
	// end inline asm
	mov.b64 	%fd121, %rd76;
	add.f64 	%fd255, %fd255, %fd121;
	add.s32 	%r229, %r229, 640;
	add.s64 	%rd107, %rd107, 5120;
	add.s32 	%r227, %r227, 1;
	setp.ne.s32 	%p22, %r227, 0;
	@%p22 bra 	$L__BB9_9;
$L__BB9_10:
	setp.lt.u32 	%p23, %r4, 1920;
	@%p23 bra 	$L__BB9_12;
$L__BB9_11:
	mul.wide.s32 	%rd86, %r229, 8;
	add.s64 	%rd79, %rd9, %rd86;
	// begin inline asm
	ld.global.nc.u64 %rd78, [%rd79];
	// end inline asm
	mov.b64 	%fd122, %rd78;
	add.f64 	%fd123, %fd255, %fd122;
	add.s64 	%rd81, %rd79, 5120;
	// begin inline asm
	ld.global.nc.u64 %rd80, [%rd81];
	// end inline asm
	mov.b64 	%fd124, %rd80;
	add.f64 	%fd125, %fd123, %fd124;
	add.s64 	%rd83, %rd79, 10240;
	// begin inline asm
	ld.global.nc.u64 %rd82, [%rd83];
	// end inline asm
	mov.b64 	%fd126, %rd82;
	add.f64 	%fd127, %fd125, %fd126;
	add.s64 	%rd85, %rd79, 15360;
	// begin inline asm
	ld.global.nc.u64 %rd84, [%rd85];
	// end inline asm
	mov.b64 	%fd128, %rd84;
	add.f64 	%fd255, %fd127, %fd128;
	add.s32 	%r229, %r229, 2560;
	setp.lt.s32 	%p24, %r229, %r36;
	@%p24 bra 	$L__BB9_11;
$L__BB9_12:
	setp.lt.s32 	%p25, %r36, 640;
	@%p25 bra 	$L__BB9_17;
	// begin inline asm
	mov.u32 %r169, %laneid;
	// end inline asm
	mov.b64 	%rd97, %fd255;
	mov.b64 	{%r171, %r176}, %rd97;
	mov.b32 	%r177, 1;
	mov.b32 	%r218, 31;
	mov.b32 	%r219, -1;
	// begin inline asm
	shfl.sync.down.b32 %r170, %r171, %r177, %r218, %r219;
	// end inline asm
	// begin inline asm
	shfl.sync.down.b32 %r175, %r176, %r177, %r218, %r219;
	// end inline asm
	mov.b64 	%rd98, {%r170, %r175};
	mov.b64 	%fd199, %rd98;
	setp.gt.s32 	%p53, %r169, 30;
	add.f64 	%fd200, %fd255, %fd199;
	selp.f64 	%fd201, %fd255, %fd200, %p53;
	mov.b64 	%rd99, %fd201;
	mov.b64 	{%r181, %r186}, %rd99;
	mov.b32 	%r187, 2;
	// begin inline asm
	shfl.sync.down.b32 %r180, %r181, %r187, %r218, %r219;
	// end inline asm
	// begin inline asm
	shfl.sync.down.b32 %r185, %r186, %r187, %r218, %r219;
	// end inline asm
	mov.b64 	%rd100, {%r180, %r185};
	mov.b64 	%fd202, %rd100;
	setp.gt.s32 	%p54, %r169, 29;
	add.f64 	%fd203, %fd201, %fd202;
	selp.f64 	%fd204, %fd201, %fd203, %p54;
	mov.b64 	%rd101, %fd204;
	mov.b64 	{%r191, %r196}, %rd101;
	mov.b32 	%r197, 4;
	// begin inline asm
	shfl.sync.down.b32 %r190, %r191, %r197, %r218, %r219;
	// end inline asm
	// begin inline asm
	shfl.sync.down.b32 %r195, %r196, %r197, %r218, %r219;
	// end inline asm
	mov.b64 	%rd102, {%r190, %r195};
	mov.b64 	%fd205, %rd102;
	setp.gt.s32 	%p55, %r169, 27;
	add.f64 	%fd206, %fd204, %fd205;
	selp.f64 	%fd207, %fd204, %fd206, %p55;
	mov.b64 	%rd103, %fd207;
	mov.b64 	{%r201, %r206}, %rd103;
	mov.b32 	%r207, 8;
	// begin inline asm
	shfl.sync.down.b32 %r200, %r201, %r207, %r218, %r219;
	// end inline asm
	// begin inline asm
	shfl.sync.down.b32 %r205, %r206, %r207, %r218, %r219;
	// end inline asm
	mov.b64 	%rd104, {%r200, %r205};
	mov.b64 	%fd208, %rd104;
	setp.gt.s32 	%p56, %r169, 23;
	add.f64 	%fd209, %fd207, %fd208;
	selp.f64 	%fd210, %fd207, %fd209, %p56;
	mov.b64 	%rd105, %fd210;
	mov.b64 	{%r211, %r216}, %rd105;
	mov.b32 	%r217, 16;
	// begin inline asm
	shfl.sync.down.b32 %r210, %r211, %r217, %r218, %r219;
	// end inline asm
	// begin inline asm
	shfl.sync.down.b32 %r215, %r216, %r217, %r218, %r219;
	// end inline asm
	mov.b64 	%rd106, {%r210, %r215};
	mov.b64 	%fd211, %rd106;
	setp.gt.s32 	%p57, %r169, 15;
	add.f64 	%fd10, %fd210, %fd211;
	selp.f64 	%fd263, %fd210, %fd10, %p57;
	setp.ne.s32 	%p58, %r169, 0;
	@%p58 bra 	$L__BB9_15;
	shr.u32 	%r220, %r1, 2;
	and.b32  	%r221, %r220, 248;
	mov.u32 	%r222, _ZZN3cub18CUB_300001_SM_10006detail6reduce28DeviceReduceSingleTileKernelINS2_10policy_hubIdjN4cuda3std3__44plusIdEEE10Policy1000EPdSC_iS9_ddNS7_10__identityEEEvT0_T1_T2_T3_T4_T6_E12temp_storage;
	add.s32 	%r223, %r222, %r221;
	st.shared.f64 	[%r223+24], %fd10;
$L__BB9_15:
	bar.sync 	0;
	setp.ne.s32 	%p59, %r1, 0;
	@%p59 bra 	$L__BB9_37;
	ld.shared.f64 	%fd212, [_ZZN3cub18CUB_300001_SM_10006detail6reduce28DeviceReduceSingleTileKernelINS2_10policy_hubIdjN4cuda3std3__44plusIdEEE10Policy1000EPdSC_iS9_ddNS7_10__identityEEEvT0_T1_T2_T3_T4_T6_E12temp_storage+32];
	add.f64 	%fd213, %fd263, %fd212;
	ld.shared.f64 	%fd214, [_ZZN3cub18CUB_300001_SM_10006detail6reduce28DeviceReduceSingleTileKernelINS2_10policy_hubIdjN4cuda3std3__44plusIdEEE10Policy1000EPdSC_iS9_ddNS7_10__identityEEEvT0_T1_T2_T3_T4_T6_E12temp_storage+40];
	add.f64 	%fd215, %fd213, %fd214;
	ld.shared.f64 	%fd216, [_ZZN3cub18CUB_300001_SM_10006detail6reduce28DeviceReduceSingleTileKernelINS2_10policy_hubIdjN4cuda3std3__44plusIdEEE10Policy1000EPdSC_iS9_ddNS7_10__identityEEEvT0_T1_T2_T3_T4_T6_E12temp_storage+48];
	add.f64 	%fd217, %fd215, %fd216;
	ld.shared.f64 	%fd218, [_ZZN3cub18CUB_300001_SM_10006detail6reduce28DeviceReduceSingleTileKernelINS2_10policy_hubIdjN4cuda3std3__44plusIdEEE10Policy1000EPdSC_iS9_ddNS7_10__identityEEEvT0_T1_T2_T3_T4_T6_E12temp_storage+56];
	add.f64 	%fd219, %fd217, %fd218;
	ld.shared.f64 	%fd220, [_ZZN3cub18CUB_300001_SM_10006detail6reduce28DeviceReduceSingleTileKernelINS2_10policy_hubIdjN4cuda3std3__44plusIdEEE10Policy1000EPdSC_iS9_ddNS7_10__identityEEEvT0_T1_T2_T3_T4_T6_E12temp_storage+64];
	add.f64 	%fd221, %fd219, %fd220;
	ld.shared.f64 	%fd222, [_ZZN3cub18CUB_300001_SM_10006detail6reduce28DeviceReduceSingleTileKernelINS2_10policy_hubIdjN4cuda3std3__44plusIdEEE10Policy1000EPdSC_iS9_ddNS7_10__identityEEEvT0_T1_T2_T3_T4_T6_E12temp_storage+72];
	add.f64 	%fd223, %fd221, %fd222;
	ld.shared.f64 	%fd224, [_ZZN3cub18CUB_300001_SM_10006detail6reduce28DeviceReduceSingleTileKernelINS2_10policy_hubIdjN4cuda3std3__44plusIdEEE10Policy1000EPdSC_iS9_ddNS7_10__identityEEEvT0_T1_T2_T3_T4_T6_E12temp_storage+80];
	add.f64 	%fd225, %fd223, %fd224;
	ld.shared.f64 	%fd226, [_ZZN3cub18CUB_300001_SM_10006detail6reduce28DeviceReduceSingleTileKernelINS2_10policy_hubIdjN4cuda3std3__44plusIdEEE10Policy1000EPdSC_iS9_ddNS7_10__identityEEEvT0_T1_T2_T3_T4_T6_E12temp_storage+88];
	add.f64 	%fd227, %fd225, %fd226;
	ld.shared.f64 	%fd228, [_ZZN3cub18CUB_300001_SM_10006detail6reduce28DeviceReduceSingleTileKernelINS2_10policy_hubIdjN4cuda3std3__44plusIdEEE10Policy1000EPdSC_iS9_ddNS7_10__identityEEEvT0_T1_T2_T3_T4_T6_E12temp_storage+96];
	add.f64 	%fd229, %fd227, %fd228;
	ld.shared.f64 	%fd230, [_ZZN3cub18CUB_300001_SM_10006detail6reduce28DeviceReduceSingleTileKernelINS2_10policy_hubIdjN4cuda3std3__44plusIdEEE10Policy1000EPdSC_iS9_ddNS7_10__identityEEEvT0_T1_T2_T3_T4_T6_E12temp_storage+104];
	add.f64 	%fd231, %fd229, %fd230;
	ld.shared.f64 	%fd232, [_ZZN3cub18CUB_300001_SM_10006detail6reduce28DeviceReduceSingleTileKernelINS2_10policy_hubIdjN4cuda3std3__44plusIdEEE10Policy1000EPdSC_iS9_ddNS7_10__identityEEEvT0_T1_T2_T3_T4_T6_E12temp_storage+112];
	add.f64 	%fd233, %fd231, %fd232;
	ld.shared.f64 	%fd234, [_ZZN3cub18CUB_300001_SM_10006detail6reduce28DeviceReduceSingleTileKernelINS2_10policy_hubIdjN4cuda3std3__44plusIdEEE10Policy1000EPdSC_iS9_ddNS7_10__identityEEEvT0_T1_T2_T3_T4_T6_E12temp_storage+120];
	add.f64 	%fd235, %fd233, %fd234;
	ld.shared.f64 	%fd236, [_ZZN3cub18CUB_300001_SM_10006detail6reduce28DeviceReduceSingleTileKernelINS2_10policy_hubIdjN4cuda3std3__44plusIdEEE10Policy1000EPdSC_iS9_ddNS7_10__identityEEEvT0_T1_T2_T3_T4_T6_E12temp_storage+128];
	add.f64 	%fd237, %fd235, %fd236;
	ld.shared.f64 	%fd238, [_ZZN3cub18CUB_300001_SM_10006detail6reduce28DeviceReduceSingleTileKernelINS2_10policy_hubIdjN4cuda3std3__44plusIdEEE10Policy1000EPdSC_iS9_ddNS7_10__identityEEEvT0_T1_T2_T3_T4_T6_E12temp_storage+136];
	add.f64 	%fd239, %fd237, %fd238;
	ld.shared.f64 	%fd240, [_ZZN3cub18CUB_300001_SM_10006detail6reduce28DeviceReduceSingleTileKernelINS2_10policy_hubIdjN4cuda3std3__44plusIdEEE10Policy1000EPdSC_iS9_ddNS7_10__identityEEEvT0_T1_T2_T3_T4_T6_E12temp_storage+144];
	add.f64 	%fd241, %fd239, %fd240;
	ld.shared.f64 	%fd242, [_ZZN3cub18CUB_300001_SM_10006detail6reduce28DeviceReduceSingleTileKernelINS2_10policy_hubIdjN4cuda3std3__44plusIdEEE10Policy1000EPdSC_iS9_ddNS7_10__identityEEEvT0_T1_T2_T3_T4_T6_E12temp_storage+152];
	add.f64 	%fd243, %fd241, %fd242;
	ld.shared.f64 	%fd244, [_ZZN3cub18CUB_300001_SM_10006detail6reduce28DeviceReduceSingleTileKernelINS2_10policy_hubIdjN4cuda3std3__44plusIdEEE10Policy1000EPdSC_iS9_ddNS7_10__identityEEEvT0_T1_T2_T3_T4_T6_E12temp_storage+160];
	add.f64 	%fd245, %fd243, %fd244;
	ld.shared.f64 	%fd246, [_ZZN3cub18CUB_300001_SM_10006detail6reduce28DeviceReduceSingleTileKernelINS2_10policy_hubIdjN4cuda3std3__44plusIdEEE10Policy1000EPdSC_iS9_ddNS7_10__identityEEEvT0_T1_T2_T3_T4_T6_E12temp_storage+168];
	add.f64 	%fd247, %fd245, %fd246;
	ld.shared.f64 	%fd248, [_ZZN3cub18CUB_300001_SM_10006detail6reduce28DeviceReduceSingleTileKernelINS2_10policy_hubIdjN4cuda3std3__44plusIdEEE10Policy1000EPdSC_iS9_ddNS7_10__identityEEEvT0_T1_T2_T3_T4_T6_E12temp_storage+176];
	add.f64 	%fd263, %fd247, %fd248;
	bra.uni 	$L__BB9_37;
$L__BB9_17:
	// begin inline asm
	mov.u32 %r106, %laneid;
	// end inline asm
	and.b32  	%r157, %r1, 992;
	add.s32 	%r158, %r157, 32;
	setp.gt.s32 	%p26, %r158, %r36;
	not.b32 	%r159, %r157;
	add.s32 	%r160, %r36, %r159;
	selp.b32 	%r155, %r160, 31, %p26;
	mov.b64 	%rd87, %fd255;
	mov.b64 	{%r108, %r113}, %rd87;
	mov.b32 	%r114, 1;
	mov.b32 	%r156, -1;
	// begin inline asm
	shfl.sync.down.b32 %r107, %r108, %r114, %r155, %r156;
	// end inline asm
	// begin inline asm
	shfl.sync.down.b32 %r112, %r113, %r114, %r155, %r156;
	// end inline asm
	mov.b64 	%rd88, {%r107, %r112};
	mov.b64 	%fd129, %rd88;
	setp.lt.s32 	%p27, %r106, %r155;
	add.f64 	%fd130, %fd255, %fd129;
	selp.f64 	%fd131, %fd130, %fd255, %p27;
	mov.b64 	%rd89, %fd131;
	mov.b64 	{%r118, %r123}, %rd89;
	mov.b32 	%r124, 2;
	// begin inline asm
	shfl.sync.down.b32 %r117, %r118, %r124, %r155, %r156;
	// end inline asm
	// begin inline asm
	shfl.sync.down.b32 %r122, %r123, %r124, %r155, %r156;
	// end inline asm
	mov.b64 	%rd90, {%r117, %r122};
	mov.b64 	%fd132, %rd90;
	add.s32 	%r161, %r106, 2;
	setp.gt.s32 	%p28, %r161, %r155;
	add.f64 	%fd133, %fd131, %fd132;
	selp.f64 	%fd134, %fd131, %fd133, %p28;
	mov.b64 	%rd91, %fd134;
	mov.b64 	{%r128, %r133}, %rd91;
	mov.b32 	%r134, 4;
	// begin inline asm
	shfl.sync.down.b32 %r127, %r128, %r134, %r155, %r156;
	// end inline asm
	// begin inline asm
	shfl.sync.down.b32 %r132, %r133, %r134, %r155, %r156;
	// end inline asm
	mov.b64 	%rd92, {%r127, %r132};
	mov.b64 	%fd135, %rd92;
	add.s32 	%r162, %r106, 4;
	setp.gt.s32 	%p29, %r162, %r155;
	add.f64 	%fd136, %fd134, %fd135;
	selp.f64 	%fd137, %fd134, %fd136, %p29;
	mov.b64 	%rd93, %fd137;
	mov.b64 	{%r138, %r143}, %rd93;
	mov.b32 	%r144, 8;
	// begin inline asm
	shfl.sync.down.b32 %r137, %r138, %r144, %r155, %r156;
	// end inline asm
	// begin inline asm
	shfl.sync.down.b32 %r142, %r143, %r144, %r155, %r156;
	// end inline asm
	mov.b64 	%rd94, {%r137, %r142};
	mov.b64 	%fd138, %rd94;
	add.s32 	%r163, %r106, 8;
	setp.gt.s32 	%p30, %r163, %r155;
	add.f64 	%fd139, %fd137, %fd138;
	selp.f64 	%fd140, %fd137, %fd139, %p30;
	mov.b64 	%rd95, %fd140;
	mov.b64 	{%r148, %r153}, %rd95;
	mov.b32 	%r154, 16;
	// begin inline asm
	shfl.sync.down.b32 %r147, %r148, %r154, %r155, %r156;
	// end inline asm
	// begin inline asm
	shfl.sync.down.b32 %r152, %r153, %r154, %r155, %r156;
	// end inline asm
	mov.b64 	%rd96, {%r147, %r152};
	mov.b64 	%fd141, %rd96;
	add.s32 	%r164, %r106, 16;
	setp.gt.s32 	%p31, %r164, %r155;
	add.f64 	%fd142, %fd140, %fd141;
	selp.f64 	%fd263, %fd140, %fd142, %p31;
	setp.ne.s32 	%p32, %r106, 0;
	@%p32 bra 	$L__BB9_19;
	shr.u32 	%r165, %r1, 2;
	and.b32  	%r166, %r165, 248;
	mov.u32 	%r167, _ZZN3cub18CUB_300001_SM_10006detail6reduce28DeviceReduceSingleTileKernelINS2_10policy_hubIdjN4cuda3std3__44plusIdEEE10Policy1000EPdSC_iS9_ddNS7_10__identityEEEvT0_T1_T2_T3_T4_T6_E12temp_storage;
	add.s32 	%r168, %r167, %r166;
	st.shared.f64 	[%r168+24], %fd263;
$L__BB9_19:
	bar.sync 	0;
	setp.ne.s32 	%p33, %r1, 0;
	@%p33 bra 	$L__BB9_37;
	setp.gt.s32 	%p34, %r36, 32;
	ld.shared.f64 	%fd143, [_ZZN3cub18CUB_300001_SM_10006detail6reduce28DeviceReduceSingleTileKernelINS2_10policy_hubIdjN4cuda3std3__44plusIdEEE10Policy1000EPdSC_iS9_ddNS7_10__identityEEEvT0_T1_T2_T3_T4_T6_E12temp_storage+32];
	add.f64 	%fd144, %fd263, %fd143;
	selp.f64 	%fd145, %fd144, %fd263, %p34;
	setp.gt.s32 	%p35, %r36, 64;
	ld.shared.f64 	%fd146, [_ZZN3cub18CUB_300001_SM_10006detail6reduce28DeviceReduceSingleTileKernelINS2_10policy_hubIdjN4cuda3std3__44plusIdEEE10Policy1000EPdSC_iS9_ddNS7_10__identityEEEvT0_T1_T2_T3_T4_T6_E12temp_storage+40];
	add.f64 	%fd147, %fd146, %fd145;
	selp.f64 	%fd148, %fd147, %fd145, %p35;
	setp.gt.s32 	%p36, %r36, 96;
	ld.shared.f64 	%fd149, [_ZZN3cub18CUB_300001_SM_10006detail6reduce28DeviceReduceSingleTileKernelINS2_10policy_hubIdjN4cuda3std3__44plusIdEEE10Policy1000EPdSC_iS9_ddNS7_10__identityEEEvT0_T1_T2_T3_T4_T6_E12temp_storage+48];
	add.f64 	%fd150, %fd149, %fd148;
	selp.f64 	%fd151, %fd150, %fd148, %p36;
	setp.gt.s32 	%p37, %r36, 128;
	ld.shared.f64 	%fd152, [_ZZN3cub18CUB_300001_SM_10006detail6reduce28DeviceReduceSingleTileKernelINS2_10policy_hubIdjN4cuda3std3__44plusIdEEE10Policy1000EPdSC_iS9_ddNS7_10__identityEEEvT0_T1_T2_T3_T4_T6_E12temp_storage+56];
	add.f64 	%fd153, %fd152, %fd151;
	selp.f64 	%fd154, %fd153, %fd151, %p37;
	setp.gt.s32 	%p38, %r36, 160;
	ld.shared.f64 	%fd155, [_ZZN3cub18CUB_300001_SM_10006detail6reduce28DeviceReduceSingleTileKernelINS2_10policy_hubIdjN4cuda3std3__44plusIdEEE10Policy1000EPdSC_iS9_ddNS7_10__identityEEEvT0_T1_T2_T3_T4_T6_E12temp_storage+64];
	add.f64 	%fd156, %fd155, %fd154;
	selp.f64 	%fd157, %fd156, %fd154, %p38;
	setp.gt.s32 	%p39, %r36, 192;
	ld.shared.f64 	%fd158, [_ZZN3cub18CUB_300001_SM_10006detail6reduce28DeviceReduceSingleTileKernelINS2_10policy_hubIdjN4cuda3std3__44plusIdEEE10Policy1000EPdSC_iS9_ddNS7_10__identityEEEvT0_T1_T2_T3_T4_T6_E12temp_storage+72];
	add.f64 	%fd159, %fd158, %fd157;
	selp.f64 	%fd160, %fd159, %fd157, %p39;
	setp.gt.s32 	%p40, %r36, 224;
	ld.shared.f64 	%fd161, [_ZZN3cub18CUB_300001_SM_10006detail6reduce28DeviceReduceSingleTileKernelINS2_10policy_hubIdjN4cuda3std3__44plusIdEEE10Policy1000EPdSC_iS9_ddNS7_10__identityEEEvT0_T1_T2_T3_T4_T6_E12temp_storage+80];
	add.f64 	%fd162, %fd161, %fd160;
	selp.f64 	%fd163, %fd162, %fd160, %p40;
	setp.gt.s32 	%p41, %r36, 256;
	ld.shared.f64 	%fd164, [_ZZN3cub18CUB_300001_SM_10006detail6reduce28DeviceReduceSingleTileKernelINS2_10policy_hubIdjN4cuda3std3__44plusIdEEE10Policy1000EPdSC_iS9_ddNS7_10__identityEEEvT0_T1_T2_T3_T4_T6_E12temp_storage+88];
	add.f64 	%fd165, %fd164, %fd163;
	selp.f64 	%fd166, %fd165, %fd163, %p41;
	setp.gt.s32 	%p42, %r36, 288;
	ld.shared.f64 	%fd167, [_ZZN3cub18CUB_300001_SM_10006detail6reduce28DeviceReduceSingleTileKernelINS2_10policy_hubIdjN4cuda3std3__44plusIdEEE10Policy1000EPdSC_iS9_ddNS7_10__identityEEEvT0_T1_T2_T3_T4_T6_E12temp_storage+96];
	add.f64 	%fd168, %fd167, %fd166;
	selp.f64 	%fd169, %fd168, %fd166, %p42;
	setp.gt.s32 	%p43, %r36, 320;
	ld.shared.f64 	%fd170, [_ZZN3cub18CUB_300001_SM_10006detail6reduce28DeviceReduceSingleTileKernelINS2_10policy_hubIdjN4cuda3std3__44plusIdEEE10Policy1000EPdSC_iS9_ddNS7_10__identityEEEvT0_T1_T2_T3_T4_T6_E12temp_storage+104];
	add.f64 	%fd171, %fd170, %fd169;
	selp.f64 	%fd172, %fd171, %fd169, %p43;
	setp.gt.s32 	%p44, %r36, 352;
	ld.shared.f64 	%fd173, [_ZZN3cub18CUB_300001_SM_10006detail6reduce28DeviceReduceSingleTileKernelINS2_10policy_hubIdjN4cuda3std3__44plusIdEEE10Policy1000EPdSC_iS9_ddNS7_10__identityEEEvT0_T1_T2_T3_T4_T6_E12temp_storage+112];
	add.f64 	%fd174, %fd173, %fd172;
	selp.f64 	%fd175, %fd174, %fd172, %p44;
	setp.gt.s32 	%p45, %r36, 384;
	ld.shared.f64 	%fd176, [_ZZN3cub18CUB_300001_SM_10006detail6reduce28DeviceReduceSingleTileKernelINS2_10policy_hubIdjN4cuda3std3__44plusIdEEE10Policy1000EPdSC_iS9_ddNS7_10__identityEEEvT0_T1_T2_T3_T4_T6_E12temp_storage+120];
	add.f64 	%fd177, %fd176, %fd175;
	selp.f64 	%fd178, %fd177, %fd175, %p45;
	setp.gt.s32 	%p46, %r36, 416;
	ld.shared.f64 	%fd179, [_ZZN3cub18CUB_300001_SM_10006detail6reduce28DeviceReduceSingleTileKernelINS2_10policy_hubIdjN4cuda3std3__44plusIdEEE10Policy1000EPdSC_iS9_ddNS7_10__identityEEEvT0_T1_T2_T3_T4_T6_E12temp_storage+128];
	add.f64 	%fd180, %fd179, %fd178;
	selp.f64 	%fd181, %fd180, %fd178, %p46;
	setp.gt.s32 	%p47, %r36, 448;
	ld.shared.f64 	%fd182, [_ZZN3cub18CUB_300001_SM_10006detail6reduce28DeviceReduceSingleTileKernelINS2_10policy_hubIdjN4cuda3std3__44plusIdEEE10Policy1000EPdSC_iS9_ddNS7_10__identityEEEvT0_T1_T2_T3_T4_T6_E12temp_storage+136];
	add.f64 	%fd183, %fd182, %fd181;
	selp.f64 	%fd184, %fd183, %fd181, %p47;
	setp.gt.s32 	%p48, %r36, 480;
	ld.shared.f64 	%fd185, [_ZZN3cub18CUB_300001_SM_10006detail6reduce28DeviceReduceSingleTileKernelINS2_10policy_hubIdjN4cuda3std3__44plusIdEEE10Policy1000EPdSC_iS9_ddNS7_10__identityEEEvT0_T1_T2_T3_T4_T6_E12temp_storage+144];
	add.f64 	%fd186, %fd185, %fd184;
	selp.f64 	%fd187, %fd186, %fd184, %p48;
	setp.gt.s32 	%p49, %r36, 512;
	ld.shared.f64 	%fd188, [_ZZN3cub18CUB_300001_SM_10006detail6reduce28DeviceReduceSingleTileKernelINS2_10policy_hubIdjN4cuda3std3__44plusIdEEE10Policy1000EPdSC_iS9_ddNS7_10__identityEEEvT0_T1_T2_T3_T4_T6_E12temp_storage+152];
	add.f64 	%fd189, %fd188, %fd187;
	selp.f64 	%fd190, %fd189, %fd187, %p49;
	setp.gt.s32 	%p50, %r36, 544;
	ld.shared.f64 	%fd191, [_ZZN3cub18CUB_300001_SM_10006detail6reduce28DeviceReduceSingleTileKernelINS2_10policy_hubIdjN4cuda3std3__44plusIdEEE10Policy1000EPdSC_iS9_ddNS7_10__identityEEEvT0_T1_T2_T3_T4_T6_E12temp_storage+160];
	add.f64 	%fd192, %fd191, %fd190;
	selp.f64 	%fd193, %fd192, %fd190, %p50;
	setp.gt.s32 	%p51, %r36, 576;
	ld.shared.f64 	%fd194, [_ZZN3cub18CUB_300001_SM_10006detail6reduce28DeviceReduceSingleTileKernelINS2_10policy_hubIdjN4cuda3std3__44plusIdEEE10Policy1000EPdSC_iS9_ddNS7_10__identityEEEvT0_T1_T2_T3_T4_T6_E12temp_storage+168];
	add.f64 	%fd195, %fd194, %fd193;
	selp.f64 	%fd196, %fd195, %fd193, %p51;
	setp.gt.s32 	%p52, %r36, 608;
	ld.shared.f64 	%fd197, [_ZZN3cub18CUB_300001_SM_10006detail6reduce28DeviceReduceSingleTileKernelINS2_10policy_hubIdjN4cuda3std3__44plusIdEEE10Policy1000EPdSC_iS9_ddNS7_10__identityEEEvT0_T1_T2_T3_T4_T6_E12temp_storage+176];
	add.f64 	%fd198, %fd197, %fd196;
	selp.f64 	%fd263, %fd198, %fd196, %p52;
	bra.uni 	$L__BB9_37;
$L__BB9_21:
	mov.u32 	%r14, %tid.x;
	mul.wide.u32 	%rd27, %r14, 8;
	add.s64 	%rd12, %rd9, %rd27;
	// begin inline asm
	ld.global.nc.u64 %rd11, [%rd12];
	// end inline asm
	mov.b64 	%fd31, %rd11;
	add.s64 	%rd14, %rd12, 5120;
	// begin inline asm
	ld.global.nc.u64 %rd13, [%rd14];
	// end inline asm
	mov.b64 	%fd32, %rd13;
	add.s64 	%rd16, %rd12, 10240;
	// begin inline asm
	ld.global.nc.u64 %rd15, [%rd16];
	// end inline asm
	mov.b64 	%fd33, %rd15;
	add.s64 	%rd18, %rd12, 15360;
	// begin inline asm
	ld.global.nc.u64 %rd17, [%rd18];
	// end inline asm
	mov.b64 	%fd34, %rd17;
	add.s64 	%rd20, %rd12, 20480;
	// begin inline asm
	ld.global.nc.u64 %rd19, [%rd20];
	// end inline asm
	mov.b64 	%fd35, %rd19;
	add.s64 	%rd22, %rd12, 25600;
	// begin inline asm
	ld.global.nc.u64 %rd21, [%rd22];
	// end inline asm
	mov.b64 	%fd36, %rd21;
	add.s64 	%rd24, %rd12, 30720;
	// begin inline asm
	ld.global.nc.u64 %rd23, [%rd24];
	// end inline asm
	mov.b64 	%fd37, %rd23;
	add.s64 	%rd26, %rd12, 35840;
	// begin inline asm
	ld.global.nc.u64 %rd25, [%rd26];
	// end inline asm
	mov.b64 	%fd38, %rd25;
	add.f64 	%fd39, %fd31, %fd32;
	add.f64 	%fd40, %fd39, %fd33;
	add.f64 	%fd41, %fd40, %fd34;
	add.f64 	%fd42, %fd41, %fd35;
	add.f64 	%fd43, %fd42, %fd36;
	add.f64 	%fd44, %fd43, %fd37;
	add.f64 	%fd262, %fd44, %fd38;
	setp.lt.u32 	%p3, %r36, 10240;
	mov.b32 	%r232, 5120;
	@%p3 bra 	$L__BB9_25;
	add.s32 	%r15, %r36, -5120;
	mov.b32 	%r232, 5120;
$L__BB9_23:
	mul.wide.s32 	%rd44, %r232, 8;
	add.s64 	%rd29, %rd12, %rd44;
	// begin inline asm
	ld.global.nc.u64 %rd28, [%rd29];
	// end inline asm
	mov.b64 	%fd45, %rd28;
	add.s64 	%rd31, %rd29, 5120;
	// begin inline asm
	ld.global.nc.u64 %rd30, [%rd31];
	// end inline asm
	mov.b64 	%fd46, %rd30;
	add.s64 	%rd33, %rd29, 10240;
	// begin inline asm
	ld.global.nc.u64 %rd32, [%rd33];
	// end inline asm
	mov.b64 	%fd47, %rd32;
	add.s64 	%rd35, %rd29, 15360;
	// begin inline asm
	ld.global.nc.u64 %rd34, [%rd35];
	// end inline asm
	mov.b64 	%fd48, %rd34;
	add.s64 	%rd37, %rd29, 20480;
	// begin inline asm
	ld.global.nc.u64 %rd36, [%rd37];
	// end inline asm
	mov.b64 	%fd49, %rd36;
	add.s64 	%rd39, %rd29, 25600;
	// begin inline asm
	ld.global.nc.u64 %rd38, [%rd39];
	// end inline asm
	mov.b64 	%fd50, %rd38;
	add.s64 	%rd41, %rd29, 30720;
	// begin inline asm
	ld.global.nc.u64 %rd40, [%rd41];
	// end inline asm
	mov.b64 	%fd51, %rd40;
	add.s64 	%rd43, %rd29, 35840;
	// begin inline asm
	ld.global.nc.u64 %rd42, [%rd43];
	// end inline asm
	mov.b64 	%fd52, %rd42;
	add.f64 	%fd53, %fd262, %fd45;
	add.f64 	%fd54, %fd53, %fd46;
	add.f64 	%fd55, %fd54, %fd47;
	add.f64 	%fd56, %fd55, %fd48;
	add.f64 	%fd57, %fd56, %fd49;
	add.f64 	%fd58, %fd57, %fd50;
	add.f64 	%fd59, %fd58, %fd51;
	add.f64 	%fd262, %fd59, %fd52;
	sub.s32 	%r39, %r36, %r232;
	setp.lt.s32 	%p4, %r39, 5120;
	@%p4 bra 	$L__BB9_33;
	add.s32 	%r232, %r232, 5120;
	setp.le.s32 	%p5, %r232, %r15;
	@%p5 bra 	$L__BB9_23;
$L__BB9_25:
	setp.le.s32 	%p6, %r36, %r232;
	@%p6 bra 	$L__BB9_33;
	sub.s32 	%r19, %r36, %r232;
	setp.ge.s32 	%p7, %r14, %r19;
	@%p7 bra 	$L__BB9_33;
	not.b32 	%r40, %r14;
	add.s32 	%r41, %r36, %r40;
	sub.s32 	%r20, %r41, %r232;
	mul.hi.u32 	%r42, %r20, -858993459;
	shr.u32 	%r43, %r42, 9;
	add.s32 	%r21, %r43, 1;
	and.b32  	%r44, %r43, 3;
	setp.eq.s32 	%p8, %r44, 3;
	mov.u32 	%r236, %r14;
	@%p8 bra 	$L__BB9_30;
	add.s32 	%r234, %r14, %r232;
	and.b32  	%r45, %r21, 3;
	neg.s32 	%r233, %r45;
	mov.u32 	%r236, %r14;
$L__BB9_29:
	.pragma "nounroll";
	mul.wide.u32 	%rd47, %r234, 8;
	add.s64 	%rd46, %rd9, %rd47;
	// begin inline asm
	ld.global.nc.u64 %rd45, [%rd46];
	// end inline asm
	mov.b64 	%fd61, %rd45;
	add.f64 	%fd262, %fd262, %fd61;
	add.s32 	%r236, %r236, 640;
	add.s32 	%r234, %r234, 640;
	add.s32 	%r233, %r233, 1;
	setp.ne.s32 	%p9, %r233, 0;
	@%p9 bra 	$L__BB9_29;
$L__BB9_30:
	setp.lt.u32 	%p10, %r20, 1920;
	@%p10 bra 	$L__BB9_33;
	cvt.u64.u32 	%rd48, %r236;
	cvt.u64.u32 	%rd49, %r232;
	add.s64 	%rd50, %rd48, %rd49;
	shl.b64 	%rd51, %rd50, 3;
	add.s64 	%rd52, %rd51, %rd9;
	add.s64 	%rd108, %rd52, 10240;
	add.s32 	%r237, %r236, %r232;
$L__BB9_32:
	mul.wide.u32 	%rd61, %r237, 8;
	add.s64 	%rd54, %rd9, %rd61;
	// begin inline asm
	ld.global.nc.u64 %rd53, [%rd54];
	// end inline asm
	mov.b64 	%fd62, %rd53;
	add.f64 	%fd63, %fd262, %fd62;
	add.s64 	%rd56, %rd108, -5120;
	// begin inline asm
	ld.global.nc.u64 %rd55, [%rd56];
	// end inline asm
	mov.b64 	%fd64, %rd55;
	add.f64 	%fd65, %fd63, %fd64;
	// begin inline asm
	ld.global.nc.u64 %rd57, [%rd108];
	// end inline asm
	mov.b64 	%fd66, %rd57;
	add.f64 	%fd67, %fd65, %fd66;
	add.s64 	%rd60, %rd108, 5120;
	// begin inline asm
	ld.global.nc.u64 %rd59, [%rd60];
	// end inline asm
	mov.b64 	%fd68, %rd59;
	add.f64 	%fd262, %fd67, %fd68;
	add.s32 	%r236, %r236, 2560;
	add.s64 	%rd108, %rd108, 20480;
	add.s32 	%r237, %r237, 2560;
	setp.lt.s32 	%p11, %r236, %r19;
	@%p11 bra 	$L__BB9_32;
$L__BB9_33:
	// begin inline asm
	mov.u32 %r46, %laneid;
	// end inline asm
	mov.b64 	%rd62, %fd262;
	mov.b64 	{%r48, %r53}, %rd62;
	mov.b32 	%r54, 1;
	mov.b32 	%r95, 31;
	mov.b32 	%r96, -1;
	// begin inline asm
	shfl.sync.down.b32 %r47, %r48, %r54, %r95, %r96;
	// end inline asm
	// begin inline asm
	shfl.sync.down.b32 %r52, %r53, %r54, %r95, %r96;
	// end inline asm
	mov.b64 	%rd63, {%r47, %r52};
	mov.b64 	%fd69, %rd63;
	setp.gt.s32 	%p12, %r46, 30;
	add.f64 	%fd70, %fd262, %fd69;
	selp.f64 	%fd71, %fd262, %fd70, %p12;
	mov.b64 	%rd64, %fd71;
	mov.b64 	{%r58, %r63}, %rd64;
	mov.b32 	%r64, 2;
	// begin inline asm
	shfl.sync.down.b32 %r57, %r58, %r64, %r95, %r96;
	// end inline asm
	// begin inline asm
	shfl.sync.down.b32 %r62, %r63, %r64, %r95, %r96;
	// end inline asm
	mov.b64 	%rd65, {%r57, %r62};
	mov.b64 	%fd72, %rd65;
	setp.gt.s32 	%p13, %r46, 29;
	add.f64 	%fd73, %fd71, %fd72;
	selp.f64 	%fd74, %fd71, %fd73, %p13;
	mov.b64 	%rd66, %fd74;
	mov.b64 	{%r68, %r73}, %rd66;
	mov.b32 	%r74, 4;
	// begin inline asm
	shfl.sync.down.b32 %r67, %r68, %r74, %r95, %r96;
	// end inline asm
	// begin inline asm
	shfl.sync.down.b32 %r72, %r73, %r74, %r95, %r96;
	// end inline asm
	mov.b64 	%rd67, {%r67, %r72};
	mov.b64 	%fd75, %rd67;
	setp.gt.s32 	%p14, %r46, 27;
	add.f64 	%fd76, %fd74, %fd75;
	selp.f64 	%fd77, %fd74, %fd76, %p14;
	mov.b64 	%rd68, %fd77;
	mov.b64 	{%r78, %r83}, %rd68;
	mov.b32 	%r84, 8;
	// begin inline asm
	shfl.sync.down.b32 %r77, %r78, %r84, %r95, %r96;
	// end inline asm
	// begin inline asm
	shfl.sync.down.b32 %r82, %r83, %r84, %r95, %r96;
	// end inline asm
	mov.b64 	%rd69, {%r77, %r82};
	mov.b64 	%fd78, %rd69;
	setp.gt.s32 	%p15, %r46, 23;
	add.f64 	%fd79, %fd77, %fd78;
	selp.f64 	%fd80, %fd77, %fd79, %p15;
	mov.b64 	%rd70, %fd80;
	mov.b64 	{%r88, %r93}, %rd70;
	mov.b32 	%r94, 16;
	// begin inline asm
	shfl.sync.down.b32 %r87, %r88, %r94, %r95, %r96;
	// end inline asm
	// begin inline asm
	shfl.sync.down.b32 %r92, %r93, %r94, %r95, %r96;
	// end inline asm
	mov.b64 	%rd71, {%r87, %r92};
	mov.b64 	%fd81, %rd71;
	setp.gt.s32 	%p16, %r46, 15;
	add.f64 	%fd26, %fd80, %fd81;
	selp.f64 	%fd263, %fd80, %fd26, %p16;
	setp.ne.s32 	%p17, %r46, 0;
	@%p17 bra 	$L__BB9_35;
	shr.u32 	%r97, %r14, 2;
	and.b32  	%r98, %r97, 248;
	mov.u32 	%r99, _ZZN3cub18CUB_300001_SM_10006detail6reduce28DeviceReduceSingleTileKernelINS2_10policy_hubIdjN4cuda3std3__44plusIdEEE10Policy1000EPdSC_iS9_ddNS7_10__identityEEEvT0_T1_T2_T3_T4_T6_E12temp_storage;
	add.s32 	%r100, %r99, %r98;
	st.shared.f64 	[%r100+24], %fd26;
$L__BB9_35:
	bar.sync 	0;
	setp.ne.s32 	%p18, %r14, 0;
	@%p18 bra 	$L__BB9_37;
	ld.shared.f64 	%fd82, [_ZZN3cub18CUB_300001_SM_10006detail6reduce28DeviceReduceSingleTileKernelINS2_10policy_hubIdjN4cuda3std3__44plusIdEEE10Policy1000EPdSC_iS9_ddNS7_10__identityEEEvT0_T1_T2_T3_T4_T6_E12temp_storage+32];
	add.f64 	%fd83, %fd263, %fd82;
	ld.shared.f64 	%fd84, [_ZZN3cub18CUB_300001_SM_10006detail6reduce28DeviceReduceSingleTileKernelINS2_10policy_hubIdjN4cuda3std3__44plusIdEEE10Policy1000EPdSC_iS9_ddNS7_10__identityEEEvT0_T1_T2_T3_T4_T6_E12temp_storage+40];
	add.f64 	%fd85, %fd83, %fd84;
	ld.shared.f64 	%fd86, [_ZZN3cub18CUB_300001_SM_10006detail6reduce28DeviceReduceSingleTileKernelINS2_10policy_hubIdjN4cuda3std3__44plusIdEEE10Policy1000EPdSC_iS9_ddNS7_10__identityEEEvT0_T1_T2_T3_T4_T6_E12temp_storage+48];
	add.f64 	%fd87, %fd85, %fd86;
	ld.shared.f64 	%fd88, [_ZZN3cub18CUB_300001_SM_10006detail6reduce28DeviceReduceSingleTileKernelINS2_10policy_hubIdjN4cuda3std3__44plusIdEEE10Policy1000EPdSC_iS9_ddNS7_10__identityEEEvT0_T1_T2_T3_T4_T6_E12temp_storage+56];
	add.f64 	%fd89, %fd87, %fd88;
	ld.shared.f64 	%fd90, [_ZZN3cub18CUB_300001_SM_10006detail6reduce28DeviceReduceSingleTileKernelINS2_10policy_hubIdjN4cuda3std3__44plusIdEEE10Policy1000EPdSC_iS9_ddNS7_10__identityEEEvT0_T1_T2_T3_T4_T6_E12temp_storage+64];
	add.f64 	%fd91, %fd89, %fd90;
	ld.shared.f64 	%fd92, [_ZZN3cub18CUB_300001_SM_10006detail6reduce28DeviceReduceSingleTileKernelINS2_10policy_hubIdjN4cuda3std3__44plusIdEEE10Policy1000EPdSC_iS9_ddNS7_10__identityEEEvT0_T1_T2_T3_T4_T6_E12temp_storage+72];
	add.f64 	%fd93, %fd91, %fd92;
	ld.shared.f64 	%fd94, [_ZZN3cub18CUB_300001_SM_10006detail6reduce28DeviceReduceSingleTileKernelINS2_10policy_hubIdjN4cuda3std3__44plusIdEEE10Policy1000EPdSC_iS9_ddNS7_10__identityEEEvT0_T1_T2_T3_T4_T6_E12temp_storage+80];
	add.f64 	%fd95, %fd93, %fd94;
	ld.shared.f64 	%fd96, [_ZZN3cub18CUB_300001_SM_10006detail6reduce28DeviceReduceSingleTileKernelINS2_10policy_hubIdjN4cuda3std3__44plusIdEEE10Policy1000EPdSC_iS9_ddNS7_10__identityEEEvT0_T1_T2_T3_T4_T6_E12temp_storage+88];
	add.f64 	%fd97, %fd95, %fd96;
	ld.shared.f64 	%fd98, [_ZZN3cub18CUB_300001_SM_10006detail6reduce28DeviceReduceSingleTileKernelINS2_10policy_hubIdjN4cuda3std3__44plusIdEEE10Policy1000EPdSC_iS9_ddNS7_10__identityEEEvT0_T1_T2_T3_T4_T6_E12temp_storage+96];
	add.f64 	%fd99, %fd97, %fd98;
	ld.shared.f64 	%fd100, [_ZZN3cub18CUB_300001_SM_10006detail6reduce28DeviceReduceSingleTileKernelINS2_10policy_hubIdjN4cuda3std3__44plusIdEEE10Policy1000EPdSC_iS9_ddNS7_10__identityEEEvT0_T1_T2_T3_T4_T6_E12temp_storage+104];
	add.f64 	%fd101, %fd99, %fd100;
	ld.shared.f64 	%fd102, [_ZZN3cub18CUB_300001_SM_10006detail6reduce28DeviceReduceSingleTileKernelINS2_10policy_hubIdjN4cuda3std3__44plusIdEEE10Policy1000EPdSC_iS9_ddNS7_10__identityEEEvT0_T1_T2_T3_T4_T6_E12temp_storage+112];
	add.f64 	%fd103, %fd101, %fd102;
	ld.shared.f64 	%fd104, [_ZZN3cub18CUB_300001_SM_10006detail6reduce28DeviceReduceSingleTileKernelINS2_10policy_hubIdjN4cuda3std3__44plusIdEEE10Policy1000EPdSC_iS9_ddNS7_10__identityEEEvT0_T1_T2_T3_T4_T6_E12temp_storage+120];
	add.f64 	%fd105, %fd103, %fd104;
	ld.shared.f64 	%fd106, [_ZZN3cub18CUB_300001_SM_10006detail6reduce28DeviceReduceSingleTileKernelINS2_10policy_hubIdjN4cuda3std3__44plusIdEEE10Policy1000EPdSC_iS9_ddNS7_10__identityEEEvT0_T1_T2_T3_T4_T6_E12temp_storage+128];
	add.f64 	%fd107, %fd105, %fd106;
	ld.shared.f64 	%fd108, [_ZZN3cub18CUB_300001_SM_10006detail6reduce28DeviceReduceSingleTileKernelINS2_10policy_hubIdjN4cuda3std3__44plusIdEEE10Policy1000EPdSC_iS9_ddNS7_10__identityEEEvT0_T1_T2_T3_T4_T6_E12temp_storage+136];
	add.f64 	%fd109, %fd107, %fd108;
	ld.shared.f64 	%fd110, [_ZZN3cub18CUB_300001_SM_10006detail6reduce28DeviceReduceSingleTileKernelINS2_10policy_hubIdjN4cuda3std3__44plusIdEEE10Policy1000EPdSC_iS9_ddNS7_10__identityEEEvT0_T1_T2_T3_T4_T6_E12temp_storage+144];
	add.f64 	%fd111, %fd109, %fd110;
	ld.shared.f64 	%fd112, [_ZZN3cub18CUB_300001_SM_10006detail6reduce28DeviceReduceSingleTileKernelINS2_10policy_hubIdjN4cuda3std3__44plusIdEEE10Policy1000EPdSC_iS9_ddNS7_10__identityEEEvT0_T1_T2_T3_T4_T6_E12temp_storage+152];
	add.f64 	%fd113, %fd111, %fd112;
	ld.shared.f64 	%fd114, [_ZZN3cub18CUB_300001_SM_10006detail6reduce28DeviceReduceSingleTileKernelINS2_10policy_hubIdjN4cuda3std3__44plusIdEEE10Policy1000EPdSC_iS9_ddNS7_10__identityEEEvT0_T1_T2_T3_T4_T6_E12temp_storage+160];
	add.f64 	%fd115, %fd113, %fd114;
	ld.shared.f64 	%fd116, [_ZZN3cub18CUB_300001_SM_10006detail6reduce28DeviceReduceSingleTileKernelINS2_10policy_hubIdjN4cuda3std3__44plusIdEEE10Policy1000EPdSC_iS9_ddNS7_10__identityEEEvT0_T1_T2_T3_T4_T6_E12temp_storage+168];
	add.f64 	%fd117, %fd115, %fd116;
	ld.shared.f64 	%fd118, [_ZZN3cub18CUB_300001_SM_10006detail6reduce28DeviceReduceSingleTileKernelINS2_10policy_hubIdjN4cuda3std3__44plusIdEEE10Policy1000EPdSC_iS9_ddNS7_10__identityEEEvT0_T1_T2_T3_T4_T6_E12temp_storage+176];
	add.f64 	%fd263, %fd117, %fd118;
$L__BB9_37:
	mov.u32 	%r224, %tid.x;
	setp.ne.s32 	%p60, %r224, 0;
	@%p60 bra 	$L__BB9_39;
	add.f64 	%fd249, %fd30, %fd263;
	st.global.f64 	[%rd1], %fd249;
$L__BB9_39:
	ret;

}
	// .globl	_ZN3cub18CUB_300001_SM_10006detail6reduce28DeviceReduceSingleTileKernelINS2_10policy_hubIdyN4cuda3std3__44plusIdEEE10Policy1000EN6thrust24THRUST_300001_SM_1000_NS6detail15normal_iteratorINSD_10device_ptrIdEEEEPdyS9_dd15SquareTransformEEvT0_T1_T2_T3_T4_T6_
.visible .entry _ZN3cub18CUB_300001_SM_10006detail6reduce28DeviceReduceSingleTileKernelINS2_10policy_hubIdyN4cuda3std3__44plusIdEEE10Policy1000EN6thrust24THRUST_300001_SM_1000_NS6detail15normal_iteratorINSD_10device_ptrIdEEEEPdyS9_dd15SquareTransformEEvT0_T1_T2_T3_T4_T6_(
	.param .align 8 .b8 _ZN3cub18CUB_300001_SM_10006detail6reduce28DeviceReduceSingleTileKernelINS2_10policy_hubIdyN4cuda3std3__44plusIdEEE10Policy1000EN6thrust24THRUST_300001_SM_1000_NS6detail15normal_iteratorINSD_10device_ptrIdEEEEPdyS9_dd15SquareTransformEEvT0_T1_T2_T3_T4_T6__param_0[8],
	.param .u64 .ptr .align 1 _ZN3cub18CUB_300001_SM_10006detail6reduce28DeviceReduceSingleTileKernelINS2_10policy_hubIdyN4cuda3std3__44plusIdEEE10Policy1000EN6thrust24THRUST_300001_SM_1000_NS6detail15normal_iteratorINSD_10device_ptrIdEEEEPdyS9_dd15SquareTransformEEvT0_T1_T2_T3_T4_T6__param_1,
	.param .u64 _ZN3cub18CUB_300001_SM_10006detail6reduce28DeviceReduceSingleTileKernelINS2_10policy_hubIdyN4cuda3std3__44plusIdEEE10Policy1000EN6thrust24THRUST_300001_SM_1000_NS6detail15normal_iteratorINSD_10device_ptrIdEEEEPdyS9_dd15SquareTransformEEvT0_T1_T2_T3_T4_T6__param_2,
	.param .align 1 .b8 _ZN3cub18CUB_300001_SM_10006detail6reduce28DeviceReduceSingleTileKernelINS2_10policy_hubIdyN4cuda3std3__44plusIdEEE10Policy1000EN6thrust24THRUST_300001_SM_1000_NS6detail15normal_iteratorINSD_10device_ptrIdEEEEPdyS9_dd15SquareTransformEEvT0_T1_T2_T3_T4_T6__param_3[1],
	.param .f64 _ZN3cub18CUB_300001_SM_10006detail6reduce28DeviceReduceSingleTileKernelINS2_10policy_hubIdyN4cuda3std3__44plusIdEEE10Policy1000EN6thrust24THRUST_300001_SM_1000_NS6detail15normal_iteratorINSD_10device_ptrIdEEEEPdyS9_dd15SquareTransformEEvT0_T1_T2_T3_T4_T6__param_4,
	.param .align 1 .b8 _ZN3cub18CUB_300001_SM_10006detail6reduce28DeviceReduceSingleTileKernelINS2_10policy_hubIdyN4cuda3std3__44plusIdEEE10Policy1000EN6thrust24THRUST_300001_SM_1000_NS6detail15normal_iteratorINSD_10device_ptrIdEEEEPdyS9_dd15SquareTransformEEvT0_T1_T2_T3_T4_T6__param_5[1]
)
.maxntid 512
.minnctapersm 1
{
	.reg .pred 	%p<67>;
	.reg .b32 	%r<246>;
	.reg .b64 	%rd<86>;
	.reg .b64 	%fd<350>;
	// demoted variable
	.shared .align 8 .b8 _ZZN3cub18CUB_300001_SM_10006detail6reduce28DeviceReduceSingleTileKernelINS2_10policy_hubIdyN4cuda3std3__44plusIdEEE10Policy1000EN6thrust24THRUST_300001_SM_1000_NS6detail15normal_iteratorINSD_10device_ptrIdEEEEPdyS9_dd15SquareTransformEEvT0_T1_T2_T3_T4_T6_E12temp_storage[152];
	ld.param.u64 	%rd18, [_ZN3cub18CUB_300001_SM_10006detail6reduce28DeviceReduceSingleTileKernelINS2_10policy_hubIdyN4cuda3std3__44plusIdEEE10Policy1000EN6thrust24THRUST_300001_SM_1000_NS6detail15normal_iteratorINSD_10device_ptrIdEEEEPdyS9_dd15SquareTransformEEvT0_T1_T2_T3_T4_T6__param_0];
	ld.param.u64 	%rd20, [_ZN3cub18CUB_300001_SM_10006detail6reduce28DeviceReduceSingleTileKernelINS2_10policy_hubIdyN4cuda3std3__44plusIdEEE10Policy1000EN6thrust24THRUST_300001_SM_1000_NS6detail15normal_iteratorINSD_10device_ptrIdEEEEPdyS9_dd15SquareTransformEEvT0_T1_T2_T3_T4_T6__param_1];
	ld.param.u64 	%rd19, [_ZN3cub18CUB_300001_SM_10006detail6reduce28DeviceReduceSingleTileKernelINS2_10policy_hubIdyN4cuda3std3__44plusIdEEE10Policy1000EN6thrust24THRUST_300001_SM_1000_NS6detail15normal_iteratorINSD_10device_ptrIdEEEEPdyS9_dd15SquareTransformEEvT0_T1_T2_T3_T4_T6__param_2];
	ld.param.f64 	%fd42, [_ZN3cub18CUB_300001_SM_10006detail6reduce28DeviceReduceSingleTileKernelINS2_10policy_hubIdyN4cuda3std3__44plusIdEEE10Policy1000EN6thrust24THRUST_300001_SM_1000_NS6detail15normal_iteratorINSD_10device_ptrIdEEEEPdyS9_dd15SquareTransformEEvT0_T1_T2_T3_T4_T6__param_4];
	cvta.to.global.u64 	%rd1, %rd20;
	setp.ne.s64 	%p1, %rd19, 0;
	@%p1 bra 	$L__BB10_3;
	mov.u32 	%r231, %tid.x;
	setp.ne.s32 	%p66, %r231, 0;
	@%p66 bra 	$L__BB10_51;
	st.global.f64 	[%rd1], %fd42;
	bra.uni 	$L__BB10_51;
$L__BB10_3:
	cvta.to.global.u64 	%rd2, %rd18;
	setp.gt.u64 	%p2, %rd19, 3583;
	@%p2 bra 	$L__BB10_28;
	cvt.u32.u64 	%r1, %rd19;
	mov.u32 	%r2, %tid.x;
	setp.ge.u32 	%p24, %r2, %r1;
	mov.f64 	%fd337, 0d0000000000000000;
	mov.u32 	%r235, %r2;
	@%p24 bra 	$L__BB10_6;
	mul.wide.u32 	%rd51, %r2, 8;
	add.s64 	%rd52, %rd2, %rd51;
	ld.global.f64 	%fd169, [%rd52];
	mul.f64 	%fd337, %fd169, %fd169;
	add.s32 	%r235, %r2, 512;
$L__BB10_6:
	setp.ge.u32 	%p25, %r235, %r1;
	@%p25 bra 	$L__BB10_19;
	not.b32 	%r108, %r235;
	add.s32 	%r109, %r108, %r1;
	shr.u32 	%r110, %r109, 9;
	add.s32 	%r5, %r110, 1;
	and.b32  	%r6, %r5, 15;
	setp.lt.u32 	%p26, %r109, 7680;
	@%p26 bra 	$L__BB10_10;
	and.b32  	%r111, %r5, 16777200;
	neg.s32 	%r233, %r111;
	mul.wide.u32 	%rd53, %r235, 8;
	add.s64 	%rd54, %rd53, %rd2;
	add.s64 	%rd81, %rd54, 32768;
$L__BB10_9:
	.pragma "nounroll";
	ld.global.f64 	%fd171, [%rd81+-32768];
	fma.rn.f64 	%fd172, %fd171, %fd171, %fd337;
	ld.global.f64 	%fd173, [%rd81+-28672];
	fma.rn.f64 	%fd174, %fd173, %fd173, %fd172;
	ld.global.f64 	%fd175, [%rd81+-24576];
	fma.rn.f64 	%fd176, %fd175, %fd175, %fd174;
	ld.global.f64 	%fd177, [%rd81+-20480];
	fma.rn.f64 	%fd178, %fd177, %fd177, %fd176;
	ld.global.f64 	%fd179, [%rd81+-16384];
	fma.rn.f64 	%fd180, %fd179, %fd179, %fd178;
	ld.global.f64 	%fd181, [%rd81+-12288];
	fma.rn.f64 	%fd182, %fd181, %fd181, %fd180;
	ld.global.f64 	%fd183, [%rd81+-8192];
	fma.rn.f64 	%fd184, %fd183, %fd183, %fd182;
	ld.global.f64 	%fd185, [%rd81+-4096];
	fma.rn.f64 	%fd186, %fd185, %fd185, %fd184;
	ld.global.f64 	%fd187, [%rd81];
	fma.rn.f64 	%fd188, %fd187, %fd187, %fd186;
	ld.global.f64 	%fd189, [%rd81+4096];
	fma.rn.f64 	%fd190, %fd189, %fd189, %fd188;
	ld.global.f64 	%fd191, [%rd81+8192];
	fma.rn.f64 	%fd192, %fd191, %fd191, %fd190;
	ld.global.f64 	%fd193, [%rd81+12288];
	fma.rn.f64 	%fd194, %fd193, %fd193, %fd192;
	ld.global.f64 	%fd195, [%rd81+16384];
	fma.rn.f64 	%fd196, %fd195, %fd195, %fd194;
	ld.global.f64 	%fd197, [%rd81+20480];
	fma.rn.f64 	%fd198, %fd197, %fd197, %fd196;
	ld.global.f64 	%fd199, [%rd81+24576];
	fma.rn.f64 	%fd200, %fd199, %fd199, %fd198;
	ld.global.f64 	%fd201, [%rd81+28672];
	fma.rn.f64 	%fd337, %fd201, %fd201, %fd200;
	add.s32 	%r235, %r235, 8192;
	add.s32 	%r233, %r233, 16;
	add.s64 	%rd81, %rd81, 65536;
	setp.ne.s32 	%p27, %r233, 0;
	@%p27 bra 	$L__BB10_9;
$L__BB10_10:
	setp.eq.s32 	%p28, %r6, 0;
	@%p28 bra 	$L__BB10_19;
	and.b32  	%r13, %r5, 7;
	setp.lt.u32 	%p29, %r6, 8;
	@%p29 bra 	$L__BB10_13;
	mul.wide.s32 	%rd55, %r235, 8;
	add.s64 	%rd56, %rd2, %rd55;
	ld.global.f64 	%fd203, [%rd56];
	fma.rn.f64 	%fd204, %fd203, %fd203, %fd337;
	ld.global.f64 	%fd205, [%rd56+4096];
	fma.rn.f64 	%fd206, %fd205, %fd205, %fd204;
	ld.global.f64 	%fd207, [%rd56+8192];
	fma.rn.f64 	%fd208, %fd207, %fd207, %fd206;
	ld.global.f64 	%fd209, [%rd56+12288];
	fma.rn.f64 	%fd210, %fd209, %fd209, %fd208;
	ld.global.f64 	%fd211, [%rd56+16384];
	fma.rn.f64 	%fd212, %fd211, %fd211, %fd210;
	ld.global.f64 	%fd213, [%rd56+20480];
	fma.rn.f64 	%fd214, %fd213, %fd213, %fd212;
	ld.global.f64 	%fd215, [%rd56+24576];
	fma.rn.f64 	%fd216, %fd215, %fd215, %fd214;
	ld.global.f64 	%fd217, [%rd56+28672];
	fma.rn.f64 	%fd337, %fd217, %fd217, %fd216;
	add.s32 	%r235, %r235, 4096;
$L__BB10_13:
	setp.eq.s32 	%p30, %r13, 0;
	@%p30 bra 	$L__BB10_19;
	and.b32  	%r16, %r5, 3;
	setp.lt.u32 	%p31, %r13, 4;
	@%p31 bra 	$L__BB10_16;
	mul.wide.s32 	%rd57, %r235, 8;
	add.s64 	%rd58, %rd2, %rd57;
	ld.global.f64 	%fd219, [%rd58];
	fma.rn.f64 	%fd220, %fd219, %fd219, %fd337;
	ld.global.f64 	%fd221, [%rd58+4096];
	fma.rn.f64 	%fd222, %fd221, %fd221, %fd220;
	ld.global.f64 	%fd223, [%rd58+8192];
	fma.rn.f64 	%fd224, %fd223, %fd223, %fd222;
	ld.global.f64 	%fd225, [%rd58+12288];
	fma.rn.f64 	%fd337, %fd225, %fd225, %fd224;
	add.s32 	%r235, %r235, 2048;
$L__BB10_16:
	setp.eq.s32 	%p32, %r16, 0;
	@%p32 bra 	$L__BB10_19;
	neg.s32 	%r238, %r16;
$L__BB10_18:
	.pragma "nounroll";
	mul.wide.s32 	%rd59, %r235, 8;
	add.s64 	%rd60, %rd2, %rd59;
	ld.global.f64 	%fd226, [%rd60];
	fma.rn.f64 	%fd337, %fd226, %fd226, %fd337;
	add.s32 	%r235, %r235, 512;
	add.s32 	%r238, %r238, 1;
	setp.ne.s32 	%p33, %r238, 0;
	@%p33 bra 	$L__BB10_18;
$L__BB10_19:
	setp.lt.u64 	%p34, %rd19, 512;
	@%p34 bra 	$L__BB10_24;
	// begin inline asm
	mov.u32 %r175, %laneid;
	// end inline asm
	mov.b64 	%rd71, %fd337;
	mov.b64 	{%r177, %r182}, %rd71;
	mov.b32 	%r183, 1;
	mov.b32 	%r224, 31;
	mov.b32 	%r225, -1;
	// begin inline asm
	shfl.sync.down.b32 %r176, %r177, %r183, %r224, %r225;
	// end inline asm
	// begin inline asm
	shfl.sync.down.b32 %r181, %r182, %r183, %r224, %r225;
	// end inline asm
	mov.b64 	%rd72, {%r176, %r181};
	mov.b64 	%fd285, %rd72;
	setp.gt.s32 	%p58, %r175, 30;
	add.f64 	%fd286, %fd337, %fd285;
	selp.f64 	%fd287, %fd337, %fd286, %p58;
	mov.b64 	%rd73, %fd287;
	mov.b64 	{%r187, %r192}, %rd73;
	mov.b32 	%r193, 2;
	// begin inline asm
	shfl.sync.down.b32 %r186, %r187, %r193, %r224, %r225;
	// end inline asm
	// begin inline asm
	shfl.sync.down.b32 %r191, %r192, %r193, %r224, %r225;
	// end inline asm
	mov.b64 	%rd74, {%r186, %r191};
	mov.b64 	%fd288, %rd74;
	setp.gt.s32 	%p59, %r175, 29;
	add.f64 	%fd289, %fd287, %fd288;
	selp.f64 	%fd290, %fd287, %fd289, %p59;
	mov.b64 	%rd75, %fd290;
	mov.b64 	{%r197, %r202}, %rd75;
	mov.b32 	%r203, 4;
	// begin inline asm
	shfl.sync.down.b32 %r196, %r197, %r203, %r224, %r225;
	// end inline asm
	// begin inline asm
	shfl.sync.down.b32 %r201, %r202, %r203, %r224, %r225;
	// end inline asm
	mov.b64 	%rd76, {%r196, %r201};
	mov.b64 	%fd291, %rd76;
	setp.gt.s32 	%p60, %r175, 27;
	add.f64 	%fd292, %fd290, %fd291;
	selp.f64 	%fd293, %fd290, %fd292, %p60;
	mov.b64 	%rd77, %fd293;
	mov.b64 	{%r207, %r212}, %rd77;
	mov.b32 	%r213, 8;
	// begin inline asm
	shfl.sync.down.b32 %r206, %r207, %r213, %r224, %r225;
	// end inline asm
	// begin inline asm
	shfl.sync.down.b32 %r211, %r212, %r213, %r224, %r225;
	// end inline asm
	mov.b64 	%rd78, {%r206, %r211};
	mov.b64 	%fd294, %rd78;
	setp.gt.s32 	%p61, %r175, 23;
	add.f64 	%fd295, %fd293, %fd294;
	selp.f64 	%fd296, %fd293, %fd295, %p61;
	mov.b64 	%rd79, %fd296;
	mov.b64 	{%r217, %r222}, %rd79;
	mov.b32 	%r223, 16;
	// begin inline asm
	shfl.sync.down.b32 %r216, %r217, %r223, %r224, %r225;
	// end inline asm
	// begin inline asm
	shfl.sync.down.b32 %r221, %r222, %r223, %r224, %r225;
	// end inline asm
	mov.b64 	%rd80, {%r216, %r221};
	mov.b64 	%fd297, %rd80;
	setp.gt.s32 	%p62, %r175, 15;
	add.f64 	%fd16, %fd296, %fd297;
	selp.f64 	%fd349, %fd296, %fd16, %p62;
	setp.ne.s32 	%p63, %r175, 0;
	@%p63 bra 	$L__BB10_22;
	shr.u32 	%r226, %r2, 2;
	and.b32  	%r227, %r226, 248;
	mov.u32 	%r228, _ZZN3cub18CUB_300001_SM_10006detail6reduce28DeviceReduceSingleTileKernelINS2_10policy_hubIdyN4cuda3std3__44plusIdEEE10Policy1000EN6thrust24THRUST_300001_SM_1000_NS6detail15normal_iteratorINSD_10device_ptrIdEEEEPdyS9_dd15SquareTransformEEvT0_T1_T2_T3_T4_T6_E12temp_storage;
	add.s32 	%r229, %r228, %r227;
	st.shared.f64 	[%r229+16], %fd16;
$L__BB10_22:
	bar.sync 	0;
	setp.ne.s32 	%p64, %r2, 0;
	@%p64 bra 	$L__BB10_49;
	ld.shared.f64 	%fd298, [_ZZN3cub18CUB_300001_SM_10006detail6reduce28DeviceReduceSingleTileKernelINS2_10policy_hubIdyN4cuda3std3__44plusIdEEE10Policy1000EN6thrust24THRUST_300001_SM_1000_NS6detail15normal_iteratorINSD_10device_ptrIdEEEEPdyS9_dd15SquareTransformEEvT0_T1_T2_T3_T4_T6_E12temp_storage+24];
	add.f64 	%fd299, %fd349, %fd298;
	ld.shared.f64 	%fd300, [_ZZN3cub18CUB_300001_SM_10006detail6reduce28DeviceReduceSingleTileKernelINS2_10policy_hubIdyN4cuda3std3__44plusIdEEE10Policy1000EN6thrust24THRUST_300001_SM_1000_NS6detail15normal_iteratorINSD_10device_ptrIdEEEEPdyS9_dd15SquareTransformEEvT0_T1_T2_T3_T4_T6_E12temp_storage+32];
	add.f64 	%fd301, %fd299, %fd300;
	ld.shared.f64 	%fd302, [_ZZN3cub18CUB_300001_SM_10006detail6reduce28DeviceReduceSingleTileKernelINS2_10policy_hubIdyN4cuda3std3__44plusIdEEE10Policy1000EN6thrust24THRUST_300001_SM_1000_NS6detail15normal_iteratorINSD_10device_ptrIdEEEEPdyS9_dd15SquareTransformEEvT0_T1_T2_T3_T4_T6_E12temp_storage+40];
	add.f64 	%fd303, %fd301, %fd302;
	ld.shared.f64 	%fd304, [_ZZN3cub18CUB_300001_SM_10006detail6reduce28DeviceReduceSingleTileKernelINS2_10policy_hubIdyN4cuda3std3__44plusIdEEE10Policy1000EN6thrust24THRUST_300001_SM_1000_NS6detail15normal_iteratorINSD_10device_ptrIdEEEEPdyS9_dd15SquareTransformEEvT0_T1_T2_T3_T4_T6_E12temp_storage+48];
	add.f64 	%fd305, %fd303, %fd304;
	ld.shared.f64 	%fd306, [_ZZN3cub18CUB_300001_SM_10006detail6reduce28DeviceReduceSingleTileKernelINS2_10policy_hubIdyN4cuda3std3__44plusIdEEE10Policy1000EN6thrust24THRUST_300001_SM_1000_NS6detail15normal_iteratorINSD_10device_ptrIdEEEEPdyS9_dd15SquareTransformEEvT0_T1_T2_T3_T4_T6_E12temp_storage+56];
	add.f64 	%fd307, %fd305, %fd306;
	ld.shared.f64 	%fd308, [_ZZN3cub18CUB_300001_SM_10006detail6reduce28DeviceReduceSingleTileKernelINS2_10policy_hubIdyN4cuda3std3__44plusIdEEE10Policy1000EN6thrust24THRUST_300001_SM_1000_NS6detail15normal_iteratorINSD_10device_ptrIdEEEEPdyS9_dd15SquareTransformEEvT0_T1_T2_T3_T4_T6_E12temp_storage+64];
	add.f64 	%fd309, %fd307, %fd308;
	ld.shared.f64 	%fd310, [_ZZN3cub18CUB_300001_SM_10006detail6reduce28DeviceReduceSingleTileKernelINS2_10policy_hubIdyN4cuda3std3__44plusIdEEE10Policy1000EN6thrust24THRUST_300001_SM_1000_NS6detail15normal_iteratorINSD_10device_ptrIdEEEEPdyS9_dd15SquareTransformEEvT0_T1_T2_T3_T4_T6_E12temp_storage+72];
	add.f64 	%fd311, %fd309, %fd310;
	ld.shared.f64 	%fd312, [_ZZN3cub18CUB_300001_SM_10006detail6reduce28DeviceReduceSingleTileKernelINS2_10policy_hubIdyN4cuda3std3__44plusIdEEE10Policy1000EN6thrust24THRUST_300001_SM_1000_NS6detail15normal_iteratorINSD_10device_ptrIdEEEEPdyS9_dd15SquareTransformEEvT0_T1_T2_T3_T4_T6_E12temp_storage+80];
	add.f64 	%fd313, %fd311, %fd312;
	ld.shared.f64 	%fd314, [_ZZN3cub18CUB_300001_SM_10006detail6reduce28DeviceReduceSingleTileKernelINS2_10policy_hubIdyN4cuda3std3__44plusIdEEE10Policy1000EN6thrust24THRUST_300001_SM_1000_NS6detail15normal_iteratorINSD_10device_ptrIdEEEEPdyS9_dd15SquareTransformEEvT0_T1_T2_T3_T4_T6_E12temp_storage+88];
	add.f64 	%fd315, %fd313, %fd314;
	ld.shared.f64 	%fd316, [_ZZN3cub18CUB_300001_SM_10006detail6reduce28DeviceReduceSingleTileKernelINS2_10policy_hubIdyN4cuda3std3__44plusIdEEE10Policy1000EN6thrust24THRUST_300001_SM_1000_NS6detail15normal_iteratorINSD_10device_ptrIdEEEEPdyS9_dd15SquareTransformEEvT0_T1_T2_T3_T4_T6_E12temp_storage+96];
	add.f64 	%fd317, %fd315, %fd316;
	ld.shared.f64 	%fd318, [_ZZN3cub18CUB_300001_SM_10006detail6reduce28DeviceReduceSingleTileKernelINS2_10policy_hubIdyN4cuda3std3__44plusIdEEE10Policy1000EN6thrust24THRUST_300001_SM_1000_NS6detail15normal_iteratorINSD_10device_ptrIdEEEEPdyS9_dd15SquareTransformEEvT0_T1_T2_T3_T4_T6_E12temp_storage+104];
	add.f64 	%fd319, %fd317, %fd318;
	ld.shared.f64 	%fd320, [_ZZN3cub18CUB_300001_SM_10006detail6reduce28DeviceReduceSingleTileKernelINS2_10policy_hubIdyN4cuda3std3__44plusIdEEE10Policy1000EN6thrust24THRUST_300001_SM_1000_NS6detail15normal_iteratorINSD_10device_ptrIdEEEEPdyS9_dd15SquareTransformEEvT0_T1_T2_T3_T4_T6_E12temp_storage+112];
	add.f64 	%fd321, %fd319, %fd320;
	ld.shared.f64 	%fd322, [_ZZN3cub18CUB_300001_SM_10006detail6reduce28DeviceReduceSingleTileKernelINS2_10policy_hubIdyN4cuda3std3__44plusIdEEE10Policy1000EN6thrust24THRUST_300001_SM_1000_NS6detail15normal_iteratorINSD_10device_ptrIdEEEEPdyS9_dd15SquareTransformEEvT0_T1_T2_T3_T4_T6_E12temp_storage+120];
	add.f64 	%fd323, %fd321, %fd322;
	ld.shared.f64 	%fd324, [_ZZN3cub18CUB_300001_SM_10006detail6reduce28DeviceReduceSingleTileKernelINS2_10policy_hubIdyN4cuda3std3__44plusIdEEE10Policy1000EN6thrust24THRUST_300001_SM_1000_NS6detail15normal_iteratorINSD_10device_ptrIdEEEEPdyS9_dd15SquareTransformEEvT0_T1_T2_T3_T4_T6_E12temp_storage+128];
	add.f64 	%fd325, %fd323, %fd324;
	ld.shared.f64 	%fd326, [_ZZN3cub18CUB_300001_SM_10006detail6reduce28DeviceReduceSingleTileKernelINS2_10policy_hubIdyN4cuda3std3__44plusIdEEE10Policy1000EN6thrust24THRUST_300001_SM_1000_NS6detail15normal_iteratorINSD_10device_ptrIdEEEEPdyS9_dd15SquareTransformEEvT0_T1_T2_T3_T4_T6_E12temp_storage+136];
	add.f64 	%fd349, %fd325, %fd326;
	bra.uni 	$L__BB10_49;
$L__BB10_24:
	// begin inline asm
	mov.u32 %r112, %laneid;
	// end inline asm
	and.b32  	%r163, %r2, 992;
	add.s32 	%r164, %r163, 32;
	setp.gt.u32 	%p35, %r164, %r1;
	not.b32 	%r165, %r163;
	add.s32 	%r166, %r1, %r165;
	selp.b32 	%r161, %r166, 31, %p35;
	mov.b64 	%rd61, %fd337;
	mov.b64 	{%r114, %r119}, %rd61;
	mov.b32 	%r120, 1;
	mov.b32 	%r162, -1;
	// begin inline asm
	shfl.sync.down.b32 %r113, %r114, %r120, %r161, %r162;
	// end inline asm
	// begin inline asm
	shfl.sync.down.b32 %r118, %r119, %r120, %r161, %r162;
	// end inline asm
	mov.b64 	%rd62, {%r113, %r118};
	mov.b64 	%fd227, %rd62;
	setp.lt.s32 	%p36, %r112, %r161;
	add.f64 	%fd228, %fd337, %fd227;
	selp.f64 	%fd229, %fd228, %fd337, %p36;
	mov.b64 	%rd63, %fd229;
	mov.b64 	{%r124, %r129}, %rd63;
	mov.b32 	%r130, 2;
	// begin inline asm
	shfl.sync.down.b32 %r123, %r124, %r130, %r161, %r162;
	// end inline asm
	// begin inline asm
	shfl.sync.down.b32 %r128, %r129, %r130, %r161, %r162;
	// end inline asm
	mov.b64 	%rd64, {%r123, %r128};
	mov.b64 	%fd230, %rd64;
	add.s32 	%r167, %r112, 2;
	setp.gt.s32 	%p37, %r167, %r161;
	add.f64 	%fd231, %fd229, %fd230;
	selp.f64 	%fd232, %fd229, %fd231, %p37;
	mov.b64 	%rd65, %fd232;
	mov.b64 	{%r134, %r139}, %rd65;
	mov.b32 	%r140, 4;
	// begin inline asm
	shfl.sync.down.b32 %r133, %r134, %r140, %r161, %r162;
	// end inline asm
	// begin inline asm
	shfl.sync.down.b32 %r138, %r139, %r140, %r161, %r162;
	// end inline asm
	mov.b64 	%rd66, {%r133, %r138};
	mov.b64 	%fd233, %rd66;
	add.s32 	%r168, %r112, 4;
	setp.gt.s32 	%p38, %r168, %r161;
	add.f64 	%fd234, %fd232, %fd233;
	selp.f64 	%fd235, %fd232, %fd234, %p38;
	mov.b64 	%rd67, %fd235;
	mov.b64 	{%r144, %r149}, %rd67;
	mov.b32 	%r150, 8;
	// begin inline asm
	shfl.sync.down.b32 %r143, %r144, %r150, %r161, %r162;
	// end inline asm
	// begin inline asm
	shfl.sync.down.b32 %r148, %r149, %r150, %r161, %r162;
	// end inline asm
	mov.b64 	%rd68, {%r143, %r148};
	mov.b64 	%fd236, %rd68;
	add.s32 	%r169, %r112, 8;
	setp.gt.s32 	%p39, %r169, %r161;
	add.f64 	%fd237, %fd235, %fd236;
	selp.f64 	%fd238, %fd235, %fd237, %p39;
	mov.b64 	%rd69, %fd238;
	mov.b64 	{%r154, %r159}, %rd69;
	mov.b32 	%r160, 16;
	// begin inline asm
	shfl.sync.down.b32 %r153, %r154, %r160, %r161, %r162;
	// end inline asm
	// begin inline asm
	shfl.sync.down.b32 %r158, %r159, %r160, %r161, %r162;
	// end inline asm
	mov.b64 	%rd70, {%r153, %r158};
	mov.b64 	%fd239, %rd70;
	add.s32 	%r170, %r112, 16;
	setp.gt.s32 	%p40, %r170, %r161;
	add.f64 	%fd240, %fd238, %fd239;
	selp.f64 	%fd349, %fd238, %fd240, %p40;
	setp.ne.s32 	%p41, %r112, 0;
	@%p41 bra 	$L__BB10_26;
	shr.u32 	%r171, %r2, 2;
	and.b32  	%r172, %r171, 248;
	mov.u32 	%r173, _ZZN3cub18CUB_300001_SM_10006detail6reduce28DeviceReduceSingleTileKernelINS2_10policy_hubIdyN4cuda3std3__44plusIdEEE10Policy1000EN6thrust24THRUST_300001_SM_1000_NS6detail15normal_iteratorINSD_10device_ptrIdEEEEPdyS9_dd15SquareTransformEEvT0_T1_T2_T3_T4_T6_E12temp_storage;
	add.s32 	%r174, %r173, %r172;
	st.shared.f64 	[%r174+16], %fd349;
$L__BB10_26:
	bar.sync 	0;
	setp.ne.s32 	%p42, %r2, 0;
	@%p42 bra 	$L__BB10_49;
	setp.gt.u64 	%p43, %rd19, 32;
	ld.shared.f64 	%fd241, [_ZZN3cub18CUB_300001_SM_10006detail6reduce28DeviceReduceSingleTileKernelINS2_10policy_hubIdyN4cuda3std3__44plusIdEEE10Policy1000EN6thrust24THRUST_300001_SM_1000_NS6detail15normal_iteratorINSD_10device_ptrIdEEEEPdyS9_dd15SquareTransformEEvT0_T1_T2_T3_T4_T6_E12temp_storage+24];
	add.f64 	%fd242, %fd349, %fd241;
	selp.f64 	%fd243, %fd242, %fd349, %p43;
	setp.gt.u64 	%p44, %rd19, 64;
	ld.shared.f64 	%fd244, [_ZZN3cub18CUB_300001_SM_10006detail6reduce28DeviceReduceSingleTileKernelINS2_10policy_hubIdyN4cuda3std3__44plusIdEEE10Policy1000EN6thrust24THRUST_300001_SM_1000_NS6detail15normal_iteratorINSD_10device_ptrIdEEEEPdyS9_dd15SquareTransformEEvT0_T1_T2_T3_T4_T6_E12temp_storage+32];
	add.f64 	%fd245, %fd244, %fd243;
	selp.f64 	%fd246, %fd245, %fd243, %p44;
	setp.gt.u64 	%p45, %rd19, 96;
	ld.shared.f64 	%fd247, [_ZZN3cub18CUB_300001_SM_10006detail6reduce28DeviceReduceSingleTileKernelINS2_10policy_hubIdyN4cuda3std3__44plusIdEEE10Policy1000EN6thrust24THRUST_300001_SM_1000_NS6detail15normal_iteratorINSD_10device_ptrIdEEEEPdyS9_dd15SquareTransformEEvT0_T1_T2_T3_T4_T6_E12temp_storage+40];
	add.f64 	%fd248, %fd247, %fd246;
	selp.f64 	%fd249, %fd248, %fd246, %p45;
	setp.gt.u64 	%p46, %rd19, 128;
	ld.shared.f64 	%fd250, [_ZZN3cub18CUB_300001_SM_10006detail6reduce28DeviceReduceSingleTileKernelINS2_10policy_hubIdyN4cuda3std3__44plusIdEEE10Policy1000EN6thrust24THRUST_300001_SM_1000_NS6detail15normal_iteratorINSD_10device_ptrIdEEEEPdyS9_dd15SquareTransformEEvT0_T1_T2_T3_T4_T6_E12temp_storage+48];
	add.f64 	%fd251, %fd250, %fd249;
	selp.f64 	%fd252, %fd251, %fd249, %p46;
	setp.gt.u64 	%p47, %rd19, 160;
	ld.shared.f64 	%fd253, [_ZZN3cub18CUB_300001_SM_10006detail6reduce28DeviceReduceSingleTileKernelINS2_10policy_hubIdyN4cuda3std3__44plusIdEEE10Policy1000EN6thrust24THRUST_300001_SM_1000_NS6detail15normal_iteratorINSD_10device_ptrIdEEEEPdyS9_dd15SquareTransformEEvT0_T1_T2_T3_T4_T6_E12temp_storage+56];
	add.f64 	%fd254, %fd253, %fd252;
	selp.f64 	%fd255, %fd254, %fd252, %p47;
	setp.gt.u64 	%p48, %rd19, 192;
	ld.shared.f64 	%fd256, [_ZZN3cub18CUB_300001_SM_10006detail6reduce28DeviceReduceSingleTileKernelINS2_10policy_hubIdyN4cuda3std3__44plusIdEEE10Policy1000EN6thrust24THRUST_300001_SM_1000_NS6detail15normal_iteratorINSD_10device_ptrIdEEEEPdyS9_dd15SquareTransformEEvT0_T1_T2_T3_T4_T6_E12temp_storage+64];
	add.f64 	%fd257, %fd256, %fd255;
	selp.f64 	%fd258, %fd257, %fd255, %p48;
	setp.gt.u64 	%p49, %rd19, 224;
	ld.shared.f64 	%fd259, [_ZZN3cub18CUB_300001_SM_10006detail6reduce28DeviceReduceSingleTileKernelINS2_10policy_hubIdyN4cuda3std3__44plusIdEEE10Policy1000EN6thrust24THRUST_300001_SM_1000_NS6detail15normal_iteratorINSD_10device_ptrIdEEEEPdyS9_dd15SquareTransformEEvT0_T1_T2_T3_T4_T6_E12temp_storage+72];
	add.f64 	%fd260, %fd259, %fd258;
	selp.f64 	%fd261, %fd260, %fd258, %p49;
	setp.gt.u64 	%p50, %rd19, 256;
	ld.shared.f64 	%fd262, [_ZZN3cub18CUB_300001_SM_10006detail6reduce28DeviceReduceSingleTileKernelINS2_10policy_hubIdyN4cuda3std3__44plusIdEEE10Policy1000EN6thrust24THRUST_300001_SM_1000_NS6detail15normal_iteratorINSD_10device_ptrIdEEEEPdyS9_dd15SquareTransformEEvT0_T1_T2_T3_T4_T6_E12temp_storage+80];
	add.f64 	%fd263, %fd262, %fd261;
	selp.f64 	%fd264, %fd263, %fd261, %p50;
	setp.gt.u64 	%p51, %rd19, 288;
	ld.shared.f64 	%fd265, [_ZZN3cub18CUB_300001_SM_10006detail6reduce28DeviceReduceSingleTileKernelINS2_10policy_hubIdyN4cuda3std3__44plusIdEEE10Policy1000EN6thrust24THRUST_300001_SM_1000_NS6detail15normal_iteratorINSD_10device_ptrIdEEEEPdyS9_dd15SquareTransformEEvT0_T1_T2_T3_T4_T6_E12temp_storage+88];
	add.f64 	%fd266, %fd265, %fd264;
	selp.f64 	%fd267, %fd266, %fd264, %p51;
	setp.gt.u64 	%p52, %rd19, 320;
	ld.shared.f64 	%fd268, [_ZZN3cub18CUB_300001_SM_10006detail6reduce28DeviceReduceSingleTileKernelINS2_10policy_hubIdyN4cuda3std3__44plusIdEEE10Policy1000EN6thrust24THRUST_300001_SM_1000_NS6detail15normal_iteratorINSD_10device_ptrIdEEEEPdyS9_dd15SquareTransformEEvT0_T1_T2_T3_T4_T6_E12temp_storage+96];
	add.f64 	%fd269, %fd268, %fd267;
	selp.f64 	%fd270, %fd269, %fd267, %p52;
	setp.gt.u64 	%p53, %rd19, 352;
	ld.shared.f64 	%fd271, [_ZZN3cub18CUB_300001_SM_10006detail6reduce28DeviceReduceSingleTileKernelINS2_10policy_hubIdyN4cuda3std3__44plusIdEEE10Policy1000EN6thrust24THRUST_300001_SM_1000_NS6detail15normal_iteratorINSD_10device_ptrIdEEEEPdyS9_dd15SquareTransformEEvT0_T1_T2_T3_T4_T6_E12temp_storage+104];
	add.f64 	%fd272, %fd271, %fd270;
	selp.f64 	%fd273, %fd272, %fd270, %p53;
	setp.gt.u64 	%p54, %rd19, 384;
	ld.shared.f64 	%fd274, [_ZZN3cub18CUB_300001_SM_10006detail6reduce28DeviceReduceSingleTileKernelINS2_10policy_hubIdyN4cuda3std3__44plusIdEEE10Policy1000EN6thrust24THRUST_300001_SM_1000_NS6detail15normal_iteratorINSD_10device_ptrIdEEEEPdyS9_dd15SquareTransformEEvT0_T1_T2_T3_T4_T6_E12temp_storage+112];
	add.f64 	%fd275, %fd274, %fd273;
	selp.f64 	%fd276, %fd275, %fd273, %p54;
	setp.gt.u64 	%p55, %rd19, 416;
	ld.shared.f64 	%fd277, [_ZZN3cub18CUB_300001_SM_10006detail6reduce28DeviceReduceSingleTileKernelINS2_10policy_hubIdyN4cuda3std3__44plusIdEEE10Policy1000EN6thrust24THRUST_300001_SM_1000_NS6detail15normal_iteratorINSD_10device_ptrIdEEEEPdyS9_dd15SquareTransformEEvT0_T1_T2_T3_T4_T6_E12temp_storage+120];
	add.f64 	%fd278, %fd277, %fd276;
	selp.f64 	%fd279, %fd278, %fd276, %p55;
	setp.gt.u64 	%p56, %rd19, 448;
	ld.shared.f64 	%fd280, [_ZZN3cub18CUB_300001_SM_10006detail6reduce28DeviceReduceSingleTileKernelINS2_10policy_hubIdyN4cuda3std3__44plusIdEEE10Policy1000EN6thrust24THRUST_300001_SM_1000_NS6detail15normal_iteratorINSD_10device_ptrIdEEEEPdyS9_dd15SquareTransformEEvT0_T1_T2_T3_T4_T6_E12temp_storage+128];
	add.f64 	%fd281, %fd280, %fd279;
	selp.f64 	%fd282, %fd281, %fd279, %p56;
	setp.gt.u64 	%p57, %rd19, 480;
	ld.shared.f64 	%fd283, [_ZZN3cub18CUB_300001_SM_10006detail6reduce28DeviceReduceSingleTileKernelINS2_10policy_hubIdyN4cuda3std3__44plusIdEEE10Policy1000EN6thrust24THRUST_300001_SM_1000_NS6detail15normal_iteratorINSD_10device_ptrIdEEEEPdyS9_dd15SquareTransformEEvT0_T1_T2_T3_T4_T6_E12temp_storage+136];
	add.f64 	%fd284, %fd283, %fd282;
	selp.f64 	%fd349, %fd284, %fd282, %p57;
	bra.uni 	$L__BB10_49;
$L__BB10_28:
	mov.u32 	%r24, %tid.x;
	cvt.u64.u32 	%rd6, %r24;
	mul.wide.u32 	%rd22, %r24, 8;
	add.s64 	%rd7, %rd2, %rd22;
	ld.global.f64 	%fd43, [%rd7];
	ld.global.f64 	%fd44, [%rd7+4096];
	mul.f64 	%fd45, %fd44, %fd44;
	ld.global.f64 	%fd46, [%rd7+8192];
	ld.global.f64 	%fd47, [%rd7+12288];
	ld.global.f64 	%fd48, [%rd7+16384];
	ld.global.f64 	%fd49, [%rd7+20480];
	ld.global.f64 	%fd50, [%rd7+24576];
	fma.rn.f64 	%fd51, %fd43, %fd43, %fd45;
	fma.rn.f64 	%fd52, %fd46, %fd46, %fd51;
	fma.rn.f64 	%fd53, %fd47, %fd47, %fd52;
	fma.rn.f64 	%fd54, %fd48, %fd48, %fd53;
	fma.rn.f64 	%fd55, %fd49, %fd49, %fd54;
	fma.rn.f64 	%fd348, %fd50, %fd50, %fd55;
	add.s64 	%rd8, %rd19, -3584;
	setp.lt.u64 	%p3, %rd8, 3584;
	mov.b64 	%rd83, 3584;
	@%p3 bra 	$L__BB10_32;
	mov.b64 	%rd83, 3584;
$L__BB10_30:
	shl.b64 	%rd24, %rd83, 3;
	add.s64 	%rd25, %rd7, %rd24;
	ld.global.f64 	%fd56, [%rd25];
	ld.global.f64 	%fd57, [%rd25+4096];
	ld.global.f64 	%fd58, [%rd25+8192];
	ld.global.f64 	%fd59, [%rd25+12288];
	ld.global.f64 	%fd60, [%rd25+16384];
	ld.global.f64 	%fd61, [%rd25+20480];
	ld.global.f64 	%fd62, [%rd25+24576];
	fma.rn.f64 	%fd63, %fd56, %fd56, %fd348;
	fma.rn.f64 	%fd64, %fd57, %fd57, %fd63;
	fma.rn.f64 	%fd65, %fd58, %fd58, %fd64;
	fma.rn.f64 	%fd66, %fd59, %fd59, %fd65;
	fma.rn.f64 	%fd67, %fd60, %fd60, %fd66;
	fma.rn.f64 	%fd68, %fd61, %fd61, %fd67;
	fma.rn.f64 	%fd348, %fd62, %fd62, %fd68;
	sub.s64 	%rd26, %rd19, %rd83;
	setp.lt.u64 	%p4, %rd26, 3584;
	@%p4 bra 	$L__BB10_45;
	add.s64 	%rd83, %rd83, 3584;
	setp.le.u64 	%p5, %rd83, %rd8;
	@%p5 bra 	$L__BB10_30;
$L__BB10_32:
	setp.le.u64 	%p6, %rd19, %rd83;
	cvt.u32.u64 	%r42, %rd83;
	cvt.u32.u64 	%r43, %rd19;
	sub.s32 	%r44, %r43, %r42;
	setp.ge.s32 	%p7, %r24, %r44;
	or.pred  	%p8, %p6, %p7;
	@%p8 bra 	$L__BB10_45;
	not.b32 	%r47, %r24;
	add.s32 	%r48, %r47, %r43;
	sub.s32 	%r50, %r48, %r42;
	shr.u32 	%r51, %r50, 9;
	add.s32 	%r25, %r51, 1;
	and.b32  	%r26, %r25, 15;
	setp.lt.u32 	%p9, %r50, 7680;
	mov.u32 	%r242, %r24;
	@%p9 bra 	$L__BB10_36;
	and.b32  	%r52, %r25, 16777200;
	neg.s32 	%r240, %r52;
	add.s64 	%rd27, %rd83, %rd6;
	shl.b64 	%rd28, %rd27, 3;
	add.s64 	%rd29, %rd28, %rd2;
	add.s64 	%rd84, %rd29, 32768;
	mov.u32 	%r242, %r24;
$L__BB10_35:
	.pragma "nounroll";
	ld.global.f64 	%fd70, [%rd84+-32768];
	fma.rn.f64 	%fd71, %fd70, %fd70, %fd348;
	ld.global.f64 	%fd72, [%rd84+-28672];
	fma.rn.f64 	%fd73, %fd72, %fd72, %fd71;
	ld.global.f64 	%fd74, [%rd84+-24576];
	fma.rn.f64 	%fd75, %fd74, %fd74, %fd73;
	ld.global.f64 	%fd76, [%rd84+-20480];
	fma.rn.f64 	%fd77, %fd76, %fd76, %fd75;
	ld.global.f64 	%fd78, [%rd84+-16384];
	fma.rn.f64 	%fd79, %fd78, %fd78, %fd77;
	ld.global.f64 	%fd80, [%rd84+-12288];
	fma.rn.f64 	%fd81, %fd80, %fd80, %fd79;
	ld.global.f64 	%fd82, [%rd84+-8192];
	fma.rn.f64 	%fd83, %fd82, %fd82, %fd81;
	ld.global.f64 	%fd84, [%rd84+-4096];
	fma.rn.f64 	%fd85, %fd84, %fd84, %fd83;
	ld.global.f64 	%fd86, [%rd84];
	fma.rn.f64 	%fd87, %fd86, %fd86, %fd85;
	ld.global.f64 	%fd88, [%rd84+4096];
	fma.rn.f64 	%fd89, %fd88, %fd88, %fd87;
	ld.global.f64 	%fd90, [%rd84+8192];
	fma.rn.f64 	%fd91, %fd90, %fd90, %fd89;
	ld.global.f64 	%fd92, [%rd84+12288];
	fma.rn.f64 	%fd93, %fd92, %fd92, %fd91;
	ld.global.f64 	%fd94, [%rd84+16384];
	fma.rn.f64 	%fd95, %fd94, %fd94, %fd93;
	ld.global.f64 	%fd96, [%rd84+20480];
	fma.rn.f64 	%fd97, %fd96, %fd96, %fd95;
	ld.global.f64 	%fd98, [%rd84+24576];
	fma.rn.f64 	%fd99, %fd98, %fd98, %fd97;
	ld.global.f64 	%fd100, [%rd84+28672];
	fma.rn.f64 	%fd348, %fd100, %fd100, %fd99;
	add.s32 	%r242, %r242, 8192;
	add.s32 	%r240, %r240, 16;
	add.s64 	%rd84, %rd84, 65536;
	setp.ne.s32 	%p10, %r240, 0;
	@%p10 bra 	$L__BB10_35;
$L__BB10_36:
	setp.eq.s32 	%p11, %r26, 0;
	@%p11 bra 	$L__BB10_45;
	and.b32  	%r33, %r25, 7;
	setp.lt.u32 	%p12, %r26, 8;
	@%p12 bra 	$L__BB10_39;
	cvt.u64.u32 	%rd30, %r242;
	add.s64 	%rd31, %rd83, %rd30;
	shl.b64 	%rd32, %rd31, 3;
	add.s64 	%rd33, %rd2, %rd32;
	ld.global.f64 	%fd102, [%rd33];
	fma.rn.f64 	%fd103, %fd102, %fd102, %fd348;
	ld.global.f64 	%fd104, [%rd33+4096];
	fma.rn.f64 	%fd105, %fd104, %fd104, %fd103;
	ld.global.f64 	%fd106, [%rd33+8192];
	fma.rn.f64 	%fd107, %fd106, %fd106, %fd105;
	ld.global.f64 	%fd108, [%rd33+12288];
	fma.rn.f64 	%fd109, %fd108, %fd108, %fd107;
	ld.global.f64 	%fd110, [%rd33+16384];
	fma.rn.f64 	%fd111, %fd110, %fd110, %fd109;
	ld.global.f64 	%fd112, [%rd33+20480];
	fma.rn.f64 	%fd113, %fd112, %fd112, %fd111;
	ld.global.f64 	%fd114, [%rd33+24576];
	fma.rn.f64 	%fd115, %fd114, %fd114, %fd113;
	ld.global.f64 	%fd116, [%rd33+28672];
	fma.rn.f64 	%fd348, %fd116, %fd116, %fd115;
	add.s32 	%r242, %r242, 4096;
$L__BB10_39:
	setp.eq.s32 	%p13, %r33, 0;
	@%p13 bra 	$L__BB10_45;
	and.b32  	%r36, %r25, 3;
	setp.lt.u32 	%p14, %r33, 4;
	@%p14 bra 	$L__BB10_42;
	cvt.u64.u32 	%rd34, %r242;
	add.s64 	%rd35, %rd83, %rd34;
	shl.b64 	%rd36, %rd35, 3;
	add.s64 	%rd37, %rd2, %rd36;
	ld.global.f64 	%fd118, [%rd37];
	fma.rn.f64 	%fd119, %fd118, %fd118, %fd348;
	ld.global.f64 	%fd120, [%rd37+4096];
	fma.rn.f64 	%fd121, %fd120, %fd120, %fd119;
	ld.global.f64 	%fd122, [%rd37+8192];
	fma.rn.f64 	%fd123, %fd122, %fd122, %fd121;
	ld.global.f64 	%fd124, [%rd37+12288];
	fma.rn.f64 	%fd348, %fd124, %fd124, %fd123;
	add.s32 	%r242, %r242, 2048;
$L__BB10_42:
	setp.eq.s32 	%p15, %r36, 0;
	@%p15 bra 	$L__BB10_45;
	cvt.u64.u32 	%rd38, %r242;
	add.s64 	%rd39, %rd83, %rd38;
	shl.b64 	%rd40, %rd39, 3;
	add.s64 	%rd85, %rd2, %rd40;
	neg.s32 	%r245, %r36;
$L__BB10_44:
	.pragma "nounroll";
	ld.global.f64 	%fd125, [%rd85];
	fma.rn.f64 	%fd348, %fd125, %fd125, %fd348;
	add.s64 	%rd85, %rd85, 4096;
	add.s32 	%r245, %r245, 1;
	setp.ne.s32 	%p16, %r245, 0;
	@%p16 bra 	$L__BB10_44;
$L__BB10_45:
	// begin inline asm
	mov.u32 %r53, %laneid;
	// end inline asm
	mov.b64 	%rd41, %fd348;
	mov.b64 	{%r55, %r60}, %rd41;
	mov.b32 	%r61, 1;
	mov.b32 	%r102, 31;
	mov.b32 	%r103, -1;
	// begin inline asm
	shfl.sync.down.b32 %r54, %r55, %r61, %r102, %r103;
	// end inline asm
	// begin inline asm
	shfl.sync.down.b32 %r59, %r60, %r61, %r102, %r103;
	// end inline asm
	mov.b64 	%rd42, {%r54, %r59};
	mov.b64 	%fd126, %rd42;
	setp.gt.s32 	%p17, %r53, 30;
	add.f64 	%fd127, %fd348, %fd126;
	selp.f64 	%fd128, %fd348, %fd127, %p17;
	mov.b64 	%rd43, %fd128;
	mov.b64 	{%r65, %r70}, %rd43;
	mov.b32 	%r71, 2;
	// begin inline asm
	shfl.sync.down.b32 %r64, %r65, %r71, %r102, %r103;
	// end inline asm
	// begin inline asm
	shfl.sync.down.b32 %r69, %r70, %r71, %r102, %r103;
	// end inline asm
	mov.b64 	%rd44, {%r64, %r69};
	mov.b64 	%fd129, %rd44;
	setp.gt.s32 	%p18, %r53, 29;
	add.f64 	%fd130, %fd128, %fd129;
	selp.f64 	%fd131, %fd128, %fd130, %p18;
	mov.b64 	%rd45, %fd131;
	mov.b64 	{%r75, %r80}, %rd45;
	mov.b32 	%r81, 4;
	// begin inline asm
	shfl.sync.down.b32 %r74, %r75, %r81, %r102, %r103;
	// end inline asm
	// begin inline asm
	shfl.sync.down.b32 %r79, %r80, %r81, %r102, %r103;
	// end inline asm
	mov.b64 	%rd46, {%r74, %r79};
	mov.b64 	%fd132, %rd46;
	setp.gt.s32 	%p19, %r53, 27;
	add.f64 	%fd133, %fd131, %fd132;
	selp.f64 	%fd134, %fd131, %fd133, %p19;
	mov.b64 	%rd47, %fd134;
	mov.b64 	{%r85, %r90}, %rd47;
	mov.b32 	%r91, 8;
	// begin inline asm
	shfl.sync.down.b32 %r84, %r85, %r91, %r102, %r103;
	// end inline asm
	// begin inline asm
	shfl.sync.down.b32 %r89, %r90, %r91, %r102, %r103;
	// end inline asm
	mov.b64 	%rd48, {%r84, %r89};
	mov.b64 	%fd135, %rd48;
	setp.gt.s32 	%p20, %r53, 23;
	add.f64 	%fd136, %fd134, %fd135;
	selp.f64 	%fd137, %fd134, %fd136, %p20;
	mov.b64 	%rd49, %fd137;
	mov.b64 	{%r95, %r100}, %rd49;
	mov.b32 	%r101, 16;
	// begin inline asm
	shfl.sync.down.b32 %r94, %r95, %r101, %r102, %r103;
	// end inline asm
	// begin inline asm
	shfl.sync.down.b32 %r99, %r100, %r101, %r102, %r103;
	// end inline asm
	mov.b64 	%rd50, {%r94, %r99};
	mov.b64 	%fd138, %rd50;
	setp.gt.s32 	%p21, %r53, 15;
	add.f64 	%fd38, %fd137, %fd138;
	selp.f64 	%fd349, %fd137, %fd38, %p21;
	setp.ne.s32 	%p22, %r53, 0;
	@%p22 bra 	$L__BB10_47;
	shr.u32 	%r104, %r24, 2;
	and.b32  	%r105, %r104, 248;
	mov.u32 	%r106, _ZZN3cub18CUB_300001_SM_10006detail6reduce28DeviceReduceSingleTileKernelINS2_10policy_hubIdyN4cuda3std3__44plusIdEEE10Policy1000EN6thrust24THRUST_300001_SM_1000_NS6detail15normal_iteratorINSD_10device_ptrIdEEEEPdyS9_dd15SquareTransformEEvT0_T1_T2_T3_T4_T6_E12temp_storage;
	add.s32 	%r107, %r106, %r105;
	st.shared.f64 	[%r107+16], %fd38;
$L__BB10_47:
	bar.sync 	0;
	setp.ne.s32 	%p23, %r24, 0;
	@%p23 bra 	$L__BB10_49;
	ld.shared.f64 	%fd139, [_ZZN3cub18CUB_300001_SM_10006detail6reduce28DeviceReduceSingleTileKernelINS2_10policy_hubIdyN4cuda3std3__44plusIdEEE10Policy1000EN6thrust24THRUST_300001_SM_1000_NS6detail15normal_iteratorINSD_10device_ptrIdEEEEPdyS9_dd15SquareTransformEEvT0_T1_T2_T3_T4_T6_E12temp_storage+24];
	add.f64 	%fd140, %fd349, %fd139;
	ld.shared.f64 	%fd141, [_ZZN3cub18CUB_300001_SM_10006detail6reduce28DeviceReduceSingleTileKernelINS2_10policy_hubIdyN4cuda3std3__44plusIdEEE10Policy1000EN6thrust24THRUST_300001_SM_1000_NS6detail15normal_iteratorINSD_10device_ptrIdEEEEPdyS9_dd15SquareTransformEEvT0_T1_T2_T3_T4_T6_E12temp_storage+32];
	add.f64 	%fd142, %fd140, %fd141;
	ld.shared.f64 	%fd143, [_ZZN3cub18CUB_300001_SM_10006detail6reduce28DeviceReduceSingleTileKernelINS2_10policy_hubIdyN4cuda3std3__44plusIdEEE10Policy1000EN6thrust24THRUST_300001_SM_1000_NS6detail15normal_iteratorINSD_10device_ptrIdEEEEPdyS9_dd15SquareTransformEEvT0_T1_T2_T3_T4_T6_E12temp_storage+40];
	add.f64 	%fd144, %fd142, %fd143;
	ld.shared.f64 	%fd145, [_ZZN3cub18CUB_300001_SM_10006detail6reduce28DeviceReduceSingleTileKernelINS2_10policy_hubIdyN4cuda3std3__44plusIdEEE10Policy1000EN6thrust24THRUST_300001_SM_1000_NS6detail15normal_iteratorINSD_10device_ptrIdEEEEPdyS9_dd15SquareTransformEEvT0_T1_T2_T3_T4_T6_E12temp_storage+48];
	add.f64 	%fd146, %fd144, %fd145;
	ld.shared.f64 	%fd147, [_ZZN3cub18CUB_300001_SM_10006detail6reduce28DeviceReduceSingleTileKernelINS2_10policy_hubIdyN4cuda3std3__44plusIdEEE10Policy1000EN6thrust24THRUST_300001_SM_1000_NS6detail15normal_iteratorINSD_10device_ptrIdEEEEPdyS9_dd15SquareTransformEEvT0_T1_T2_T3_T4_T6_E12temp_storage+56];
	add.f64 	%fd148, %fd146, %fd147;
	ld.shared.f64 	%fd149, [_ZZN3cub18CUB_300001_SM_10006detail6reduce28DeviceReduceSingleTileKernelINS2_10policy_hubIdyN4cuda3std3__44plusIdEEE10Policy1000EN6thrust24THRUST_300001_SM_1000_NS6detail15normal_iteratorINSD_10device_ptrIdEEEEPdyS9_dd15SquareTransformEEvT0_T1_T2_T3_T4_T6_E12temp_storage+64];
	add.f64 	%fd150, %fd148, %fd149;
	ld.shared.f64 	%fd151, [_ZZN3cub18CUB_300001_SM_10006detail6reduce28DeviceReduceSingleTileKernelINS2_10policy_hubIdyN4cuda3std3__44plusIdEEE10Policy1000EN6thrust24THRUST_300001_SM_1000_NS6detail15normal_iteratorINSD_10device_ptrIdEEEEPdyS9_dd15SquareTransformEEvT0_T1_T2_T3_T4_T6_E12temp_storage+72];
	add.f64 	%fd152, %fd150, %fd151;
	ld.shared.f64 	%fd153, [_ZZN3cub18CUB_300001_SM_10006detail6reduce28DeviceReduceSingleTileKernelINS2_10policy_hubIdyN4cuda3std3__44plusIdEEE10Policy1000EN6thrust24THRUST_300001_SM_1000_NS6detail15normal_iteratorINSD_10device_ptrIdEEEEPdyS9_dd15SquareTransformEEvT0_T1_T2_T3_T4_T6_E12temp_storage+80];
	add.f64 	%fd154, %fd152, %fd153;
	ld.shared.f64 	%fd155, [_ZZN3cub18CUB_300001_SM_10006detail6reduce28DeviceReduceSingleTileKernelINS2_10policy_hubIdyN4cuda3std3__44plusIdEEE10Policy1000EN6thrust24THRUST_300001_SM_1000_NS6detail15normal_iteratorINSD_10device_ptrIdEEEEPdyS9_dd15SquareTransformEEvT0_T1_T2_T3_T4_T6_E12temp_storage+88];
	add.f64 	%fd156, %fd154, %fd155;
	ld.shared.f64 	%fd157, [_ZZN3cub18CUB_300001_SM_10006detail6reduce28DeviceReduceSingleTileKernelINS2_10policy_hubIdyN4cuda3std3__44plusIdEEE10Policy1000EN6thrust24THRUST_300001_SM_1000_NS6detail15normal_iteratorINSD_10device_ptrIdEEEEPdyS9_dd15SquareTransformEEvT0_T1_T2_T3_T4_T6_E12temp_storage+96];
	add.f64 	%fd158, %fd156, %fd157;
	ld.shared.f64 	%fd159, [_ZZN3cub18CUB_300001_SM_10006detail6reduce28DeviceReduceSingleTileKernelINS2_10policy_hubIdyN4cuda3std3__44plusIdEEE10Policy1000EN6thrust24THRUST_300001_SM_1000_NS6detail15normal_iteratorINSD_10device_ptrIdEEEEPdyS9_dd15SquareTransformEEvT0_T1_T2_T3_T4_T6_E12temp_storage+104];
	add.f64 	%fd160, %fd158, %fd159;
	ld.shared.f64 	%fd161, [_ZZN3cub18CUB_300001_SM_10006detail6reduce28DeviceReduceSingleTileKernelINS2_10policy_hubIdyN4cuda3std3__44plusIdEEE10Policy1000EN6thrust24THRUST_300001_SM_1000_NS6detail15normal_iteratorINSD_10device_ptrIdEEEEPdyS9_dd15SquareTransformEEvT0_T1_T2_T3_T4_T6_E12temp_storage+112];
	add.f64 	%fd162, %fd160, %fd161;
	ld.shared.f64 	%fd163, [_ZZN3cub18CUB_300001_SM_10006detail6reduce28DeviceReduceSingleTileKernelINS2_10policy_hubIdyN4cuda3std3__44plusIdEEE10Policy1000EN6thrust24THRUST_300001_SM_1000_NS6detail15normal_iteratorINSD_10device_ptrIdEEEEPdyS9_dd15SquareTransformEEvT0_T1_T2_T3_T4_T6_E12temp_storage+120];
	add.f64 	%fd164, %fd162, %fd163;
	ld.shared.f64 	%fd165, [_ZZN3cub18CUB_300001_SM_10006detail6reduce28DeviceReduceSingleTileKernelINS2_10policy_hubIdyN4cuda3std3__44plusIdEEE10Policy1000EN6thrust24THRUST_300001_SM_1000_NS6detail15normal_iteratorINSD_10device_ptrIdEEEEPdyS9_dd15SquareTransformEEvT0_T1_T2_T3_T4_T6_E12temp_storage+128];
	add.f64 	%fd166, %fd164, %fd165;
	ld.shared.f64 	%fd167, [_ZZN3cub18CUB_300001_SM_10006detail6reduce28DeviceReduceSingleTileKernelINS2_10policy_hubIdyN4cuda3std3__44plusIdEEE10Policy1000EN6thrust24THRUST_300001_SM_1000_NS6detail15normal_iteratorINSD_10device_ptrIdEEEEPdyS9_dd15SquareTransformEEvT0_T1_T2_T3_T4_T6_E12temp_storage+136];
	add.f64 	%fd349, %fd166, %fd167;
$L__BB10_49:
	mov.u32 	%r230, %tid.x;
	setp.ne.s32 	%p65, %r230, 0;
	@%p65 bra 	$L__BB10_51;
	add.f64 	%fd327, %fd42, %fd349;
	st.global.f64 	[%rd1], %fd327;
$L__BB10_51:
	ret;

}
	// .globl	_ZN3cub18CUB_300001_SM_10006detail6reduce18DeviceReduceKernelINS2_10policy_hubIdyN4cuda3std3__44plusIdEEE10Policy1000EN6thrust24THRUST_300001_SM_1000_NS6detail15normal_iteratorINSD_10device_ptrIdEEEEyS9_d15SquareTransformEEvT0_PT3_T1_NS0_13GridEvenShareISN_EET2_T4_
.visible .entry _ZN3cub18CUB_300001_SM_10006detail6reduce18DeviceReduceKernelINS2_10policy_hubIdyN4cuda3std3__44plusIdEEE10Policy1000EN6thrust24THRUST_300001_SM_1000_NS6detail15normal_iteratorINSD_10device_ptrIdEEEEyS9_d15SquareTransformEEvT0_PT3_T1_NS0_13GridEvenShareISN_EET2_T4_(
	.param .align 8 .b8 _ZN3cub18CUB_300001_SM_10006detail6reduce18DeviceReduceKernelINS2_10policy_hubIdyN4cuda3std3__44plusIdEEE10Policy1000EN6thrust24THRUST_300001_SM_1000_NS6detail15normal_iteratorINSD_10device_ptrIdEEEEyS9_d15SquareTransformEEvT0_PT3_T1_NS0_13GridEvenShareISN_EET2_T4__param_0[8],
	.param .u64 .ptr .align 1 _ZN3cub18CUB_300001_SM_10006detail6reduce18DeviceReduceKernelINS2_10policy_hubIdyN4cuda3std3__44plusIdEEE10Policy1000EN6thrust24THRUST_300001_SM_1000_NS6detail15normal_iteratorINSD_10device_ptrIdEEEEyS9_d15SquareTransformEEvT0_PT3_T1_NS0_13GridEvenShareISN_EET2_T4__param_1,
	.param .u64 _ZN3cub18CUB_300001_SM_10006detail6reduce18DeviceReduceKernelINS2_10policy_hubIdyN4cuda3std3__44plusIdEEE10Policy1000EN6thrust24THRUST_300001_SM_1000_NS6detail15normal_iteratorINSD_10device_ptrIdEEEEyS9_d15SquareTransformEEvT0_PT3_T1_NS0_13GridEvenShareISN_EET2_T4__param_2,
	.param .align 8 .b8 _ZN3cub18CUB_300001_SM_10006detail6reduce18DeviceReduceKernelINS2_10policy_hubIdyN4cuda3std3__44plusIdEEE10Policy1000EN6thrust24THRUST_300001_SM_1000_NS6detail15normal_iteratorINSD_10device_ptrIdEEEEyS9_d15SquareTransformEEvT0_PT3_T1_NS0_13GridEvenShareISN_EET2_T4__param_3[72],
	.param .align 1 .b8 _ZN3cub18CUB_300001_SM_10006detail6reduce18DeviceReduceKernelINS2_10policy_hubIdyN4cuda3std3__44plusIdEEE10Policy1000EN6thrust24THRUST_300001_SM_1000_NS6detail15normal_iteratorINSD_10device_ptrIdEEEEyS9_d15SquareTransformEEvT0_PT3_T1_NS0_13GridEvenShareISN_EET2_T4__param_4[1],
	.param .align 1 .b8 _ZN3cub18CUB_300001_SM_10006detail6reduce18DeviceReduceKernelINS2_10policy_hubIdyN4cuda3std3__44plusIdEEE10Policy1000EN6thrust24THRUST_300001_SM_1000_NS6detail15normal_iteratorINSD_10device_ptrIdEEEEyS9_d15SquareTransformEEvT0_PT3_T1_NS0_13GridEvenShareISN_EET2_T4__param_5[1]
)
.maxntid 512
{
	.reg .pred 	%p<65>;
	.reg .b16 	%rs<4>;
	.reg .b32 	%r<279>;
	.reg .b64 	%rd<105>;
	.reg .b64 	%fd<346>;
	// demoted variable
	.shared .align 8 .b8 _ZZN3cub18CUB_300001_SM_10006detail6reduce18DeviceReduceKernelINS2_10policy_hubIdyN4cuda3std3__44plusIdEEE10Policy1000EN6thrust24THRUST_300001_SM_1000_NS6detail15normal_iteratorINSD_10device_ptrIdEEEEyS9_d15SquareTransformEEvT0_PT3_T1_NS0_13GridEvenShareISN_EET2_T4_E12temp_storage[152];
	ld.param.u64 	%rd1, [_ZN3cub18CUB_300001_SM_10006detail6reduce18DeviceReduceKernelINS2_10policy_hubIdyN4cuda3std3__44plusIdEEE10Policy1000EN6thrust24THRUST_300001_SM_1000_NS6detail15normal_iteratorINSD_10device_ptrIdEEEEyS9_d15SquareTransformEEvT0_PT3_T1_NS0_13GridEvenShareISN_EET2_T4__param_3+32];
	ld.param.u32 	%r1, [_ZN3cub18CUB_300001_SM_10006detail6reduce18DeviceReduceKernelINS2_10policy_hubIdyN4cuda3std3__44plusIdEEE10Policy1000EN6thrust24THRUST_300001_SM_1000_NS6detail15normal_iteratorINSD_10device_ptrIdEEEEyS9_d15SquareTransformEEvT0_PT3_T1_NS0_13GridEvenShareISN_EET2_T4__param_3+40];
	ld.param.u64 	%rd25, [_ZN3cub18CUB_300001_SM_10006detail6reduce18DeviceReduceKernelINS2_10policy_hubIdyN4cuda3std3__44plusIdEEE10Policy1000EN6thrust24THRUST_300001_SM_1000_NS6detail15normal_iteratorINSD_10device_ptrIdEEEEyS9_d15SquareTransformEEvT0_PT3_T1_NS0_13GridEvenShareISN_EET2_T4__param_0];
	cvta.to.global.u64 	%rd2, %rd25;
	mov.u32 	%r2, %ctaid.x;
	mul.lo.s32 	%r50, %r1, 3584;
	cvt.s64.s32 	%rd3, %r50;
	mul.lo.s32 	%r51, %r2, 3584;
	cvt.u64.u32 	%rd4, %r51;
	sub.s64 	%rd5, %rd1, %rd4;
	setp.gt.u64 	%p1, %rd5, 3583;
	@%p1 bra 	$L__BB11_25;
	cvt.u32.u64 	%r135, %rd4;
	cvt.u32.u64 	%r3, %rd1;
	sub.s32 	%r4, %r3, %r135;
	mov.u32 	%r5, %tid.x;
	setp.ge.s32 	%p23, %r5, %r4;
	mov.f64 	%fd334, 0d0000000000000000;
	mov.u32 	%r266, %r5;
	@%p23 bra 	$L__BB11_3;
	add.s32 	%r137, %r135, %r5;
	mul.wide.u32 	%rd58, %r137, 8;
	add.s64 	%rd59, %rd2, %rd58;
	ld.global.f64 	%fd167, [%rd59];
	mul.f64 	%fd334, %fd167, %fd167;
	add.s32 	%r266, %r5, 512;
$L__BB11_3:
	setp.ge.s32 	%p24, %r266, %r4;
	@%p24 bra 	$L__BB11_16;
	not.b32 	%r139, %r266;
	add.s32 	%r140, %r139, %r3;
	sub.s32 	%r141, %r140, %r135;
	shr.u32 	%r142, %r141, 9;
	add.s32 	%r8, %r142, 1;
	and.b32  	%r9, %r8, 15;
	setp.lt.u32 	%p25, %r141, 7680;
	@%p25 bra 	$L__BB11_7;
	and.b32  	%r143, %r8, 16777200;
	neg.s32 	%r264, %r143;
	mul.wide.u32 	%rd60, %r2, 28672;
	mul.wide.u32 	%rd61, %r266, 8;
	add.s64 	%rd62, %rd60, %rd61;
	add.s64 	%rd63, %rd62, %rd2;
	add.s64 	%rd99, %rd63, 32768;
$L__BB11_6:
	.pragma "nounroll";
	ld.global.f64 	%fd169, [%rd99+-32768];
	fma.rn.f64 	%fd170, %fd169, %fd169, %fd334;
	ld.global.f64 	%fd171, [%rd99+-28672];
	fma.rn.f64 	%fd172, %fd171, %fd171, %fd170;
	ld.global.f64 	%fd173, [%rd99+-24576];
	fma.rn.f64 	%fd174, %fd173, %fd173, %fd172;
	ld.global.f64 	%fd175, [%rd99+-20480];
	fma.rn.f64 	%fd176, %fd175, %fd175, %fd174;
	ld.global.f64 	%fd177, [%rd99+-16384];
	fma.rn.f64 	%fd178, %fd177, %fd177, %fd176;
	ld.global.f64 	%fd179, [%rd99+-12288];
	fma.rn.f64 	%fd180, %fd179, %fd179, %fd178;
	ld.global.f64 	%fd181, [%rd99+-8192];
	fma.rn.f64 	%fd182, %fd181, %fd181, %fd180;
	ld.global.f64 	%fd183, [%rd99+-4096];
	fma.rn.f64 	%fd184, %fd183, %fd183, %fd182;
	ld.global.f64 	%fd185, [%rd99];
	fma.rn.f64 	%fd186, %fd185, %fd185, %fd184;
	ld.global.f64 	%fd187, [%rd99+4096];
	fma.rn.f64 	%fd188, %fd187, %fd187, %fd186;
	ld.global.f64 	%fd189, [%rd99+8192];
	fma.rn.f64 	%fd190, %fd189, %fd189, %fd188;
	ld.global.f64 	%fd191, [%rd99+12288];
	fma.rn.f64 	%fd192, %fd191, %fd191, %fd190;
	ld.global.f64 	%fd193, [%rd99+16384];
	fma.rn.f64 	%fd194, %fd193, %fd193, %fd192;
	ld.global.f64 	%fd195, [%rd99+20480];
	fma.rn.f64 	%fd196, %fd195, %fd195, %fd194;
	ld.global.f64 	%fd197, [%rd99+24576];
	fma.rn.f64 	%fd198, %fd197, %fd197, %fd196;
	ld.global.f64 	%fd199, [%rd99+28672];
	fma.rn.f64 	%fd334, %fd199, %fd199, %fd198;
	add.s32 	%r266, %r266, 8192;
	add.s32 	%r264, %r264, 16;
	add.s64 	%rd99, %rd99, 65536;
	setp.ne.s32 	%p26, %r264, 0;
	@%p26 bra 	$L__BB11_6;
$L__BB11_7:
	setp.eq.s32 	%p27, %r9, 0;
	@%p27 bra 	$L__BB11_16;
	and.b32  	%r16, %r8, 7;
	setp.lt.u32 	%p28, %r9, 8;
	@%p28 bra 	$L__BB11_10;
	cvt.s64.s32 	%rd64, %r266;
	add.s64 	%rd65, %rd64, %rd4;
	shl.b64 	%rd66, %rd65, 3;
	add.s64 	%rd67, %rd2, %rd66;
	ld.global.f64 	%fd201, [%rd67];
	fma.rn.f64 	%fd202, %fd201, %fd201, %fd334;
	ld.global.f64 	%fd203, [%rd67+4096];
	fma.rn.f64 	%fd204, %fd203, %fd203, %fd202;
	ld.global.f64 	%fd205, [%rd67+8192];
	fma.rn.f64 	%fd206, %fd205, %fd205, %fd204;
	ld.global.f64 	%fd207, [%rd67+12288];
	fma.rn.f64 	%fd208, %fd207, %fd207, %fd206;
	ld.global.f64 	%fd209, [%rd67+16384];
	fma.rn.f64 	%fd210, %fd209, %fd209, %fd208;
	ld.global.f64 	%fd211, [%rd67+20480];
	fma.rn.f64 	%fd212, %fd211, %fd211, %fd210;
	ld.global.f64 	%fd213, [%rd67+24576];
	fma.rn.f64 	%fd214, %fd213, %fd213, %fd212;
	ld.global.f64 	%fd215, [%rd67+28672];
	fma.rn.f64 	%fd334, %fd215, %fd215, %fd214;
	add.s32 	%r266, %r266, 4096;
$L__BB11_10:
	setp.eq.s32 	%p29, %r16, 0;
	@%p29 bra 	$L__BB11_16;
	and.b32  	%r19, %r8, 3;
	setp.lt.u32 	%p30, %r16, 4;
	@%p30 bra 	$L__BB11_13;
	cvt.s64.s32 	%rd68, %r266;
	add.s64 	%rd69, %rd68, %rd4;
	shl.b64 	%rd70, %rd69, 3;
	add.s64 	%rd71, %rd2, %rd70;
	ld.global.f64 	%fd217, [%rd71];
	fma.rn.f64 	%fd218, %fd217, %fd217, %fd334;
	ld.global.f64 	%fd219, [%rd71+4096];
	fma.rn.f64 	%fd220, %fd219, %fd219, %fd218;
	ld.global.f64 	%fd221, [%rd71+8192];
	fma.rn.f64 	%fd222, %fd221, %fd221, %fd220;
	ld.global.f64 	%fd223, [%rd71+12288];
	fma.rn.f64 	%fd334, %fd223, %fd223, %fd222;
	add.s32 	%r266, %r266, 2048;
$L__BB11_13:
	setp.eq.s32 	%p31, %r19, 0;
	@%p31 bra 	$L__BB11_16;
	mul.wide.u32 	%rd72, %r2, 28672;
	add.s64 	%rd9, %rd2, %rd72;
	neg.s32 	%r269, %r19;
$L__BB11_15:
	.pragma "nounroll";
	mul.wide.s32 	%rd73, %r266, 8;
	add.s64 	%rd74, %rd9, %rd73;
	ld.global.f64 	%fd224, [%rd74];
	fma.rn.f64 	%fd334, %fd224, %fd224, %fd334;
	add.s32 	%r266, %r266, 512;
	add.s32 	%r269, %r269, 1;
	setp.ne.s32 	%p32, %r269, 0;
	@%p32 bra 	$L__BB11_15;
$L__BB11_16:
	setp.lt.s32 	%p33, %r4, 512;
	@%p33 bra 	$L__BB11_21;
	// begin inline asm
	mov.u32 %r207, %laneid;
	// end inline asm
	mov.b64 	%rd85, %fd334;
	mov.b64 	{%r209, %r214}, %rd85;
	mov.b32 	%r215, 1;
	mov.b32 	%r256, 31;
	mov.b32 	%r257, -1;
	// begin inline asm
	shfl.sync.down.b32 %r208, %r209, %r215, %r256, %r257;
	// end inline asm
	// begin inline asm
	shfl.sync.down.b32 %r213, %r214, %r215, %r256, %r257;
	// end inline asm
	mov.b64 	%rd86, {%r208, %r213};
	mov.b64 	%fd283, %rd86;
	setp.gt.s32 	%p57, %r207, 30;
	add.f64 	%fd284, %fd334, %fd283;
	selp.f64 	%fd285, %fd334, %fd284, %p57;
	mov.b64 	%rd87, %fd285;
	mov.b64 	{%r219, %r224}, %rd87;
	mov.b32 	%r225, 2;
	// begin inline asm
	shfl.sync.down.b32 %r218, %r219, %r225, %r256, %r257;
	// end inline asm
	// begin inline asm
	shfl.sync.down.b32 %r223, %r224, %r225, %r256, %r257;
	// end inline asm
	mov.b64 	%rd88, {%r218, %r223};
	mov.b64 	%fd286, %rd88;
	setp.gt.s32 	%p58, %r207, 29;
	add.f64 	%fd287, %fd285, %fd286;
	selp.f64 	%fd288, %fd285, %fd287, %p58;
	mov.b64 	%rd89, %fd288;
	mov.b64 	{%r229, %r234}, %rd89;
	mov.b32 	%r235, 4;
	// begin inline asm
	shfl.sync.down.b32 %r228, %r229, %r235, %r256, %r257;
	// end inline asm
	// begin inline asm
	shfl.sync.down.b32 %r233, %r234, %r235, %r256, %r257;
	// end inline asm
	mov.b64 	%rd90, {%r228, %r233};
	mov.b64 	%fd289, %rd90;
	setp.gt.s32 	%p59, %r207, 27;
	add.f64 	%fd290, %fd288, %fd289;
	selp.f64 	%fd291, %fd288, %fd290, %p59;
	mov.b64 	%rd91, %fd291;
	mov.b64 	{%r239, %r244}, %rd91;
	mov.b32 	%r245, 8;
	// begin inline asm
	shfl.sync.down.b32 %r238, %r239, %r245, %r256, %r257;
	// end inline asm
	// begin inline asm
	shfl.sync.down.b32 %r243, %r244, %r245, %r256, %r257;
	// end inline asm
	mov.b64 	%rd92, {%r238, %r243};
	mov.b64 	%fd292, %rd92;
	setp.gt.s32 	%p60, %r207, 23;
	add.f64 	%fd293, %fd291, %fd292;
	selp.f64 	%fd294, %fd291, %fd293, %p60;
	mov.b64 	%rd93, %fd294;
	mov.b64 	{%r249, %r254}, %rd93;
	mov.b32 	%r255, 16;
	// begin inline asm
	shfl.sync.down.b32 %r248, %r249, %r255, %r256, %r257;
	// end inline asm
	// begin inline asm
	shfl.sync.down.b32 %r253, %r254, %r255, %r256, %r257;
	// end inline asm
	mov.b64 	%rd94, {%r248, %r253};
	mov.b64 	%fd295, %rd94;
	setp.gt.s32 	%p61, %r207, 15;
	add.f64 	%fd16, %fd294, %fd295;
	selp.f64 	%fd345, %fd294, %fd16, %p61;
	setp.ne.s32 	%p62, %r207, 0;
	@%p62 bra 	$L__BB11_19;
	shr.u32 	%r258, %r5, 2;
	and.b32  	%r259, %r258, 248;
	mov.u32 	%r260, _ZZN3cub18CUB_300001_SM_10006detail6reduce18DeviceReduceKernelINS2_10policy_hubIdyN4cuda3std3__44plusIdEEE10Policy1000EN6thrust24THRUST_300001_SM_1000_NS6detail15normal_iteratorINSD_10device_ptrIdEEEEyS9_d15SquareTransformEEvT0_PT3_T1_NS0_13GridEvenShareISN_EET2_T4_E12temp_storage;
	add.s32 	%r261, %r260, %r259;
	st.shared.f64 	[%r261+16], %fd16;
$L__BB11_19:
	bar.sync 	0;
	setp.ne.s32 	%p63, %r5, 0;
	@%p63 bra 	$L__BB11_46;
	ld.shared.f64 	%fd296, [_ZZN3cub18CUB_300001_SM_10006detail6reduce18DeviceReduceKernelINS2_10policy_hubIdyN4cuda3std3__44plusIdEEE10Policy1000EN6thrust24THRUST_300001_SM_1000_NS6detail15normal_iteratorINSD_10device_ptrIdEEEEyS9_d15SquareTransformEEvT0_PT3_T1_NS0_13GridEvenShareISN_EET2_T4_E12temp_storage+24];
	add.f64 	%fd297, %fd345, %fd296;
	ld.shared.f64 	%fd298, [_ZZN3cub18CUB_300001_SM_10006detail6reduce18DeviceReduceKernelINS2_10policy_hubIdyN4cuda3std3__44plusIdEEE10Policy1000EN6thrust24THRUST_300001_SM_1000_NS6detail15normal_iteratorINSD_10device_ptrIdEEEEyS9_d15SquareTransformEEvT0_PT3_T1_NS0_13GridEvenShareISN_EET2_T4_E12temp_storage+32];
	add.f64 	%fd299, %fd297, %fd298;
	ld.shared.f64 	%fd300, [_ZZN3cub18CUB_300001_SM_10006detail6reduce18DeviceReduceKernelINS2_10policy_hubIdyN4cuda3std3__44plusIdEEE10Policy1000EN6thrust24THRUST_300001_SM_1000_NS6detail15normal_iteratorINSD_10device_ptrIdEEEEyS9_d15SquareTransformEEvT0_PT3_T1_NS0_13GridEvenShareISN_EET2_T4_E12temp_storage+40];
	add.f64 	%fd301, %fd299, %fd300;
	ld.shared.f64 	%fd302, [_ZZN3cub18CUB_300001_SM_10006detail6reduce18DeviceReduceKernelINS2_10policy_hubIdyN4cuda3std3__44plusIdEEE10Policy1000EN6thrust24THRUST_300001_SM_1000_NS6detail15normal_iteratorINSD_10device_ptrIdEEEEyS9_d15SquareTransformEEvT0_PT3_T1_NS0_13GridEvenShareISN_EET2_T4_E12temp_storage+48];
	add.f64 	%fd303, %fd301, %fd302;
	ld.shared.f64 	%fd304, [_ZZN3cub18CUB_300001_SM_10006detail6reduce18DeviceReduceKernelINS2_10policy_hubIdyN4cuda3std3__44plusIdEEE10Policy1000EN6thrust24THRUST_300001_SM_1000_NS6detail15normal_iteratorINSD_10device_ptrIdEEEEyS9_d15SquareTransformEEvT0_PT3_T1_NS0_13GridEvenShareISN_EET2_T4_E12temp_storage+56];
	add.f64 	%fd305, %fd303, %fd304;
	ld.shared.f64 	%fd306, [_ZZN3cub18CUB_300001_SM_10006detail6reduce18DeviceReduceKernelINS2_10policy_hubIdyN4cuda3std3__44plusIdEEE10Policy1000EN6thrust24THRUST_300001_SM_1000_NS6detail15normal_iteratorINSD_10device_ptrIdEEEEyS9_d15SquareTransformEEvT0_PT3_T1_NS0_13GridEvenShareISN_EET2_T4_E12temp_storage+64];
	add.f64 	%fd307, %fd305, %fd306;
	ld.shared.f64 	%fd308, [_ZZN3cub18CUB_300001_SM_10006detail6reduce18DeviceReduceKernelINS2_10policy_hubIdyN4cuda3std3__44plusIdEEE10Policy1000EN6thrust24THRUST_300001_SM_1000_NS6detail15normal_iteratorINSD_10device_ptrIdEEEEyS9_d15SquareTransformEEvT0_PT3_T1_NS0_13GridEvenShareISN_EET2_T4_E12temp_storage+72];
	add.f64 	%fd309, %fd307, %fd308;
	ld.shared.f64 	%fd310, [_ZZN3cub18CUB_300001_SM_10006detail6reduce18DeviceReduceKernelINS2_10policy_hubIdyN4cuda3std3__44plusIdEEE10Policy1000EN6thrust24THRUST_300001_SM_1000_NS6detail15normal_iteratorINSD_10device_ptrIdEEEEyS9_d15SquareTransformEEvT0_PT3_T1_NS0_13GridEvenShareISN_EET2_T4_E12temp_storage+80];
	add.f64 	%fd311, %fd309, %fd310;
	ld.shared.f64 	%fd312, [_ZZN3cub18CUB_300001_SM_10006detail6reduce18DeviceReduceKernelINS2_10policy_hubIdyN4cuda3std3__44plusIdEEE10Policy1000EN6thrust24THRUST_300001_SM_1000_NS6detail15normal_iteratorINSD_10device_ptrIdEEEEyS9_d15SquareTransformEEvT0_PT3_T1_NS0_13GridEvenShareISN_EET2_T4_E12temp_storage+88];
	add.f64 	%fd313, %fd311, %fd312;
	ld.shared.f64 	%fd314, [_ZZN3cub18CUB_300001_SM_10006detail6reduce18DeviceReduceKernelINS2_10policy_hubIdyN4cuda3std3__44plusIdEEE10Policy1000EN6thrust24THRUST_300001_SM_1000_NS6detail15normal_iteratorINSD_10device_ptrIdEEEEyS9_d15SquareTransformEEvT0_PT3_T1_NS0_13GridEvenShareISN_EET2_T4_E12temp_storage+96];
	add.f64 	%fd315, %fd313, %fd314;
	ld.shared.f64 	%fd316, [_ZZN3cub18CUB_300001_SM_10006detail6reduce18DeviceReduceKernelINS2_10policy_hubIdyN4cuda3std3__44plusIdEEE10Policy1000EN6thrust24THRUST_300001_SM_1000_NS6detail15normal_iteratorINSD_10device_ptrIdEEEEyS9_d15SquareTransformEEvT0_PT3_T1_NS0_13GridEvenShareISN_EET2_T4_E12temp_storage+104];
	add.f64 	%fd317, %fd315, %fd316;
	ld.shared.f64 	%fd318, [_ZZN3cub18CUB_300001_SM_10006detail6reduce18DeviceReduceKernelINS2_10policy_hubIdyN4cuda3std3__44plusIdEEE10Policy1000EN6thrust24THRUST_300001_SM_1000_NS6detail15normal_iteratorINSD_10device_ptrIdEEEEyS9_d15SquareTransformEEvT0_PT3_T1_NS0_13GridEvenShareISN_EET2_T4_E12temp_storage+112];
	add.f64 	%fd319, %fd317, %fd318;
	ld.shared.f64 	%fd320, [_ZZN3cub18CUB_300001_SM_10006detail6reduce18DeviceReduceKernelINS2_10policy_hubIdyN4cuda3std3__44plusIdEEE10Policy1000EN6thrust24THRUST_300001_SM_1000_NS6detail15normal_iteratorINSD_10device_ptrIdEEEEyS9_d15SquareTransformEEvT0_PT3_T1_NS0_13GridEvenShareISN_EET2_T4_E12temp_storage+120];
	add.f64 	%fd321, %fd319, %fd320;
	ld.shared.f64 	%fd322, [_ZZN3cub18CUB_300001_SM_10006detail6reduce18DeviceReduceKernelINS2_10policy_hubIdyN4cuda3std3__44plusIdEEE10Policy1000EN6thrust24THRUST_300001_SM_1000_NS6detail15normal_iteratorINSD_10device_ptrIdEEEEyS9_d15SquareTransformEEvT0_PT3_T1_NS0_13GridEvenShareISN_EET2_T4_E12temp_storage+128];
	add.f64 	%fd323, %fd321, %fd322;
	ld.shared.f64 	%fd324, [_ZZN3cub18CUB_300001_SM_10006detail6reduce18DeviceReduceKernelINS2_10policy_hubIdyN4cuda3std3__44plusIdEEE10Policy1000EN6thrust24THRUST_300001_SM_1000_NS6detail15normal_iteratorINSD_10device_ptrIdEEEEyS9_d15SquareTransformEEvT0_PT3_T1_NS0_13GridEvenShareISN_EET2_T4_E12temp_storage+136];
	add.f64 	%fd345, %fd323, %fd324;
	bra.uni 	$L__BB11_46;
$L__BB11_21:
	// begin inline asm
	mov.u32 %r144, %laneid;
	// end inline asm
	and.b32  	%r195, %r5, 992;
	add.s32 	%r196, %r195, 32;
	setp.gt.s32 	%p34, %r196, %r4;
	not.b32 	%r197, %r195;
	add.s32 	%r198, %r4, %r197;
	selp.b32 	%r193, %r198, 31, %p34;
	mov.b64 	%rd75, %fd334;
	mov.b64 	{%r146, %r151}, %rd75;
	mov.b32 	%r152, 1;
	mov.b32 	%r194, -1;
	// begin inline asm
	shfl.sync.down.b32 %r145, %r146, %r152, %r193, %r194;
	// end inline asm
	// begin inline asm
	shfl.sync.down.b32 %r150, %r151, %r152, %r193, %r194;
	// end inline asm
	mov.b64 	%rd76, {%r145, %r150};
	mov.b64 	%fd225, %rd76;
	setp.lt.s32 	%p35, %r144, %r193;
	add.f64 	%fd226, %fd334, %fd225;
	selp.f64 	%fd227, %fd226, %fd334, %p35;
	mov.b64 	%rd77, %fd227;
	mov.b64 	{%r156, %r161}, %rd77;
	mov.b32 	%r162, 2;
	// begin inline asm
	shfl.sync.down.b32 %r155, %r156, %r162, %r193, %r194;
	// end inline asm
	// begin inline asm
	shfl.sync.down.b32 %r160, %r161, %r162, %r193, %r194;
	// end inline asm
	mov.b64 	%rd78, {%r155, %r160};
	mov.b64 	%fd228, %rd78;
	add.s32 	%r199, %r144, 2;
	setp.gt.s32 	%p36, %r199, %r193;
	add.f64 	%fd229, %fd227, %fd228;
	selp.f64 	%fd230, %fd227, %fd229, %p36;
	mov.b64 	%rd79, %fd230;
	mov.b64 	{%r166, %r171}, %rd79;
	mov.b32 	%r172, 4;
	// begin inline asm
	shfl.sync.down.b32 %r165, %r166, %r172, %r193, %r194;
	// end inline asm
	// begin inline asm
	shfl.sync.down.b32 %r170, %r171, %r172, %r193, %r194;
	// end inline asm
	mov.b64 	%rd80, {%r165, %r170};
	mov.b64 	%fd231, %rd80;
	add.s32 	%r200, %r144, 4;
	setp.gt.s32 	%p37, %r200, %r193;
	add.f64 	%fd232, %fd230, %fd231;
	selp.f64 	%fd233, %fd230, %fd232, %p37;
	mov.b64 	%rd81, %fd233;
	mov.b64 	{%r176, %r181}, %rd81;
	mov.b32 	%r182, 8;
	// begin inline asm
	shfl.sync.down.b32 %r175, %r176, %r182, %r193, %r194;
	// end inline asm
	// begin inline asm
	shfl.sync.down.b32 %r180, %r181, %r182, %r193, %r194;
	// end inline asm
	mov.b64 	%rd82, {%r175, %r180};
	mov.b64 	%fd234, %rd82;
	add.s32 	%r201, %r144, 8;
	setp.gt.s32 	%p38, %r201, %r193;
	add.f64 	%fd235, %fd233, %fd234;
	selp.f64 	%fd236, %fd233, %fd235, %p38;
	mov.b64 	%rd83, %fd236;
	mov.b64 	{%r186, %r191}, %rd83;
	mov.b32 	%r192, 16;
	// begin inline asm
	shfl.sync.down.b32 %r185, %r186, %r192, %r193, %r194;
	// end inline asm
	// begin inline asm
	shfl.sync.down.b32 %r190, %r191, %r192, %r193, %r194;
	// end inline asm
	mov.b64 	%rd84, {%r185, %r190};
	mov.b64 	%fd237, %rd84;
	add.s32 	%r202, %r144, 16;
	setp.gt.s32 	%p39, %r202, %r193;
	add.f64 	%fd238, %fd236, %fd237;
	selp.f64 	%fd345, %fd236, %fd238, %p39;
	setp.ne.s32 	%p40, %r144, 0;
	@%p40 bra 	$L__BB11_23;
	shr.u32 	%r203, %r5, 2;
	and.b32  	%r204, %r203, 248;
	mov.u32 	%r205, _ZZN3cub18CUB_300001_SM_10006detail6reduce18DeviceReduceKernelINS2_10policy_hubIdyN4cuda3std3__44plusIdEEE10Policy1000EN6thrust24THRUST_300001_SM_1000_NS6detail15normal_iteratorINSD_10device_ptrIdEEEEyS9_d15SquareTransformEEvT0_PT3_T1_NS0_13GridEvenShareISN_EET2_T4_E12temp_storage;
	add.s32 	%r206, %r205, %r204;
	st.shared.f64 	[%r206+16], %fd345;
$L__BB11_23:
	bar.sync 	0;
	setp.ne.s32 	%p41, %r5, 0;
	@%p41 bra 	$L__BB11_46;
	setp.gt.s32 	%p42, %r4, 32;
	ld.shared.f64 	%fd239, [_ZZN3cub18CUB_300001_SM_10006detail6reduce18DeviceReduceKernelINS2_10policy_hubIdyN4cuda3std3__44plusIdEEE10Policy1000EN6thrust24THRUST_300001_SM_1000_NS6detail15normal_iteratorINSD_10device_ptrIdEEEEyS9_d15SquareTransformEEvT0_PT3_T1_NS0_13GridEvenShareISN_EET2_T4_E12temp_storage+24];
	add.f64 	%fd240, %fd345, %fd239;
	selp.f64 	%fd241, %fd240, %fd345, %p42;
	setp.gt.s32 	%p43, %r4, 64;
	ld.shared.f64 	%fd242, [_ZZN3cub18CUB_300001_SM_10006detail6reduce18DeviceReduceKernelINS2_10policy_hubIdyN4cuda3std3__44plusIdEEE10Policy1000EN6thrust24THRUST_300001_SM_1000_NS6detail15normal_iteratorINSD_10device_ptrIdEEEEyS9_d15SquareTransformEEvT0_PT3_T1_NS0_13GridEvenShareISN_EET2_T4_E12temp_storage+32];
	add.f64 	%fd243, %fd242, %fd241;
	selp.f64 	%fd244, %fd243, %fd241, %p43;
	setp.gt.s32 	%p44, %r4, 96;
	ld.shared.f64 	%fd245, [_ZZN3cub18CUB_300001_SM_10006detail6reduce18DeviceReduceKernelINS2_10policy_hubIdyN4cuda3std3__44plusIdEEE10Policy1000EN6thrust24THRUST_300001_SM_1000_NS6detail15normal_iteratorINSD_10device_ptrIdEEEEyS9_d15SquareTransformEEvT0_PT3_T1_NS0_13GridEvenShareISN_EET2_T4_E12temp_storage+40];
	add.f64 	%fd246, %fd245, %fd244;
	selp.f64 	%fd247, %fd246, %fd244, %p44;
	setp.gt.s32 	%p45, %r4, 128;
	ld.shared.f64 	%fd248, [_ZZN3cub18CUB_300001_SM_10006detail6reduce18DeviceReduceKernelINS2_10policy_hubIdyN4cuda3std3__44plusIdEEE10Policy1000EN6thrust24THRUST_300001_SM_1000_NS6detail15normal_iteratorINSD_10device_ptrIdEEEEyS9_d15SquareTransformEEvT0_PT3_T1_NS0_13GridEvenShareISN_EET2_T4_E12temp_storage+48];
	add.f64 	%fd249, %fd248, %fd247;
	selp.f64 	%fd250, %fd249, %fd247, %p45;
	setp.gt.s32 	%p46, %r4, 160;
	ld.shared.f64 	%fd251, [_ZZN3cub18CUB_300001_SM_10006detail6reduce18DeviceReduceKernelINS2_10policy_hubIdyN4cuda3std3__44plusIdEEE10Policy1000EN6thrust24THRUST_300001_SM_1000_NS6detail15normal_iteratorINSD_10device_ptrIdEEEEyS9_d15SquareTransformEEvT0_PT3_T1_NS0_13GridEvenShareISN_EET2_T4_E12temp_storage+56];
	add.f64 	%fd252, %fd251, %fd250;
	selp.f64 	%fd253, %fd252, %fd250, %p46;
	setp.gt.s32 	%p47, %r4, 192;
	ld.shared.f64 	%fd254, [_ZZN3cub18CUB_300001_SM_10006detail6reduce18DeviceReduceKernelINS2_10policy_hubIdyN4cuda3std3__44plusIdEEE10Policy1000EN6thrust24THRUST_300001_SM_1000_NS6detail15normal_iteratorINSD_10device_ptrIdEEEEyS9_d15SquareTransformEEvT0_PT3_T1_NS0_13GridEvenShareISN_EET2_T4_E12temp_storage+64];
	add.f64 	%fd255, %fd254, %fd253;
	selp.f64 	%fd256, %fd255, %fd253, %p47;
	setp.gt.s32 	%p48, %r4, 224;
	ld.shared.f64 	%fd257, [_ZZN3cub18CUB_300001_SM_10006detail6reduce18DeviceReduceKernelINS2_10policy_hubIdyN4cuda3std3__44plusIdEEE10Policy1000EN6thrust24THRUST_300001_SM_1000_NS6detail15normal_iteratorINSD_10device_ptrIdEEEEyS9_d15SquareTransformEEvT0_PT3_T1_NS0_13GridEvenShareISN_EET2_T4_E12temp_storage+72];
	add.f64 	%fd258, %fd257, %fd256;
	selp.f64 	%fd259, %fd258, %fd256, %p48;
	setp.gt.s32 	%p49, %r4, 256;
	ld.shared.f64 	%fd260, [_ZZN3cub18CUB_300001_SM_10006detail6reduce18DeviceReduceKernelINS2_10policy_hubIdyN4cuda3std3__44plusIdEEE10Policy1000EN6thrust24THRUST_300001_SM_1000_NS6detail15normal_iteratorINSD_10device_ptrIdEEEEyS9_d15SquareTransformEEvT0_PT3_T1_NS0_13GridEvenShareISN_EET2_T4_E12temp_storage+80];
	add.f64 	%fd261, %fd260, %fd259;
	selp.f64 	%fd262, %fd261, %fd259, %p49;
	setp.gt.s32 	%p50, %r4, 288;
	ld.shared.f64 	%fd263, [_ZZN3cub18CUB_300001_SM_10006detail6reduce18DeviceReduceKernelINS2_10policy_hubIdyN4cuda3std3__44plusIdEEE10Policy1000EN6thrust24THRUST_300001_SM_1000_NS6detail15normal_iteratorINSD_10device_ptrIdEEEEyS9_d15SquareTransformEEvT0_PT3_T1_NS0_13GridEvenShareISN_EET2_T4_E12temp_storage+88];
	add.f64 	%fd264, %fd263, %fd262;
	selp.f64 	%fd265, %fd264, %fd262, %p50;
	setp.gt.s32 	%p51, %r4, 320;
	ld.shared.f64 	%fd266, [_ZZN3cub18CUB_300001_SM_10006detail6reduce18DeviceReduceKernelINS2_10policy_hubIdyN4cuda3std3__44plusIdEEE10Policy1000EN6thrust24THRUST_300001_SM_1000_NS6detail15normal_iteratorINSD_10device_ptrIdEEEEyS9_d15SquareTransformEEvT0_PT3_T1_NS0_13GridEvenShareISN_EET2_T4_E12temp_storage+96];
	add.f64 	%fd267, %fd266, %fd265;
	selp.f64 	%fd268, %fd267, %fd265, %p51;
	setp.gt.s32 	%p52, %r4, 352;
	ld.shared.f64 	%fd269, [_ZZN3cub18CUB_300001_SM_10006detail6reduce18DeviceReduceKernelINS2_10policy_hubIdyN4cuda3std3__44plusIdEEE10Policy1000EN6thrust24THRUST_300001_SM_1000_NS6detail15normal_iteratorINSD_10device_ptrIdEEEEyS9_d15SquareTransformEEvT0_PT3_T1_NS0_13GridEvenShareISN_EET2_T4_E12temp_storage+104];
	add.f64 	%fd270, %fd269, %fd268;
	selp.f64 	%fd271, %fd270, %fd268, %p52;
	setp.gt.s32 	%p53, %r4, 384;
	ld.shared.f64 	%fd272, [_ZZN3cub18CUB_300001_SM_10006detail6reduce18DeviceReduceKernelINS2_10policy_hubIdyN4cuda3std3__44plusIdEEE10Policy1000EN6thrust24THRUST_300001_SM_1000_NS6detail15normal_iteratorINSD_10device_ptrIdEEEEyS9_d15SquareTransformEEvT0_PT3_T1_NS0_13GridEvenShareISN_EET2_T4_E12temp_storage+112];
	add.f64 	%fd273, %fd272, %fd271;
	selp.f64 	%fd274, %fd273, %fd271, %p53;
	setp.gt.s32 	%p54, %r4, 416;
	ld.shared.f64 	%fd275, [_ZZN3cub18CUB_300001_SM_10006detail6reduce18DeviceReduceKernelINS2_10policy_hubIdyN4cuda3std3__44plusIdEEE10Policy1000EN6thrust24THRUST_300001_SM_1000_NS6detail15normal_iteratorINSD_10device_ptrIdEEEEyS9_d15SquareTransformEEvT0_PT3_T1_NS0_13GridEvenShareISN_EET2_T4_E12temp_storage+120];
	add.f64 	%fd276, %fd275, %fd274;
	selp.f64 	%fd277, %fd276, %fd274, %p54;
	setp.gt.s32 	%p55, %r4, 448;
	ld.shared.f64 	%fd278, [_ZZN3cub18CUB_300001_SM_10006detail6reduce18DeviceReduceKernelINS2_10policy_hubIdyN4cuda3std3__44plusIdEEE10Policy1000EN6thrust24THRUST_300001_SM_1000_NS6detail15normal_iteratorINSD_10device_ptrIdEEEEyS9_d15SquareTransformEEvT0_PT3_T1_NS0_13GridEvenShareISN_EET2_T4_E12temp_storage+128];
	add.f64 	%fd279, %fd278, %fd277;
	selp.f64 	%fd280, %fd279, %fd277, %p55;
	setp.gt.s32 	%p56, %r4, 480;
	ld.shared.f64 	%fd281, [_ZZN3cub18CUB_300001_SM_10006detail6reduce18DeviceReduceKernelINS2_10policy_hubIdyN4cuda3std3__44plusIdEEE10Policy1000EN6thrust24THRUST_300001_SM_1000_NS6detail15normal_iteratorINSD_10device_ptrIdEEEEyS9_d15SquareTransformEEvT0_PT3_T1_NS0_13GridEvenShareISN_EET2_T4_E12temp_storage+136];
	add.f64 	%fd282, %fd281, %fd280;
	selp.f64 	%fd345, %fd282, %fd280, %p56;
	bra.uni 	$L__BB11_46;
$L__BB11_25:
	cvt.u32.u64 	%r52, %rd4;
	mov.u32 	%r27, %tid.x;
	add.s32 	%r53, %r52, %r27;
	mul.wide.u32 	%rd26, %r53, 8;
	add.s64 	%rd27, %rd2, %rd26;
	ld.global.f64 	%fd41, [%rd27];
	ld.global.f64 	%fd42, [%rd27+4096];
	mul.f64 	%fd43, %fd42, %fd42;
	ld.global.f64 	%fd44, [%rd27+8192];
	ld.global.f64 	%fd45, [%rd27+12288];
	ld.global.f64 	%fd46, [%rd27+16384];
	ld.global.f64 	%fd47, [%rd27+20480];
	ld.global.f64 	%fd48, [%rd27+24576];
	fma.rn.f64 	%fd49, %fd41, %fd41, %fd43;
	fma.rn.f64 	%fd50, %fd44, %fd44, %fd49;
	fma.rn.f64 	%fd51, %fd45, %fd45, %fd50;
	fma.rn.f64 	%fd52, %fd46, %fd46, %fd51;
	fma.rn.f64 	%fd53, %fd47, %fd47, %fd52;
	fma.rn.f64 	%fd344, %fd48, %fd48, %fd53;
	setp.lt.u64 	%p2, %rd5, %rd3;
	@%p2 bra 	$L__BB11_42;
	cvt.u32.u64 	%r55, %rd3;
	cvt.u64.u32 	%rd10, %r27;
	add.s64 	%rd101, %rd4, %rd3;
	cvt.u32.u64 	%r28, %rd1;
	not.b32 	%r57, %r27;
	add.s32 	%r58, %r57, %r28;
	sub.s32 	%r59, %r58, %r55;
	sub.s32 	%r271, %r59, %r52;
	add.s64 	%rd28, %rd101, %rd10;
	shl.b64 	%rd29, %rd28, 3;
	add.s64 	%rd30, %rd29, %rd2;
	add.s64 	%rd100, %rd30, 32768;
	mov.b32 	%r272, 0;
	mov.u64 	%rd102, %rd4;
$L__BB11_27:
	add.s64 	%rd102, %rd102, %rd3;
	add.s64 	%rd31, %rd1, -3584;
	setp.gt.u64 	%p3, %rd102, %rd31;
	@%p3 bra 	$L__BB11_29;
	cvt.u32.u64 	%r60, %rd3;
	add.s64 	%rd32, %rd102, %rd10;
	shl.b64 	%rd33, %rd32, 3;
	add.s64 	%rd34, %rd2, %rd33;
	ld.global.f64 	%fd54, [%rd34];
	ld.global.f64 	%fd55, [%rd34+4096];
	ld.global.f64 	%fd56, [%rd34+8192];
	ld.global.f64 	%fd57, [%rd34+12288];
	ld.global.f64 	%fd58, [%rd34+16384];
	ld.global.f64 	%fd59, [%rd34+20480];
	ld.global.f64 	%fd60, [%rd34+24576];
	fma.rn.f64 	%fd61, %fd54, %fd54, %fd344;
	fma.rn.f64 	%fd62, %fd55, %fd55, %fd61;
	fma.rn.f64 	%fd63, %fd56, %fd56, %fd62;
	fma.rn.f64 	%fd64, %fd57, %fd57, %fd63;
	fma.rn.f64 	%fd65, %fd58, %fd58, %fd64;
	fma.rn.f64 	%fd66, %fd59, %fd59, %fd65;
	fma.rn.f64 	%fd344, %fd60, %fd60, %fd66;
	sub.s64 	%rd35, %rd1, %rd102;
	setp.lt.u64 	%p4, %rd35, %rd3;
	add.s32 	%r272, %r272, 1;
	add.s64 	%rd101, %rd101, %rd3;
	sub.s32 	%r271, %r271, %r60;
	shl.b64 	%rd36, %rd3, 3;
	add.s64 	%rd100, %rd100, %rd36;
	@%p4 bra 	$L__BB11_42;
	bra.uni 	$L__BB11_27;
$L__BB11_29:
	setp.le.u64 	%p5, %rd1, %rd102;
	cvt.u32.u64 	%r61, %rd102;
	cvt.u32.u64 	%r62, %rd1;
	sub.s32 	%r63, %r62, %r61;
	setp.ge.s32 	%p6, %r27, %r63;
	or.pred  	%p7, %p5, %p6;
	@%p7 bra 	$L__BB11_42;
	cvt.u32.u64 	%r65, %rd3;
	cvt.u32.u64 	%r66, %rd4;
	not.b32 	%r67, %r27;
	add.s32 	%r68, %r67, %r28;
	add.s32 	%r69, %r65, %r66;
	sub.s32 	%r70, %r68, %r69;
	mul.lo.s32 	%r71, %r1, %r272;
	mad.lo.s32 	%r72, %r71, -3584, %r70;
	shr.u32 	%r73, %r72, 9;
	add.s32 	%r34, %r73, 1;
	and.b32  	%r35, %r34, 15;
	setp.lt.u32 	%p8, %r72, 7680;
	mov.u32 	%r275, %r27;
	@%p8 bra 	$L__BB11_33;
	shr.u32 	%r74, %r271, 9;
	add.s32 	%r75, %r74, 1;
	and.b32  	%r76, %r75, 16777200;
	neg.s32 	%r273, %r76;
	mov.u32 	%r275, %r27;
$L__BB11_32:
	.pragma "nounroll";
	ld.global.f64 	%fd68, [%rd100+-32768];
	fma.rn.f64 	%fd69, %fd68, %fd68, %fd344;
	ld.global.f64 	%fd70, [%rd100+-28672];
	fma.rn.f64 	%fd71, %fd70, %fd70, %fd69;
	ld.global.f64 	%fd72, [%rd100+-24576];
	fma.rn.f64 	%fd73, %fd72, %fd72, %fd71;
	ld.global.f64 	%fd74, [%rd100+-20480];
	fma.rn.f64 	%fd75, %fd74, %fd74, %fd73;
	ld.global.f64 	%fd76, [%rd100+-16384];
	fma.rn.f64 	%fd77, %fd76, %fd76, %fd75;
	ld.global.f64 	%fd78, [%rd100+-12288];
	fma.rn.f64 	%fd79, %fd78, %fd78, %fd77;
	ld.global.f64 	%fd80, [%rd100+-8192];
	fma.rn.f64 	%fd81, %fd80, %fd80, %fd79;
	ld.global.f64 	%fd82, [%rd100+-4096];
	fma.rn.f64 	%fd83, %fd82, %fd82, %fd81;
	ld.global.f64 	%fd84, [%rd100];
	fma.rn.f64 	%fd85, %fd84, %fd84, %fd83;
	ld.global.f64 	%fd86, [%rd100+4096];
	fma.rn.f64 	%fd87, %fd86, %fd86, %fd85;
	ld.global.f64 	%fd88, [%rd100+8192];
	fma.rn.f64 	%fd89, %fd88, %fd88, %fd87;
	ld.global.f64 	%fd90, [%rd100+12288];
	fma.rn.f64 	%fd91, %fd90, %fd90, %fd89;
	ld.global.f64 	%fd92, [%rd100+16384];
	fma.rn.f64 	%fd93, %fd92, %fd92, %fd91;
	ld.global.f64 	%fd94, [%rd100+20480];
	fma.rn.f64 	%fd95, %fd94, %fd94, %fd93;
	ld.global.f64 	%fd96, [%rd100+24576];
	fma.rn.f64 	%fd97, %fd96, %fd96, %fd95;
	ld.global.f64 	%fd98, [%rd100+28672];
	fma.rn.f64 	%fd344, %fd98, %fd98, %fd97;
	add.s32 	%r275, %r275, 8192;
	add.s32 	%r273, %r273, 16;
	add.s64 	%rd100, %rd100, 65536;
	setp.ne.s32 	%p9, %r273, 0;
	@%p9 bra 	$L__BB11_32;
$L__BB11_33:
	setp.eq.s32 	%p10, %r35, 0;
	@%p10 bra 	$L__BB11_42;
	and.b32  	%r42, %r34, 7;
	setp.lt.u32 	%p11, %r35, 8;
	@%p11 bra 	$L__BB11_36;
	cvt.u64.u32 	%rd37, %r275;
	add.s64 	%rd38, %rd102, %rd37;
	shl.b64 	%rd39, %rd38, 3;
	add.s64 	%rd40, %rd2, %rd39;
	ld.global.f64 	%fd100, [%rd40];
	fma.rn.f64 	%fd101, %fd100, %fd100, %fd344;
	ld.global.f64 	%fd102, [%rd40+4096];
	fma.rn.f64 	%fd103, %fd102, %fd102, %fd101;
	ld.global.f64 	%fd104, [%rd40+8192];
	fma.rn.f64 	%fd105, %fd104, %fd104, %fd103;
	ld.global.f64 	%fd106, [%rd40+12288];
	fma.rn.f64 	%fd107, %fd106, %fd106, %fd105;
	ld.global.f64 	%fd108, [%rd40+16384];
	fma.rn.f64 	%fd109, %fd108, %fd108, %fd107;
	ld.global.f64 	%fd110, [%rd40+20480];
	fma.rn.f64 	%fd111, %fd110, %fd110, %fd109;
	ld.global.f64 	%fd112, [%rd40+24576];
	fma.rn.f64 	%fd113, %fd112, %fd112, %fd111;
	ld.global.f64 	%fd114, [%rd40+28672];
	fma.rn.f64 	%fd344, %fd114, %fd114, %fd113;
	add.s32 	%r275, %r275, 4096;
$L__BB11_36:
	setp.eq.s32 	%p12, %r42, 0;
	@%p12 bra 	$L__BB11_42;
	setp.lt.u32 	%p13, %r42, 4;
	@%p13 bra 	$L__BB11_39;
	cvt.u64.u32 	%rd41, %r275;
	add.s64 	%rd42, %rd102, %rd41;
	shl.b64 	%rd43, %rd42, 3;
	add.s64 	%rd44, %rd2, %rd43;
	ld.global.f64 	%fd116, [%rd44];
	fma.rn.f64 	%fd117, %fd116, %fd116, %fd344;
	ld.global.f64 	%fd118, [%rd44+4096];
	fma.rn.f64 	%fd119, %fd118, %fd118, %fd117;
	ld.global.f64 	%fd120, [%rd44+8192];
	fma.rn.f64 	%fd121, %fd120, %fd120, %fd119;
	ld.global.f64 	%fd122, [%rd44+12288];
	fma.rn.f64 	%fd344, %fd122, %fd122, %fd121;
	add.s32 	%r275, %r275, 2048;
$L__BB11_39:
	and.b32  	%r77, %r34, 3;
	setp.eq.s32 	%p14, %r77, 0;
	@%p14 bra 	$L__BB11_42;
	cvt.u64.u32 	%rd45, %r275;
	add.s64 	%rd46, %rd45, %rd101;
	shl.b64 	%rd47, %rd46, 3;
	add.s64 	%rd104, %rd2, %rd47;
	cvt.u16.u32 	%rs1, %r271;
	shr.u16 	%rs2, %rs1, 9;
	add.s16 	%rs3, %rs2, 1;
	cvt.u32.u16 	%r78, %rs3;
	and.b32  	%r79, %r78, 3;
	neg.s32 	%r278, %r79;
$L__BB11_41:
	.pragma "nounroll";
	ld.global.f64 	%fd123, [%rd104];
	fma.rn.f64 	%fd344, %fd123, %fd123, %fd344;
	add.s64 	%rd104, %rd104, 4096;
	add.s32 	%r278, %r278, 1;
	setp.ne.s32 	%p15, %r278, 0;
	@%p15 bra 	$L__BB11_41;
$L__BB11_42:
	// begin inline asm
	mov.u32 %r80, %laneid;
	// end inline asm
	mov.b64 	%rd48, %fd344;
	mov.b64 	{%r82, %r87}, %rd48;
	mov.b32 	%r88, 1;
	mov.b32 	%r129, 31;
	mov.b32 	%r130, -1;
	// begin inline asm
	shfl.sync.down.b32 %r81, %r82, %r88, %r129, %r130;
	// end inline asm
	// begin inline asm
	shfl.sync.down.b32 %r86, %r87, %r88, %r129, %r130;
	// end inline asm
	mov.b64 	%rd49, {%r81, %r86};
	mov.b64 	%fd124, %rd49;
	setp.gt.s32 	%p16, %r80, 30;
	add.f64 	%fd125, %fd344, %fd124;
	selp.f64 	%fd126, %fd344, %fd125, %p16;
	mov.b64 	%rd50, %fd126;
	mov.b64 	{%r92, %r97}, %rd50;
	mov.b32 	%r98, 2;
	// begin inline asm
	shfl.sync.down.b32 %r91, %r92, %r98, %r129, %r130;
	// end inline asm
	// begin inline asm
	shfl.sync.down.b32 %r96, %r97, %r98, %r129, %r130;
	// end inline asm
	mov.b64 	%rd51, {%r91, %r96};
	mov.b64 	%fd127, %rd51;
	setp.gt.s32 	%p17, %r80, 29;
	add.f64 	%fd128, %fd126, %fd127;
	selp.f64 	%fd129, %fd126, %fd128, %p17;
	mov.b64 	%rd52, %fd129;
	mov.b64 	{%r102, %r107}, %rd52;
	mov.b32 	%r108, 4;
	// begin inline asm
	shfl.sync.down.b32 %r101, %r102, %r108, %r129, %r130;
	// end inline asm
	// begin inline asm
	shfl.sync.down.b32 %r106, %r107, %r108, %r129, %r130;
	// end inline asm
	mov.b64 	%rd53, {%r101, %r106};
	mov.b64 	%fd130, %rd53;
	setp.gt.s32 	%p18, %r80, 27;
	add.f64 	%fd131, %fd129, %fd130;
	selp.f64 	%fd132, %fd129, %fd131, %p18;
	mov.b64 	%rd54, %fd132;
	mov.b64 	{%r112, %r117}, %rd54;
	mov.b32 	%r118, 8;
	// begin inline asm
	shfl.sync.down.b32 %r111, %r112, %r118, %r129, %r130;
	// end inline asm
	// begin inline asm
	shfl.sync.down.b32 %r116, %r117, %r118, %r129, %r130;
	// end inline asm
	mov.b64 	%rd55, {%r111, %r116};
	mov.b64 	%fd133, %rd55;
	setp.gt.s32 	%p19, %r80, 23;
	add.f64 	%fd134, %fd132, %fd133;
	selp.f64 	%fd135, %fd132, %fd134, %p19;
	mov.b64 	%rd56, %fd135;
	mov.b64 	{%r122, %r127}, %rd56;
	mov.b32 	%r128, 16;
	// begin inline asm
	shfl.sync.down.b32 %r121, %r122, %r128, %r129, %r130;
	// end inline asm
	// begin inline asm
	shfl.sync.down.b32 %r126, %r127, %r128, %r129, %r130;
	// end inline asm
	mov.b64 	%rd57, {%r121, %r126};
	mov.b64 	%fd136, %rd57;
	setp.gt.s32 	%p20, %r80, 15;
	add.f64 	%fd37, %fd135, %fd136;
	selp.f64 	%fd345, %fd135, %fd37, %p20;
	setp.ne.s32 	%p21, %r80, 0;
	@%p21 bra 	$L__BB11_44;
	shr.u32 	%r131, %r27, 2;
	and.b32  	%r132, %r131, 248;
	mov.u32 	%r133, _ZZN3cub18CUB_300001_SM_10006detail6reduce18DeviceReduceKernelINS2_10policy_hubIdyN4cuda3std3__44plusIdEEE10Policy1000EN6thrust24THRUST_300001_SM_1000_NS6detail15normal_iteratorINSD_10device_ptrIdEEEEyS9_d15SquareTransformEEvT0_PT3_T1_NS0_13GridEvenShareISN_EET2_T4_E12temp_storage;
	add.s32 	%r134, %r133, %r132;
	st.shared.f64 	[%r134+16], %fd37;
$L__BB11_44:
	bar.sync 	0;
	setp.ne.s32 	%p22, %r27, 0;
	@%p22 bra 	$L__BB11_46;
	ld.shared.f64 	%fd137, [_ZZN3cub18CUB_300001_SM_10006detail6reduce18DeviceReduceKernelINS2_10policy_hubIdyN4cuda3std3__44plusIdEEE10Policy1000EN6thrust24THRUST_300001_SM_1000_NS6detail15normal_iteratorINSD_10device_ptrIdEEEEyS9_d15SquareTransformEEvT0_PT3_T1_NS0_13GridEvenShareISN_EET2_T4_E12temp_storage+24];
	add.f64 	%fd138, %fd345, %fd137;
	ld.shared.f64 	%fd139, [_ZZN3cub18CUB_300001_SM_10006detail6reduce18DeviceReduceKernelINS2_10policy_hubIdyN4cuda3std3__44plusIdEEE10Policy1000EN6thrust24THRUST_300001_SM_1000_NS6detail15normal_iteratorINSD_10device_ptrIdEEEEyS9_d15SquareTransformEEvT0_PT3_T1_NS0_13GridEvenShareISN_EET2_T4_E12temp_storage+32];
	add.f64 	%fd140, %fd138, %fd139;
	ld.shared.f64 	%fd141, [_ZZN3cub18CUB_300001_SM_10006detail6reduce18DeviceReduceKernelINS2_10policy_hubIdyN4cuda3std3__44plusIdEEE10Policy1000EN6thrust24THRUST_300001_SM_1000_NS6detail15normal_iteratorINSD_10device_ptrIdEEEEyS9_d15SquareTransformEEvT0_PT3_T1_NS0_13GridEvenShareISN_EET2_T4_E12temp_storage+40];
	add.f64 	%fd142, %fd140, %fd141;
	ld.shared.f64 	%fd143, [_ZZN3cub18CUB_300001_SM_10006detail6reduce18DeviceReduceKernelINS2_10policy_hubIdyN4cuda3std3__44plusIdEEE10Policy1000EN6thrust24THRUST_300001_SM_1000_NS6detail15normal_iteratorINSD_10device_ptrIdEEEEyS9_d15SquareTransformEEvT0_PT3_T1_NS0_13GridEvenShareISN_EET2_T4_E12temp_storage+48];
	add.f64 	%fd144, %fd142, %fd143;
	ld.shared.f64 	%fd145, [_ZZN3cub18CUB_300001_SM_10006detail6reduce18DeviceReduceKernelINS2_10policy_hubIdyN4cuda3std3__44plusIdEEE10Policy1000EN6thrust24THRUST_300001_SM_1000_NS6detail15normal_iteratorINSD_10device_ptrIdEEEEyS9_d15SquareTransformEEvT0_PT3_T1_NS0_13GridEvenShareISN_EET2_T4_E12temp_storage+56];
	add.f64 	%fd146, %fd144, %fd145;
	ld.shared.f64 	%fd147, [_ZZN3cub18CUB_300001_SM_10006detail6reduce18DeviceReduceKernelINS2_10policy_hubIdyN4cuda3std3__44plusIdEEE10Policy1000EN6thrust24THRUST_300001_SM_1000_NS6detail15normal_iteratorINSD_10device_ptrIdEEEEyS9_d15SquareTransformEEvT0_PT3_T1_NS0_13GridEvenShareISN_EET2_T4_E12temp_storage+64];
	add.f64 	%fd148, %fd146, %fd147;
	ld.shared.f64 	%fd149, [_ZZN3cub18CUB_300001_SM_10006detail6reduce18DeviceReduceKernelINS2_10policy_hubIdyN4cuda3std3__44plusIdEEE10Policy1000EN6thrust24THRUST_300001_SM_1000_NS6detail15normal_iteratorINSD_10device_ptrIdEEEEyS9_d15SquareTransformEEvT0_PT3_T1_NS0_13GridEvenShareISN_EET2_T4_E12temp_storage+72];
	add.f64 	%fd150, %fd148, %fd149;
	ld.shared.f64 	%fd151, [_ZZN3cub18CUB_300001_SM_10006detail6reduce18DeviceReduceKernelINS2_10policy_hubIdyN4cuda3std3__44plusIdEEE10Policy1000EN6thrust24THRUST_300001_SM_1000_NS6detail15normal_iteratorINSD_10device_ptrIdEEEEyS9_d15SquareTransformEEvT0_PT3_T1_NS0_13GridEvenShareISN_EET2_T4_E12temp_storage+80];
	add.f64 	%fd152, %fd150, %fd151;
	ld.shared.f64 	%fd153, [_ZZN3cub18CUB_300001_SM_10006detail6reduce18DeviceReduceKernelINS2_10policy_hubIdyN4cuda3std3__44plusIdEEE10Policy1000EN6thrust24THRUST_300001_SM_1000_NS6detail15normal_iteratorINSD_10device_ptrIdEEEEyS9_d15SquareTransformEEvT0_PT3_T1_NS0_13GridEvenShareISN_EET2_T4_E12temp_storage+88];
	add.f64 	%fd154, %fd152, %fd153;
	ld.shared.f64 	%fd155, [_ZZN3cub18CUB_300001_SM_10006detail6reduce18DeviceReduceKernelINS2_10policy_hubIdyN4cuda3std3__44plusIdEEE10Policy1000EN6thrust24THRUST_300001_SM_1000_NS6detail15normal_iteratorINSD_10device_ptrIdEEEEyS9_d15SquareTransformEEvT0_PT3_T1_NS0_13GridEvenShareISN_EET2_T4_E12temp_storage+96];
	add.f64 	%fd156, %fd154, %fd155;
	ld.shared.f64 	%fd157, [_ZZN3cub18CUB_300001_SM_10006detail6reduce18DeviceReduceKernelINS2_10policy_hubIdyN4cuda3std3__44plusIdEEE10Policy1000EN6thrust24THRUST_300001_SM_1000_NS6detail15normal_iteratorINSD_10device_ptrIdEEEEyS9_d15SquareTransformEEvT0_PT3_T1_NS0_13GridEvenShareISN_EET2_T4_E12temp_storage+104];
	add.f64 	%fd158, %fd156, %fd157;
	ld.shared.f64 	%fd159, [_ZZN3cub18CUB_300001_SM_10006detail6reduce18DeviceReduceKernelINS2_10policy_hubIdyN4cuda3std3__44plusIdEEE10Policy1000EN6thrust24THRUST_300001_SM_1000_NS6detail15normal_iteratorINSD_10device_ptrIdEEEEyS9_d15SquareTransformEEvT0_PT3_T1_NS0_13GridEvenShareISN_EET2_T4_E12temp_storage+112];
	add.f64 	%fd160, %fd158, %fd159;
	ld.shared.f64 	%fd161, [_ZZN3cub18CUB_300001_SM_10006detail6reduce18DeviceReduceKernelINS2_10policy_hubIdyN4cuda3std3__44plusIdEEE10Policy1000EN6thrust24THRUST_300001_SM_1000_NS6detail15normal_iteratorINSD_10device_ptrIdEEEEyS9_d15SquareTransformEEvT0_PT3_T1_NS0_13GridEvenShareISN_EET2_T4_E12temp_storage+120];
	add.f64 	%fd162, %fd160, %fd161;
	ld.shared.f64 	%fd163, [_ZZN3cub18CUB_300001_SM_10006detail6reduce18DeviceReduceKernelINS2_10policy_hubIdyN4cuda3std3__44plusIdEEE10Policy1000EN6thrust24THRUST_300001_SM_1000_NS6detail15normal_iteratorINSD_10device_ptrIdEEEEyS9_d15SquareTransformEEvT0_PT3_T1_NS0_13GridEvenShareISN_EET2_T4_E12temp_storage+128];
	add.f64 	%fd164, %fd162, %fd163;
	ld.shared.f64 	%fd165, [_ZZN3cub18CUB_300001_SM_10006detail6reduce18DeviceReduceKernelINS2_10policy_hubIdyN4cuda3std3__44plusIdEEE10Policy1000EN6thrust24THRUST_300001_SM_1000_NS6detail15normal_iteratorINSD_10device_ptrIdEEEEyS9_d15SquareTransformEEvT0_PT3_T1_NS0_13GridEvenShareISN_EET2_T4_E12temp_storage+136];
	add.f64 	%fd345, %fd164, %fd165;
$L__BB11_46:
	mov.u32 	%r262, %tid.x;
	setp.ne.s32 	%p64, %r262, 0;
	@%p64 bra 	$L__BB11_48;
	ld.param.u64 	%rd98, [_ZN3cub18CUB_300001_SM_10006detail6reduce18DeviceReduceKernelINS2_10policy_hubIdyN4cuda3std3__44plusIdEEE10Policy1000EN6thrust24THRUST_300001_SM_1000_NS6detail15normal_iteratorINSD_10device_ptrIdEEEEyS9_d15SquareTransformEEvT0_PT3_T1_NS0_13GridEvenShareISN_EET2_T4__param_1];
	cvta.to.global.u64 	%rd95, %rd98;
	mul.wide.u32 	%rd96, %r2, 8;
	add.s64 	%rd97, %rd95, %rd96;
	st.global.f64 	[%rd97], %fd345;
$L__BB11_48:
	ret;

}
	// .globl	_ZN3cub18CUB_300001_SM_10006detail6reduce28DeviceReduceSingleTileKernelINS2_10policy_hubIdyN4cuda3std3__44plusIdEEE10Policy1000EPdSC_iS9_ddNS7_10__identityEEEvT0_T1_T2_T3_T4_T6_
.visible .entry _ZN3cub18CUB_300001_SM_10006detail6reduce28DeviceReduceSingleTileKernelINS2_10policy_hubIdyN4cuda3std3__44plusIdEEE10Policy1000EPdSC_iS9_ddNS7_10__identityEEEvT0_T1_T2_T3_T4_T6_(
	.param .u64 .ptr .align 1 _ZN3cub18CUB_300001_SM_10006detail6reduce28DeviceReduceSingleTileKernelINS2_10policy_hubIdyN4cuda3std3__44plusIdEEE10Policy1000EPdSC_iS9_ddNS7_10__identityEEEvT0_T1_T2_T3_T4_T6__param_0,
	.param .u64 .ptr .align 1 _ZN3cub18CUB_300001_SM_10006detail6reduce28DeviceReduceSingleTileKernelINS2_10policy_hubIdyN4cuda3std3__44plusIdEEE10Policy1000EPdSC_iS9_ddNS7_10__identityEEEvT0_T1_T2_T3_T4_T6__param_1,
	.param .u32 _ZN3cub18CUB_300001_SM_10006detail6reduce28DeviceReduceSingleTileKernelINS2_10policy_hubIdyN4cuda3std3__44plusIdEEE10Policy1000EPdSC_iS9_ddNS7_10__identityEEEvT0_T1_T2_T3_T4_T6__param_2,
	.param .align 1 .b8 _ZN3cub18CUB_300001_SM_10006detail6reduce28DeviceReduceSingleTileKernelINS2_10policy_hubIdyN4cuda3std3__44plusIdEEE10Policy1000EPdSC_iS9_ddNS7_10__identityEEEvT0_T1_T2_T3_T4_T6__param_3[1],
	.param .f64 _ZN3cub18CUB_300001_SM_10006detail6reduce28DeviceReduceSingleTileKernelINS2_10policy_hubIdyN4cuda3std3__44plusIdEEE10Policy1000EPdSC_iS9_ddNS7_10__identityEEEvT0_T1_T2_T3_T4_T6__param_4,
	.param .align 1 .b8 _ZN3cub18CUB_300001_SM_10006detail6reduce28DeviceReduceSingleTileKernelINS2_10policy_hubIdyN4cuda3std3__44plusIdEEE10Policy1000EPdSC_iS9_ddNS7_10__identityEEEvT0_T1_T2_T3_T4_T6__param_5[1]
)
.maxntid 512
.minnctapersm 1
{
	.reg .pred 	%p<58>;
	.reg .b32 	%r<238>;
	.reg .b64 	%rd<104>;
	.reg .b64 	%fd<232>;
	// demoted variable
	.shared .align 8 .b8 _ZZN3cub18CUB_300001_SM_10006detail6reduce28DeviceReduceSingleTileKernelINS2_10policy_hubIdyN4cuda3std3__44plusIdEEE10Policy1000EPdSC_iS9_ddNS7_10__identityEEEvT0_T1_T2_T3_T4_T6_E12temp_storage[152];
	ld.param.u64 	%rd8, [_ZN3cub18CUB_300001_SM_10006detail6reduce28DeviceReduceSingleTileKernelINS2_10policy_hubIdyN4cuda3std3__44plusIdEEE10Policy1000EPdSC_iS9_ddNS7_10__identityEEEvT0_T1_T2_T3_T4_T6__param_0];
	ld.param.u64 	%rd9, [_ZN3cub18CUB_300001_SM_10006detail6reduce28DeviceReduceSingleTileKernelINS2_10policy_hubIdyN4cuda3std3__44plusIdEEE10Policy1000EPdSC_iS9_ddNS7_10__identityEEEvT0_T1_T2_T3_T4_T6__param_1];
	ld.param.u32 	%r34, [_ZN3cub18CUB_300001_SM_10006detail6reduce28DeviceReduceSingleTileKernelINS2_10policy_hubIdyN4cuda3std3__44plusIdEEE10Policy1000EPdSC_iS9_ddNS7_10__identityEEEvT0_T1_T2_T3_T4_T6__param_2];
	ld.param.f64 	%fd30, [_ZN3cub18CUB_300001_SM_10006detail6reduce28DeviceReduceSingleTileKernelINS2_10policy_hubIdyN4cuda3std3__44plusIdEEE10Policy1000EPdSC_iS9_ddNS7_10__identityEEEvT0_T1_T2_T3_T4_T6__param_4];
	cvta.to.global.u64 	%rd1, %rd9;
	setp.ne.s32 	%p1, %r34, 0;
	@%p1 bra 	$L__BB12_3;
	mov.u32 	%r224, %tid.x;
	setp.ne.s32 	%p57, %r224, 0;
	@%p57 bra 	$L__BB12_39;
	st.global.f64 	[%rd1], %fd30;
	bra.uni 	$L__BB12_39;
$L__BB12_3:
	setp.gt.s32 	%p2, %r34, 3583;
	@%p2 bra 	$L__BB12_21;
	mov.u32 	%r1, %tid.x;
	setp.ge.s32 	%p19, %r1, %r34;
	mov.f64 	%fd223, 0d0000000000000000;
	mov.u32 	%r228, %r1;
	@%p19 bra 	$L__BB12_6;
	mul.wide.u32 	%rd69, %r1, 8;
	add.s64 	%rd68, %rd8, %rd69;
	// begin inline asm
	ld.global.nc.u64 %rd67, [%rd68];
	// end inline asm
	mov.b64 	%fd223, %rd67;
	add.s32 	%r228, %r1, 512;
$L__BB12_6:
	setp.ge.s32 	%p20, %r228, %r34;
	@%p20 bra 	$L__BB12_12;
	not.b32 	%r100, %r228;
	add.s32 	%r4, %r34, %r100;
	and.b32  	%r101, %r4, 1536;
	setp.eq.s32 	%p21, %r101, 1536;
	@%p21 bra 	$L__BB12_10;
	mul.wide.u32 	%rd70, %r228, 8;
	add.s64 	%rd102, %rd8, %rd70;
	shr.u32 	%r102, %r4, 9;
	add.s32 	%r103, %r102, 1;
	and.b32  	%r104, %r103, 3;
	neg.s32 	%r226, %r104;
$L__BB12_9:
	.pragma "nounroll";
	// begin inline asm
	ld.global.nc.u64 %rd71, [%rd102];
	// end inline asm
	mov.b64 	%fd109, %rd71;
	add.f64 	%fd223, %fd223, %fd109;
	add.s32 	%r228, %r228, 512;
	add.s64 	%rd102, %rd102, 4096;
	add.s32 	%r226, %r226, 1;
	setp.ne.s32 	%p22, %r226, 0;
	@%p22 bra 	$L__BB12_9;
$L__BB12_10:
	setp.lt.u32 	%p23, %r4, 1536;
	@%p23 bra 	$L__BB12_12;
$L__BB12_11:
	mul.wide.s32 	%rd81, %r228, 8;
	add.s64 	%rd74, %rd8, %rd81;
	// begin inline asm
	ld.global.nc.u64 %rd73, [%rd74];
	// end inline asm
	mov.b64 	%fd110, %rd73;
	add.f64 	%fd111, %fd223, %fd110;
	add.s64 	%rd76, %rd74, 4096;
	// begin inline asm
	ld.global.nc.u64 %rd75, [%rd76];
	// end inline asm
	mov.b64 	%fd112, %rd75;
	add.f64 	%fd113, %fd111, %fd112;
	add.s64 	%rd78, %rd74, 8192;
	// begin inline asm
	ld.global.nc.u64 %rd77, [%rd78];
	// end inline asm
	mov.b64 	%fd114, %rd77;
	add.f64 	%fd115, %fd113, %fd114;
	add.s64 	%rd80, %rd74, 12288;
	// begin inline asm
	ld.global.nc.u64 %rd79, [%rd80];
	// end inline asm
	mov.b64 	%fd116, %rd79;
	add.f64 	%fd223, %fd115, %fd116;
	add.s32 	%r228, %r228, 2048;
	setp.lt.s32 	%p24, %r228, %r34;
	@%p24 bra 	$L__BB12_11;
$L__BB12_12:
	setp.lt.s32 	%p25, %r34, 512;
	@%p25 bra 	$L__BB12_17;
	// begin inline asm
	mov.u32 %r168, %laneid;
	// end inline asm
	mov.b64 	%rd92, %fd223;
	mov.b64 	{%r170, %r175}, %rd92;
	mov.b32 	%r176, 1;
	mov.b32 	%r217, 31;
	mov.b32 	%r218, -1;
	// begin inline asm
	shfl.sync.down.b32 %r169, %r170, %r176, %r217, %r218;
	// end inline asm
	// begin inline asm
	shfl.sync.down.b32 %r174, %r175, %r176, %r217, %r218;
	// end inline asm
	mov.b64 	%rd93, {%r169, %r174};
	mov.b64 	%fd175, %rd93;
	setp.gt.s32 	%p49, %r168, 30;
	add.f64 	%fd176, %fd223, %fd175;
	selp.f64 	%fd177, %fd223, %fd176, %p49;
	mov.b64 	%rd94, %fd177;
	mov.b64 	{%r180, %r185}, %rd94;
	mov.b32 	%r186, 2;
	// begin inline asm
	shfl.sync.down.b32 %r179, %r180, %r186, %r217, %r218;
	// end inline asm
	// begin inline asm
	shfl.sync.down.b32 %r184, %r185, %r186, %r217, %r218;
	// end inline asm
	mov.b64 	%rd95, {%r179, %r184};
	mov.b64 	%fd178, %rd95;
	setp.gt.s32 	%p50, %r168, 29;
	add.f64 	%fd179, %fd177, %fd178;
	selp.f64 	%fd180, %fd177, %fd179, %p50;
	mov.b64 	%rd96, %fd180;
	mov.b64 	{%r190, %r195}, %rd96;
	mov.b32 	%r196, 4;
	// begin inline asm
	shfl.sync.down.b32 %r189, %r190, %r196, %r217, %r218;
	// end inline asm
	// begin inline asm
	shfl.sync.down.b32 %r194, %r195, %r196, %r217, %r218;
	// end inline asm
	mov.b64 	%rd97, {%r189, %r194};
	mov.b64 	%fd181, %rd97;
	setp.gt.s32 	%p51, %r168, 27;
	add.f64 	%fd182, %fd180, %fd181;
	selp.f64 	%fd183, %fd180, %fd182, %p51;
	mov.b64 	%rd98, %fd183;
	mov.b64 	{%r200, %r205}, %rd98;
	mov.b32 	%r206, 8;
	// begin inline asm
	shfl.sync.down.b32 %r199, %r200, %r206, %r217, %r218;
	// end inline asm
	// begin inline asm
	shfl.sync.down.b32 %r204, %r205, %r206, %r217, %r218;
	// end inline asm
	mov.b64 	%rd99, {%r199, %r204};
	mov.b64 	%fd184, %rd99;
	setp.gt.s32 	%p52, %r168, 23;
	add.f64 	%fd185, %fd183, %fd184;
	selp.f64 	%fd186, %fd183, %fd185, %p52;
	mov.b64 	%rd100, %fd186;
	mov.b64 	{%r210, %r215}, %rd100;
	mov.b32 	%r216, 16;
	// begin inline asm
	shfl.sync.down.b32 %r209, %r210, %r216, %r217, %r218;
	// end inline asm
	// begin inline asm
	shfl.sync.down.b32 %r214, %r215, %r216, %r217, %r218;
	// end inline asm
	mov.b64 	%rd101, {%r209, %r214};
	mov.b64 	%fd187, %rd101;
	setp.gt.s32 	%p53, %r168, 15;
	add.f64 	%fd10, %fd186, %fd187;
	selp.f64 	%fd231, %fd186, %fd10, %p53;
	setp.ne.s32 	%p54, %r168, 0;
	@%p54 bra 	$L__BB12_15;
	shr.u32 	%r219, %r1, 2;
	and.b32  	%r220, %r219, 248;
	mov.u32 	%r221, _ZZN3cub18CUB_300001_SM_10006detail6reduce28DeviceReduceSingleTileKernelINS2_10policy_hubIdyN4cuda3std3__44plusIdEEE10Policy1000EPdSC_iS9_ddNS7_10__identityEEEvT0_T1_T2_T3_T4_T6_E12temp_storage;
	add.s32 	%r222, %r221, %r220;
	st.shared.f64 	[%r222+16], %fd10;
$L__BB12_15:
	bar.sync 	0;
	setp.ne.s32 	%p55, %r1, 0;
	@%p55 bra 	$L__BB12_37;
	ld.shared.f64 	%fd188, [_ZZN3cub18CUB_300001_SM_10006detail6reduce28DeviceReduceSingleTileKernelINS2_10policy_hubIdyN4cuda3std3__44plusIdEEE10Policy1000EPdSC_iS9_ddNS7_10__identityEEEvT0_T1_T2_T3_T4_T6_E12temp_storage+24];
	add.f64 	%fd189, %fd231, %fd188;
	ld.shared.f64 	%fd190, [_ZZN3cub18CUB_300001_SM_10006detail6reduce28DeviceReduceSingleTileKernelINS2_10policy_hubIdyN4cuda3std3__44plusIdEEE10Policy1000EPdSC_iS9_ddNS7_10__identityEEEvT0_T1_T2_T3_T4_T6_E12temp_storage+32];
	add.f64 	%fd191, %fd189, %fd190;
	ld.shared.f64 	%fd192, [_ZZN3cub18CUB_300001_SM_10006detail6reduce28DeviceReduceSingleTileKernelINS2_10policy_hubIdyN4cuda3std3__44plusIdEEE10Policy1000EPdSC_iS9_ddNS7_10__identityEEEvT0_T1_T2_T3_T4_T6_E12temp_storage+40];
	add.f64 	%fd193, %fd191, %fd192;
	ld.shared.f64 	%fd194, [_ZZN3cub18CUB_300001_SM_10006detail6reduce28DeviceReduceSingleTileKernelINS2_10policy_hubIdyN4cuda3std3__44plusIdEEE10Policy1000EPdSC_iS9_ddNS7_10__identityEEEvT0_T1_T2_T3_T4_T6_E12temp_storage+48];
	add.f64 	%fd195, %fd193, %fd194;
	ld.shared.f64 	%fd196, [_ZZN3cub18CUB_300001_SM_10006detail6reduce28DeviceReduceSingleTileKernelINS2_10policy_hubIdyN4cuda3std3__44plusIdEEE10Policy1000EPdSC_iS9_ddNS7_10__identityEEEvT0_T1_T2_T3_T4_T6_E12temp_storage+56];
	add.f64 	%fd197, %fd195, %fd196;
	ld.shared.f64 	%fd198, [_ZZN3cub18CUB_300001_SM_10006detail6reduce28DeviceReduceSingleTileKernelINS2_10policy_hubIdyN4cuda3std3__44plusIdEEE10Policy1000EPdSC_iS9_ddNS7_10__identityEEEvT0_T1_T2_T3_T4_T6_E12temp_storage+64];
	add.f64 	%fd199, %fd197, %fd198;
	ld.shared.f64 	%fd200, [_ZZN3cub18CUB_300001_SM_10006detail6reduce28DeviceReduceSingleTileKernelINS2_10policy_hubIdyN4cuda3std3__44plusIdEEE10Policy1000EPdSC_iS9_ddNS7_10__identityEEEvT0_T1_T2_T3_T4_T6_E12temp_storage+72];
	add.f64 	%fd201, %fd199, %fd200;
	ld.shared.f64 	%fd202, [_ZZN3cub18CUB_300001_SM_10006detail6reduce28DeviceReduceSingleTileKernelINS2_10policy_hubIdyN4cuda3std3__44plusIdEEE10Policy1000EPdSC_iS9_ddNS7_10__identityEEEvT0_T1_T2_T3_T4_T6_E12temp_storage+80];
	add.f64 	%fd203, %fd201, %fd202;
	ld.shared.f64 	%fd204, [_ZZN3cub18CUB_300001_SM_10006detail6reduce28DeviceReduceSingleTileKernelINS2_10policy_hubIdyN4cuda3std3__44plusIdEEE10Policy1000EPdSC_iS9_ddNS7_10__identityEEEvT0_T1_T2_T3_T4_T6_E12temp_storage+88];
	add.f64 	%fd205, %fd203, %fd204;
	ld.shared.f64 	%fd206, [_ZZN3cub18CUB_300001_SM_10006detail6reduce28DeviceReduceSingleTileKernelINS2_10policy_hubIdyN4cuda3std3__44plusIdEEE10Policy1000EPdSC_iS9_ddNS7_10__identityEEEvT0_T1_T2_T3_T4_T6_E12temp_storage+96];
	add.f64 	%fd207, %fd205, %fd206;
	ld.shared.f64 	%fd208, [_ZZN3cub18CUB_300001_SM_10006detail6reduce28DeviceReduceSingleTileKernelINS2_10policy_hubIdyN4cuda3std3__44plusIdEEE10Policy1000EPdSC_iS9_ddNS7_10__identityEEEvT0_T1_T2_T3_T4_T6_E12temp_storage+104];
	add.f64 	%fd209, %fd207, %fd208;
	ld.shared.f64 	%fd210, [_ZZN3cub18CUB_300001_SM_10006detail6reduce28DeviceReduceSingleTileKernelINS2_10policy_hubIdyN4cuda3std3__44plusIdEEE10Policy1000EPdSC_iS9_ddNS7_10__identityEEEvT0_T1_T2_T3_T4_T6_E12temp_storage+112];
	add.f64 	%fd211, %fd209, %fd210;
	ld.shared.f64 	%fd212, [_ZZN3cub18CUB_300001_SM_10006detail6reduce28DeviceReduceSingleTileKernelINS2_10policy_hubIdyN4cuda3std3__44plusIdEEE10Policy1000EPdSC_iS9_ddNS7_10__identityEEEvT0_T1_T2_T3_T4_T6_E12temp_storage+120];
	add.f64 	%fd213, %fd211, %fd212;
	ld.shared.f64 	%fd214, [_ZZN3cub18CUB_300001_SM_10006detail6reduce28DeviceReduceSingleTileKernelINS2_10policy_hubIdyN4cuda3std3__44plusIdEEE10Policy1000EPdSC_iS9_ddNS7_10__identityEEEvT0_T1_T2_T3_T4_T6_E12temp_storage+128];
	add.f64 	%fd215, %fd213, %fd214;
	ld.shared.f64 	%fd216, [_ZZN3cub18CUB_300001_SM_10006detail6reduce28DeviceReduceSingleTileKernelINS2_10policy_hubIdyN4cuda3std3__44plusIdEEE10Policy1000EPdSC_iS9_ddNS7_10__identityEEEvT0_T1_T2_T3_T4_T6_E12temp_storage+136];
	add.f64 	%fd231, %fd215, %fd216;
	bra.uni 	$L__BB12_37;
$L__BB12_17:
	// begin inline asm
	mov.u32 %r105, %laneid;
	// end inline asm
	and.b32  	%r156, %r1, 992;
	add.s32 	%r157, %r156, 32;
	setp.gt.s32 	%p26, %r157, %r34;
	not.b32 	%r158, %r156;
	add.s32 	%r159, %r34, %r158;
	selp.b32 	%r154, %r159, 31, %p26;
	mov.b64 	%rd82, %fd223;
	mov.b64 	{%r107, %r112}, %rd82;
	mov.b32 	%r113, 1;
	mov.b32 	%r155, -1;
	// begin inline asm
	shfl.sync.down.b32 %r106, %r107, %r113, %r154, %r155;
	// end inline asm
	// begin inline asm
	shfl.sync.down.b32 %r111, %r112, %r113, %r154, %r155;
	// end inline asm
	mov.b64 	%rd83, {%r106, %r111};
	mov.b64 	%fd117, %rd83;
	setp.lt.s32 	%p27, %r105, %r154;
	add.f64 	%fd118, %fd223, %fd117;
	selp.f64 	%fd119, %fd118, %fd223, %p27;
	mov.b64 	%rd84, %fd119;
	mov.b64 	{%r117, %r122}, %rd84;
	mov.b32 	%r123, 2;
	// begin inline asm
	shfl.sync.down.b32 %r116, %r117, %r123, %r154, %r155;
	// end inline asm
	// begin inline asm
	shfl.sync.down.b32 %r121, %r122, %r123, %r154, %r155;
	// end inline asm
	mov.b64 	%rd85, {%r116, %r121};
	mov.b64 	%fd120, %rd85;
	add.s32 	%r160, %r105, 2;
	setp.gt.s32 	%p28, %r160, %r154;
	add.f64 	%fd121, %fd119, %fd120;
	selp.f64 	%fd122, %fd119, %fd121, %p28;
	mov.b64 	%rd86, %fd122;
	mov.b64 	{%r127, %r132}, %rd86;
	mov.b32 	%r133, 4;
	// begin inline asm
	shfl.sync.down.b32 %r126, %r127, %r133, %r154, %r155;
	// end inline asm
	// begin inline asm
	shfl.sync.down.b32 %r131, %r132, %r133, %r154, %r155;
	// end inline asm
	mov.b64 	%rd87, {%r126, %r131};
	mov.b64 	%fd123, %rd87;
	add.s32 	%r161, %r105, 4;
	setp.gt.s32 	%p29, %r161, %r154;
	add.f64 	%fd124, %fd122, %fd123;
	selp.f64 	%fd125, %fd122, %fd124, %p29;
	mov.b64 	%rd88, %fd125;
	mov.b64 	{%r137, %r142}, %rd88;
	mov.b32 	%r143, 8;
	// begin inline asm
	shfl.sync.down.b32 %r136, %r137, %r143, %r154, %r155;
	// end inline asm
	// begin inline asm
	shfl.sync.down.b32 %r141, %r142, %r143, %r154, %r155;
	// end inline asm
	mov.b64 	%rd89, {%r136, %r141};
	mov.b64 	%fd126, %rd89;
	add.s32 	%r162, %r105, 8;
	setp.gt.s32 	%p30, %r162, %r154;
	add.f64 	%fd127, %fd125, %fd126;
	selp.f64 	%fd128, %fd125, %fd127, %p30;
	mov.b64 	%rd90, %fd128;
	mov.b64 	{%r147, %r152}, %rd90;
	mov.b32 	%r153, 16;
	// begin inline asm
	shfl.sync.down.b32 %r146, %r147, %r153, %r154, %r155;
	// end inline asm
	// begin inline asm
	shfl.sync.down.b32 %r151, %r152, %r153, %r154, %r155;
	// end inline asm
	mov.b64 	%rd91, {%r146, %r151};
	mov.b64 	%fd129, %rd91;
	add.s32 	%r163, %r105, 16;
	setp.gt.s32 	%p31, %r163, %r154;
	add.f64 	%fd130, %fd128, %fd129;
	selp.f64 	%fd231, %fd128, %fd130, %p31;
	setp.ne.s32 	%p32, %r105, 0;
	@%p32 bra 	$L__BB12_19;
	shr.u32 	%r164, %r1, 2;
	and.b32  	%r165, %r164, 248;
	mov.u32 	%r166, _ZZN3cub18CUB_300001_SM_10006detail6reduce28DeviceReduceSingleTileKernelINS2_10policy_hubIdyN4cuda3std3__44plusIdEEE10Policy1000EPdSC_iS9_ddNS7_10__identityEEEvT0_T1_T2_T3_T4_T6_E12temp_storage;
	add.s32 	%r167, %r166, %r165;
	st.shared.f64 	[%r167+16], %fd231;
$L__BB12_19:
	bar.sync 	0;
	setp.ne.s32 	%p33, %r1, 0;
	@%p33 bra 	$L__BB12_37;
	setp.gt.s32 	%p34, %r34, 32;
	ld.shared.f64 	%fd131, [_ZZN3cub18CUB_300001_SM_10006detail6reduce28DeviceReduceSingleTileKernelINS2_10policy_hubIdyN4cuda3std3__44plusIdEEE10Policy1000EPdSC_iS9_ddNS7_10__identityEEEvT0_T1_T2_T3_T4_T6_E12temp_storage+24];
	add.f64 	%fd132, %fd231, %fd131;
	selp.f64 	%fd133, %fd132, %fd231, %p34;
	setp.gt.s32 	%p35, %r34, 64;
	ld.shared.f64 	%fd134, [_ZZN3cub18CUB_300001_SM_10006detail6reduce28DeviceReduceSingleTileKernelINS2_10policy_hubIdyN4cuda3std3__44plusIdEEE10Policy1000EPdSC_iS9_ddNS7_10__identityEEEvT0_T1_T2_T3_T4_T6_E12temp_storage+32];
	add.f64 	%fd135, %fd134, %fd133;
	selp.f64 	%fd136, %fd135, %fd133, %p35;
	setp.gt.s32 	%p36, %r34, 96;
	ld.shared.f64 	%fd137, [_ZZN3cub18CUB_300001_SM_10006detail6reduce28DeviceReduceSingleTileKernelINS2_10policy_hubIdyN4cuda3std3__44plusIdEEE10Policy1000EPdSC_iS9_ddNS7_10__identityEEEvT0_T1_T2_T3_T4_T6_E12temp_storage+40];
	add.f64 	%fd138, %fd137, %fd136;
	selp.f64 	%fd139, %fd138, %fd136, %p36;
	setp.gt.s32 	%p37, %r34, 128;
	ld.shared.f64 	%fd140, [_ZZN3cub18CUB_300001_SM_10006detail6reduce28DeviceReduceSingleTileKernelINS2_10policy_hubIdyN4cuda3std3__44plusIdEEE10Policy1000EPdSC_iS9_ddNS7_10__identityEEEvT0_T1_T2_T3_T4_T6_E12temp_storage+48];
	add.f64 	%fd141, %fd140, %fd139;
	selp.f64 	%fd142, %fd141, %fd139, %p37;
	setp.gt.s32 	%p38, %r34, 160;
	ld.shared.f64 	%fd143, [_ZZN3cub18CUB_300001_SM_10006detail6reduce28DeviceReduceSingleTileKernelINS2_10policy_hubIdyN4cuda3std3__44plusIdEEE10Policy1000EPdSC_iS9_ddNS7_10__identityEEEvT0_T1_T2_T3_T4_T6_E12temp_storage+56];
	add.f64 	%fd144, %fd143, %fd142;
	selp.f64 	%fd145, %fd144, %fd142, %p38;
	setp.gt.s32 	%p39, %r34, 192;
	ld.shared.f64 	%fd146, [_ZZN3cub18CUB_300001_SM_10006detail6reduce28DeviceReduceSingleTileKernelINS2_10policy_hubIdyN4cuda3std3__44plusIdEEE10Policy1000EPdSC_iS9_ddNS7_10__identityEEEvT0_T1_T2_T3_T4_T6_E12temp_storage+64];
	add.f64 	%fd147, %fd146, %fd145;
	selp.f64 	%fd148, %fd147, %fd145, %p39;
	setp.gt.s32 	%p40, %r34, 224;
	ld.shared.f64 	%fd149, [_ZZN3cub18CUB_300001_SM_10006detail6reduce28DeviceReduceSingleTileKernelINS2_10policy_hubIdyN4cuda3std3__44plusIdEEE10Policy1000EPdSC_iS9_ddNS7_10__identityEEEvT0_T1_T2_T3_T4_T6_E12temp_storage+72];
	add.f64 	%fd150, %fd149, %fd148;
	selp.f64 	%fd151, %fd150, %fd148, %p40;
	setp.gt.s32 	%p41, %r34, 256;
	ld.shared.f64 	%fd152, [_ZZN3cub18CUB_300001_SM_10006detail6reduce28DeviceReduceSingleTileKernelINS2_10policy_hubIdyN4cuda3std3__44plusIdEEE10Policy1000EPdSC_iS9_ddNS7_10__identityEEEvT0_T1_T2_T3_T4_T6_E12temp_storage+80];
	add.f64 	%fd153, %fd152, %fd151;
	selp.f64 	%fd154, %fd153, %fd151, %p41;
	setp.gt.s32 	%p42, %r34, 288;
	ld.shared.f64 	%fd155, [_ZZN3cub18CUB_300001_SM_10006detail6reduce28DeviceReduceSingleTileKernelINS2_10policy_hubIdyN4cuda3std3__44plusIdEEE10Policy1000EPdSC_iS9_ddNS7_10__identityEEEvT0_T1_T2_T3_T4_T6_E12temp_storage+88];
	add.f64 	%fd156, %fd155, %fd154;
	selp.f64 	%fd157, %fd156, %fd154, %p42;
	setp.gt.s32 	%p43, %r34, 320;
	ld.shared.f64 	%fd158, [_ZZN3cub18CUB_300001_SM_10006detail6reduce28DeviceReduceSingleTileKernelINS2_10policy_hubIdyN4cuda3std3__44plusIdEEE10Policy1000EPdSC_iS9_ddNS7_10__identityEEEvT0_T1_T2_T3_T4_T6_E12temp_storage+96];
	add.f64 	%fd159, %fd158, %fd157;
	selp.f64 	%fd160, %fd159, %fd157, %p43;
	setp.gt.s32 	%p44, %r34, 352;
	ld.shared.f64 	%fd161, [_ZZN3cub18CUB_300001_SM_10006detail6reduce28DeviceReduceSingleTileKernelINS2_10policy_hubIdyN4cuda3std3__44plusIdEEE10Policy1000EPdSC_iS9_ddNS7_10__identityEEEvT0_T1_T2_T3_T4_T6_E12temp_storage+104];
	add.f64 	%fd162, %fd161, %fd160;
	selp.f64 	%fd163, %fd162, %fd160, %p44;
	setp.gt.s32 	%p45, %r34, 384;
	ld.shared.f64 	%fd164, [_ZZN3cub18CUB_300001_SM_10006detail6reduce28DeviceReduceSingleTileKernelINS2_10policy_hubIdyN4cuda3std3__44plusIdEEE10Policy1000EPdSC_iS9_ddNS7_10__identityEEEvT0_T1_T2_T3_T4_T6_E12temp_storage+112];
	add.f64 	%fd165, %fd164, %fd163;
	selp.f64 	%fd166, %fd165, %fd163, %p45;
	setp.gt.s32 	%p46, %r34, 416;
	ld.shared.f64 	%fd167, [_ZZN3cub18CUB_300001_SM_10006detail6reduce28DeviceReduceSingleTileKernelINS2_10policy_hubIdyN4cuda3std3__44plusIdEEE10Policy1000EPdSC_iS9_ddNS7_10__identityEEEvT0_T1_T2_T3_T4_T6_E12temp_storage+120];
	add.f64 	%fd168, %fd167, %fd166;
	selp.f64 	%fd169, %fd168, %fd166, %p46;
	setp.gt.s32 	%p47, %r34, 448;
	ld.shared.f64 	%fd170, [_ZZN3cub18CUB_300001_SM_10006detail6reduce28DeviceReduceSingleTileKernelINS2_10policy_hubIdyN4cuda3std3__44plusIdEEE10Policy1000EPdSC_iS9_ddNS7_10__identityEEEvT0_T1_T2_T3_T4_T6_E12temp_storage+128];
	add.f64 	%fd171, %fd170, %fd169;
	selp.f64 	%fd172, %fd171, %fd169, %p47;
	setp.gt.s32 	%p48, %r34, 480;
	ld.shared.f64 	%fd173, [_ZZN3cub18CUB_300001_SM_10006detail6reduce28DeviceReduceSingleTileKernelINS2_10policy_hubIdyN4cuda3std3__44plusIdEEE10Policy1000EPdSC_iS9_ddNS7_10__identityEEEvT0_T1_T2_T3_T4_T6_E12temp_storage+136];
	add.f64 	%fd174, %fd173, %fd172;
	selp.f64 	%fd231, %fd174, %fd172, %p48;
	bra.uni 	$L__BB12_37;
$L__BB12_21:
	mov.u32 	%r13, %tid.x;
	mul.wide.u32 	%rd24, %r13, 8;
	add.s64 	%rd11, %rd8, %rd24;
	// begin inline asm
	ld.global.nc.u64 %rd10, [%rd11];
	// end inline asm
	mov.b64 	%fd31, %rd10;
	add.s64 	%rd13, %rd11, 4096;
	// begin inline asm
	ld.global.nc.u64 %rd12, [%rd13];
	// end inline asm
	mov.b64 	%fd32, %rd12;
	add.s64 	%rd15, %rd11, 8192;
	// begin inline asm
	ld.global.nc.u64 %rd14, [%rd15];
	// end inline asm
	mov.b64 	%fd33, %rd14;
	add.s64 	%rd17, %rd11, 12288;
	// begin inline asm
	ld.global.nc.u64 %rd16, [%rd17];
	// end inline asm
	mov.b64 	%fd34, %rd16;
	add.s64 	%rd19, %rd11, 16384;
	// begin inline asm
	ld.global.nc.u64 %rd18, [%rd19];
	// end inline asm
	mov.b64 	%fd35, %rd18;
	add.s64 	%rd21, %rd11, 20480;
	// begin inline asm
	ld.global.nc.u64 %rd20, [%rd21];
	// end inline asm
	mov.b64 	%fd36, %rd20;
	add.s64 	%rd23, %rd11, 24576;
	// begin inline asm
	ld.global.nc.u64 %rd22, [%rd23];
	// end inline asm
	mov.b64 	%fd37, %rd22;
	add.f64 	%fd38, %fd31, %fd32;
	add.f64 	%fd39, %fd38, %fd33;
	add.f64 	%fd40, %fd39, %fd34;
	add.f64 	%fd41, %fd40, %fd35;
	add.f64 	%fd42, %fd41, %fd36;
	add.f64 	%fd230, %fd42, %fd37;
	setp.lt.u32 	%p3, %r34, 7168;
	mov.b32 	%r231, 3584;
	@%p3 bra 	$L__BB12_25;
	add.s32 	%r14, %r34, -3584;
	mov.b32 	%r231, 3584;
$L__BB12_23:
	add.s32 	%r37, %r231, %r13;
	mul.wide.u32 	%rd39, %r37, 8;
	add.s64 	%rd26, %rd8, %rd39;
	// begin inline asm
	ld.global.nc.u64 %rd25, [%rd26];
	// end inline asm
	mov.b64 	%fd43, %rd25;
	add.s64 	%rd28, %rd26, 4096;
	// begin inline asm
	ld.global.nc.u64 %rd27, [%rd28];
	// end inline asm
	mov.b64 	%fd44, %rd27;
	add.s64 	%rd30, %rd26, 8192;
	// begin inline asm
	ld.global.nc.u64 %rd29, [%rd30];
	// end inline asm
	mov.b64 	%fd45, %rd29;
	add.s64 	%rd32, %rd26, 12288;
	// begin inline asm
	ld.global.nc.u64 %rd31, [%rd32];
	// end inline asm
	mov.b64 	%fd46, %rd31;
	add.s64 	%rd34, %rd26, 16384;
	// begin inline asm
	ld.global.nc.u64 %rd33, [%rd34];
	// end inline asm
	mov.b64 	%fd47, %rd33;
	add.s64 	%rd36, %rd26, 20480;
	// begin inline asm
	ld.global.nc.u64 %rd35, [%rd36];
	// end inline asm
	mov.b64 	%fd48, %rd35;
	add.s64 	%rd38, %rd26, 24576;
	// begin inline asm
	ld.global.nc.u64 %rd37, [%rd38];
	// end inline asm
	mov.b64 	%fd49, %rd37;
	add.f64 	%fd50, %fd230, %fd43;
	add.f64 	%fd51, %fd50, %fd44;
	add.f64 	%fd52, %fd51, %fd45;
	add.f64 	%fd53, %fd52, %fd46;
	add.f64 	%fd54, %fd53, %fd47;
	add.f64 	%fd55, %fd54, %fd48;
	add.f64 	%fd230, %fd55, %fd49;
	sub.s32 	%r38, %r34, %r231;
	setp.lt.s32 	%p4, %r38, 3584;
	@%p4 bra 	$L__BB12_33;
	add.s32 	%r231, %r231, 3584;
	setp.le.s32 	%p5, %r231, %r14;
	@%p5 bra 	$L__BB12_23;
$L__BB12_25:
	setp.le.s32 	%p6, %r34, %r231;
	@%p6 bra 	$L__BB12_33;
	sub.s32 	%r18, %r34, %r231;
	setp.ge.s32 	%p7, %r13, %r18;
	@%p7 bra 	$L__BB12_33;
	not.b32 	%r39, %r13;
	add.s32 	%r40, %r34, %r39;
	sub.s32 	%r19, %r40, %r231;
	and.b32  	%r41, %r19, 1536;
	setp.eq.s32 	%p8, %r41, 1536;
	mov.u32 	%r235, %r13;
	@%p8 bra 	$L__BB12_30;
	add.s32 	%r233, %r13, %r231;
	shr.u32 	%r42, %r19, 9;
	add.s32 	%r43, %r42, 1;
	and.b32  	%r44, %r43, 3;
	neg.s32 	%r232, %r44;
	mov.u32 	%r235, %r13;
$L__BB12_29:
	.pragma "nounroll";
	mul.wide.u32 	%rd42, %r233, 8;
	add.s64 	%rd41, %rd8, %rd42;
	// begin inline asm
	ld.global.nc.u64 %rd40, [%rd41];
	// end inline asm
	mov.b64 	%fd57, %rd40;
	add.f64 	%fd230, %fd230, %fd57;
	add.s32 	%r235, %r235, 512;
	add.s32 	%r233, %r233, 512;
	add.s32 	%r232, %r232, 1;
	setp.ne.s32 	%p9, %r232, 0;
	@%p9 bra 	$L__BB12_29;
$L__BB12_30:
	setp.lt.u32 	%p10, %r19, 1536;
	@%p10 bra 	$L__BB12_33;
	cvt.u64.u32 	%rd43, %r235;
	cvt.u64.u32 	%rd44, %r231;
	add.s64 	%rd45, %rd43, %rd44;
	shl.b64 	%rd46, %rd45, 3;
	add.s64 	%rd47, %rd46, %rd8;
	add.s64 	%rd103, %rd47, 8192;
	add.s32 	%r236, %r235, %r231;
$L__BB12_32:
	mul.wide.u32 	%rd56, %r236, 8;
	add.s64 	%rd49, %rd8, %rd56;
	// begin inline asm
	ld.global.nc.u64 %rd48, [%rd49];
	// end inline asm
	mov.b64 	%fd58, %rd48;
	add.f64 	%fd59, %fd230, %fd58;
	add.s64 	%rd51, %rd103, -4096;
	// begin inline asm
	ld.global.nc.u64 %rd50, [%rd51];
	// end inline asm
	mov.b64 	%fd60, %rd50;
	add.f64 	%fd61, %fd59, %fd60;
	// begin inline asm
	ld.global.nc.u64 %rd52, [%rd103];
	// end inline asm
	mov.b64 	%fd62, %rd52;
	add.f64 	%fd63, %fd61, %fd62;
	add.s64 	%rd55, %rd103, 4096;
	// begin inline asm
	ld.global.nc.u64 %rd54, [%rd55];
	// end inline asm
	mov.b64 	%fd64, %rd54;
	add.f64 	%fd230, %fd63, %fd64;
	add.s32 	%r235, %r235, 2048;
	add.s64 	%rd103, %rd103, 16384;
	add.s32 	%r236, %r236, 2048;
	setp.lt.s32 	%p11, %r235, %r18;
	@%p11 bra 	$L__BB12_32;
$L__BB12_33:
	// begin inline asm
	mov.u32 %r45, %laneid;
	// end inline asm
	mov.b64 	%rd57, %fd230;
	mov.b64 	{%r47, %r52}, %rd57;
	mov.b32 	%r53, 1;
	mov.b32 	%r94, 31;
	mov.b32 	%r95, -1;
	// begin inline asm
	shfl.sync.down.b32 %r46, %r47, %r53, %r94, %r95;
	// end inline asm
	// begin inline asm
	shfl.sync.down.b32 %r51, %r52, %r53, %r94, %r95;
	// end inline asm
	mov.b64 	%rd58, {%r46, %r51};
	mov.b64 	%fd65, %rd58;
	setp.gt.s32 	%p12, %r45, 30;
	add.f64 	%fd66, %fd230, %fd65;
	selp.f64 	%fd67, %fd230, %fd66, %p12;
	mov.b64 	%rd59, %fd67;
	mov.b64 	{%r57, %r62}, %rd59;
	mov.b32 	%r63, 2;
	// begin inline asm
	shfl.sync.down.b32 %r56, %r57, %r63, %r94, %r95;
	// end inline asm
	// begin inline asm
	shfl.sync.down.b32 %r61, %r62, %r63, %r94, %r95;
	// end inline asm
	mov.b64 	%rd60, {%r56, %r61};
	mov.b64 	%fd68, %rd60;
	setp.gt.s32 	%p13, %r45, 29;
	add.f64 	%fd69, %fd67, %fd68;
	selp.f64 	%fd70, %fd67, %fd69, %p13;
	mov.b64 	%rd61, %fd70;
	mov.b64 	{%r67, %r72}, %rd61;
	mov.b32 	%r73, 4;
	// begin inline asm
	shfl.sync.down.b32 %r66, %r67, %r73, %r94, %r95;
	// end inline asm
	// begin inline asm
	shfl.sync.down.b32 %r71, %r72, %r73, %r94, %r95;
	// end inline asm
	mov.b64 	%rd62, {%r66, %r71};
	mov.b64 	%fd71, %rd62;
	setp.gt.s32 	%p14, %r45, 27;
	add.f64 	%fd72, %fd70, %fd71;
	selp.f64 	%fd73, %fd70, %fd72, %p14;
	mov.b64 	%rd63, %fd73;
	mov.b64 	{%r77, %r82}, %rd63;
	mov.b32 	%r83, 8;
	// begin inline asm
	shfl.sync.down.b32 %r76, %r77, %r83, %r94, %r95;
	// end inline asm
	// begin inline asm
	shfl.sync.down.b32 %r81, %r82, %r83, %r94, %r95;
	// end inline asm
	mov.b64 	%rd64, {%r76, %r81};
	mov.b64 	%fd74, %rd64;
	setp.gt.s32 	%p15, %r45, 23;
	add.f64 	%fd75, %fd73, %fd74;
	selp.f64 	%fd76, %fd73, %fd75, %p15;
	mov.b64 	%rd65, %fd76;
	mov.b64 	{%r87, %r92}, %rd65;
	mov.b32 	%r93, 16;
	// begin inline asm
	shfl.sync.down.b32 %r86, %r87, %r93, %r94, %r95;
	// end inline asm
	// begin inline asm
	shfl.sync.down.b32 %r91, %r92, %r93, %r94, %r95;
	// end inline asm
	mov.b64 	%rd66, {%r86, %r91};
	mov.b64 	%fd77, %rd66;
	setp.gt.s32 	%p16, %r45, 15;
	add.f64 	%fd26, %fd76, %fd77;
	selp.f64 	%fd231, %fd76, %fd26, %p16;
	setp.ne.s32 	%p17, %r45, 0;
	@%p17 bra 	$L__BB12_35;
	shr.u32 	%r96, %r13, 2;
	and.b32  	%r97, %r96, 248;
	mov.u32 	%r98, _ZZN3cub18CUB_300001_SM_10006detail6reduce28DeviceReduceSingleTileKernelINS2_10policy_hubIdyN4cuda3std3__44plusIdEEE10Policy1000EPdSC_iS9_ddNS7_10__identityEEEvT0_T1_T2_T3_T4_T6_E12temp_storage;
	add.s32 	%r99, %r98, %r97;
	st.shared.f64 	[%r99+16], %fd26;
$L__BB12_35:
	bar.sync 	0;
	setp.ne.s32 	%p18, %r13, 0;
	@%p18 bra 	$L__BB12_37;
	ld.shared.f64 	%fd78, [_ZZN3cub18CUB_300001_SM_10006detail6reduce28DeviceReduceSingleTileKernelINS2_10policy_hubIdyN4cuda3std3__44plusIdEEE10Policy1000EPdSC_iS9_ddNS7_10__identityEEEvT0_T1_T2_T3_T4_T6_E12temp_storage+24];
	add.f64 	%fd79, %fd231, %fd78;
	ld.shared.f64 	%fd80, [_ZZN3cub18CUB_300001_SM_10006detail6reduce28DeviceReduceSingleTileKernelINS2_10policy_hubIdyN4cuda3std3__44plusIdEEE10Policy1000EPdSC_iS9_ddNS7_10__identityEEEvT0_T1_T2_T3_T4_T6_E12temp_storage+32];
	add.f64 	%fd81, %fd79, %fd80;
	ld.shared.f64 	%fd82, [_ZZN3cub18CUB_300001_SM_10006detail6reduce28DeviceReduceSingleTileKernelINS2_10policy_hubIdyN4cuda3std3__44plusIdEEE10Policy1000EPdSC_iS9_ddNS7_10__identityEEEvT0_T1_T2_T3_T4_T6_E12temp_storage+40];
	add.f64 	%fd83, %fd81, %fd82;
	ld.shared.f64 	%fd84, [_ZZN3cub18CUB_300001_SM_10006detail6reduce28DeviceReduceSingleTileKernelINS2_10policy_hubIdyN4cuda3std3__44plusIdEEE10Policy1000EPdSC_iS9_ddNS7_10__identityEEEvT0_T1_T2_T3_T4_T6_E12temp_storage+48];
	add.f64 	%fd85, %fd83, %fd84;
	ld.shared.f64 	%fd86, [_ZZN3cub18CUB_300001_SM_10006detail6reduce28DeviceReduceSingleTileKernelINS2_10policy_hubIdyN4cuda3std3__44plusIdEEE10Policy1000EPdSC_iS9_ddNS7_10__identityEEEvT0_T1_T2_T3_T4_T6_E12temp_storage+56];
	add.f64 	%fd87, %fd85, %fd86;
	ld.shared.f64 	%fd88, [_ZZN3cub18CUB_300001_SM_10006detail6reduce28DeviceReduceSingleTileKernelINS2_10policy_hubIdyN4cuda3std3__44plusIdEEE10Policy1000EPdSC_iS9_ddNS7_10__identityEEEvT0_T1_T2_T3_T4_T6_E12temp_storage+64];
	add.f64 	%fd89, %fd87, %fd88;
	ld.shared.f64 	%fd90, [_ZZN3cub18CUB_300001_SM_10006detail6reduce28DeviceReduceSingleTileKernelINS2_10policy_hubIdyN4cuda3std3__44plusIdEEE10Policy1000EPdSC_iS9_ddNS7_10__identityEEEvT0_T1_T2_T3_T4_T6_E12temp_storage+72];
	add.f64 	%fd91, %fd89, %fd90;
	ld.shared.f64 	%fd92, [_ZZN3cub18CUB_300001_SM_10006detail6reduce28DeviceReduceSingleTileKernelINS2_10policy_hubIdyN4cuda3std3__44plusIdEEE10Policy1000EPdSC_iS9_ddNS7_10__identityEEEvT0_T1_T2_T3_T4_T6_E12temp_storage+80];
	add.f64 	%fd93, %fd91, %fd92;
	ld.shared.f64 	%fd94, [_ZZN3cub18CUB_300001_SM_10006detail6reduce28DeviceReduceSingleTileKernelINS2_10policy_hubIdyN4cuda3std3__44plusIdEEE10Policy1000EPdSC_iS9_ddNS7_10__identityEEEvT0_T1_T2_T3_T4_T6_E12temp_storage+88];
	add.f64 	%fd95, %fd93, %fd94;
	ld.shared.f64 	%fd96, [_ZZN3cub18CUB_300001_SM_10006detail6reduce28DeviceReduceSingleTileKernelINS2_10policy_hubIdyN4cuda3std3__44plusIdEEE10Policy1000EPdSC_iS9_ddNS7_10__identityEEEvT0_T1_T2_T3_T4_T6_E12temp_storage+96];
	add.f64 	%fd97, %fd95, %fd96;
	ld.shared.f64 	%fd98, [_ZZN3cub18CUB_300001_SM_10006detail6reduce28DeviceReduceSingleTileKernelINS2_10policy_hubIdyN4cuda3std3__44plusIdEEE10Policy1000EPdSC_iS9_ddNS7_10__identityEEEvT0_T1_T2_T3_T4_T6_E12temp_storage+104];
	add.f64 	%fd99, %fd97, %fd98;
	ld.shared.f64 	%fd100, [_ZZN3cub18CUB_300001_SM_10006detail6reduce28DeviceReduceSingleTileKernelINS2_10policy_hubIdyN4cuda3std3__44plusIdEEE10Policy1000EPdSC_iS9_ddNS7_10__identityEEEvT0_T1_T2_T3_T4_T6_E12temp_storage+112];
	add.f64 	%fd101, %fd99, %fd100;
	ld.shared.f64 	%fd102, [_ZZN3cub18CUB_300001_SM_10006detail6reduce28DeviceReduceSingleTileKernelINS2_10policy_hubIdyN4cuda3std3__44plusIdEEE10Policy1000EPdSC_iS9_ddNS7_10__identityEEEvT0_T1_T2_T3_T4_T6_E12temp_storage+120];
	add.f64 	%fd103, %fd101, %fd102;
	ld.shared.f64 	%fd104, [_ZZN3cub18CUB_300001_SM_10006detail6reduce28DeviceReduceSingleTileKernelINS2_10policy_hubIdyN4cuda3std3__44plusIdEEE10Policy1000EPdSC_iS9_ddNS7_10__identityEEEvT0_T1_T2_T3_T4_T6_E12temp_storage+128];
	add.f64 	%fd105, %fd103, %fd104;
	ld.shared.f64 	%fd106, [_ZZN3cub18CUB_300001_SM_10006detail6reduce28DeviceReduceSingleTileKernelINS2_10policy_hubIdyN4cuda3std3__44plusIdEEE10Policy1000EPdSC_iS9_ddNS7_10__identityEEEvT0_T1_T2_T3_T4_T6_E12temp_storage+136];
	add.f64 	%fd231, %fd105, %fd106;
$L__BB12_37:
	mov.u32 	%r223, %tid.x;
	setp.ne.s32 	%p56, %r223, 0;
	@%p56 bra 	$L__BB12_39;
	add.f64 	%fd217, %fd30, %fd231;
	st.global.f64 	[%rd1], %fd217;
$L__BB12_39:
	ret;

}
.func  (.param .align 16 .b8 func_retval0[16]) __internal_trig_reduction_slowpathd(
	.param .b64 __internal_trig_reduction_slowpathd_param_0
)
{
	.local .align 8 .b8 	__local_depot13[40];
	.reg .b64 	%SP;
	.reg .b64 	%SPL;
	.reg .pred 	%p<10>;
	.reg .b32 	%r<47>;
	.reg .b64 	%rd<74>;
	.reg .b64 	%fd<5>;

	mov.u64 	%SPL, __local_depot13;
	ld.param.f64 	%fd4, [__internal_trig_reduction_slowpathd_param_0];
	add.u64 	%rd1, %SPL, 0;
	{
	.reg .b32 %temp; 
	mov.b64 	{%temp, %r1}, %fd4;
	}
	shr.u32 	%r2, %r1, 20;
	and.b32  	%r3, %r2, 2047;
	setp.eq.s32 	%p1, %r3, 2047;
	mov.b32 	%r46, 0;
	@%p1 bra 	$L__BB13_9;
	add.s32 	%r20, %r3, -1024;
	mov.b64 	%rd20, %fd4;
	shl.b64 	%rd2, %rd20, 11;
	shr.u32 	%r4, %r20, 6;
	sub.s32 	%r45, 15, %r4;
	sub.s32 	%r21, 19, %r4;
	setp.lt.u32 	%p2, %r20, 128;
	selp.b32 	%r6, 18, %r21, %p2;
	setp.ge.s32 	%p3, %r45, %r6;
	mov.b64 	%rd70, 0;
	@%p3 bra 	$L__BB13_4;
	add.s32 	%r23, %r6, %r4;
	neg.s32 	%r43, %r23;
	or.b64  	%rd3, %rd2, -9223372036854775808;
	mov.b64 	%rd70, 0;
	mov.b32 	%r42, 0;
	mov.u64 	%rd25, __cudart_i2opi_d;
	mov.u32 	%r44, %r45;
$L__BB13_3:
	.pragma "nounroll";
	mul.wide.s32 	%rd22, %r42, 8;
	add.s64 	%rd23, %rd1, %rd22;
	mul.wide.s32 	%rd24, %r44, 8;
	add.s64 	%rd26, %rd25, %rd24;
	ld.global.nc.u64 	%rd27, [%rd26];
	{
	.reg .u32 %r0, %r1, %r2, %r3, %alo, %ahi, %blo, %bhi, %clo, %chi;
	mov.b64 	{%alo,%ahi}, %rd27;
	mov.b64 	{%blo,%bhi}, %rd3;
	mov.b64 	{%clo,%chi}, %rd70;
	mad.lo.cc.u32 	%r0, %alo, %blo, %clo;
	madc.hi.cc.u32 	%r1, %alo, %blo, %chi;
	madc.hi.u32 	%r2, %alo, %bhi, 0;
	mad.lo.cc.u32 	%r1, %alo, %bhi, %r1;
	madc.hi.cc.u32 	%r2, %ahi, %blo, %r2;
	madc.hi.u32 	%r3, %ahi, %bhi, 0;
	mad.lo.cc.u32 	%r1, %ahi, %blo, %r1;
	madc.lo.cc.u32 	%r2, %ahi, %bhi, %r2;
	addc.u32 	%r3, %r3, 0;
	mov.b64 	%rd28, {%r0,%r1};
	mov.b64 	%rd70, {%r2,%r3};
	}
	st.local.u64 	[%rd23], %rd28;
	add.s32 	%r44, %r44, 1;
	add.s32 	%r43, %r43, 1;
	add.s32 	%r42, %r42, 1;
	setp.ne.s32 	%p4, %r43, -15;
	mov.u32 	%r45, %r6;
	@%p4 bra 	$L__BB13_3;
$L__BB13_4:
	cvt.s64.s32 	%rd29, %r45;
	cvt.u64.u32 	%rd30, %r4;
	add.s64 	%rd31, %rd30, %rd29;
	shl.b64 	%rd32, %rd31, 3;
	add.s64 	%rd33, %rd1, %rd32;
	st.local.u64 	[%rd33+-120], %rd70;
	and.b32  	%r15, %r2, 63;
	ld.local.u64 	%rd72, [%rd1+16];
	ld.local.u64 	%rd71, [%rd1+24];
	setp.eq.s32 	%p5, %r15, 0;
	@%p5 bra 	$L__BB13_6;
	shl.b64 	%rd34, %rd71, %r15;
	shr.u64 	%rd35, %rd72, 1;
	xor.b32  	%r24, %r15, 63;
	shr.u64 	%rd36, %rd35, %r24;
	or.b64  	%rd71, %rd34, %rd36;
	ld.local.u64 	%rd37, [%rd1+8];
	shl.b64 	%rd38, %rd72, %r15;
	shr.u64 	%rd39, %rd37, 1;
	shr.u64 	%rd40, %rd39, %r24;
	or.b64  	%rd72, %rd38, %rd40;
$L__BB13_6:
	and.b32  	%r25, %r1, -2147483648;
	shr.u64 	%rd41, %rd71, 62;
	cvt.u32.u64 	%r26, %rd41;
	mov.b64 	{%r27, %r28}, %rd71;
	mov.b64 	{%r29, %r30}, %rd72;
	shf.l.wrap.b32 	%r31, %r30, %r27, 2;
	shf.l.wrap.b32 	%r32, %r27, %r28, 2;
	mov.b64 	%rd42, {%r31, %r32};
	shl.b64 	%rd43, %rd72, 2;
	shr.u64 	%rd44, %rd42, 63;
	cvt.u32.u64 	%r33, %rd44;
	add.s32 	%r34, %r33, %r26;
	setp.eq.s32 	%p6, %r25, 0;
	neg.s32 	%r35, %r34;
	selp.b32 	%r46, %r34, %r35, %p6;
	setp.gt.s64 	%p7, %rd42, -1;
	mov.b64 	%rd45, 0;
	{
	.reg .u32 %r0, %r1, %r2, %r3, %a0, %a1, %a2, %a3, %b0, %b1, %b2, %b3;
	mov.b64 	{%a0,%a1}, %rd45;
	mov.b64 	{%a2,%a3}, %rd45;
	mov.b64 	{%b0,%b1}, %rd43;
	mov.b64 	{%b2,%b3}, %rd42;
	sub.cc.u32 	%r0, %a0, %b0;
	subc.cc.u32 	%r1, %a1, %b1;
	subc.cc.u32 	%r2, %a2, %b2;
	subc.u32 	%r3, %a3, %b3;
	mov.b64 	%rd46, {%r0,%r1};
	mov.b64 	%rd47, {%r2,%r3};
	}
	xor.b32  	%r36, %r25, -2147483648;
	selp.b64 	%rd73, %rd42, %rd47, %p7;
	selp.b64 	%rd14, %rd43, %rd46, %p7;
	selp.b32 	%r17, %r25, %r36, %p7;
	clz.b64 	%r37, %rd73;
	cvt.u64.u32 	%rd15, %r37;
	setp.eq.s32 	%p8, %r37, 0;
	@%p8 bra 	$L__BB13_8;
	cvt.u32.u64 	%r38, %rd15;
	and.b32  	%r39, %r38, 63;
	shl.b64 	%rd48, %rd73, %r39;
	shr.u64 	%rd49, %rd14, 1;
	not.b32 	%r40, %r38;
	and.b32  	%r41, %r40, 63;
	shr.u64 	%rd50, %rd49, %r41;
	or.b64  	%rd73, %rd48, %rd50;
$L__BB13_8:
	mov.b64 	%rd51, -3958705157555305931;
	{
	.reg .u32 %r0, %r1, %r2, %r3, %alo, %ahi, %blo, %bhi;
	mov.b64 	{%alo,%ahi}, %rd73;
	mov.b64 	{%blo,%bhi}, %rd51;
	mul.lo.u32 	%r0, %alo, %blo;
	mul.hi.u32 	%r1, %alo, %blo;
	mad.lo.cc.u32 	%r1, %alo, %bhi, %r1;
	madc.hi.u32 	%r2, %alo, %bhi, 0;
	mad.lo.cc.u32 	%r1, %ahi, %blo, %r1;
	madc.hi.cc.u32 	%r2, %ahi, %blo, %r2;
	madc.hi.u32 	%r3, %ahi, %bhi, 0;
	mad.lo.cc.u32 	%r2, %ahi, %bhi, %r2;
	addc.u32 	%r3, %r3, 0;
	mov.b64 	%rd52, {%r0,%r1};
	mov.b64 	%rd53, {%r2,%r3};
	}
	setp.gt.s64 	%p9, %rd53, 0;
	{
	.reg .u32 %r0, %r1, %r2, %r3, %a0, %a1, %a2, %a3, %b0, %b1, %b2, %b3;
	mov.b64 	{%a0,%a1}, %rd52;
	mov.b64 	{%a2,%a3}, %rd53;
	mov.b64 	{%b0,%b1}, %rd52;
	mov.b64 	{%b2,%b3}, %rd53;
	add.cc.u32 	%r0, %a0, %b0;
	addc.cc.u32 	%r1, %a1, %b1;
	addc.cc.u32 	%r2, %a2, %b2;
	addc.u32 	%r3, %a3, %b3;
	mov.b64 	%rd54, {%r0,%r1};
	mov.b64 	%rd55, {%r2,%r3};
	}
	selp.b64 	%rd56, %rd55, %rd53, %p9;
	selp.s64 	%rd57, -1, 0, %p9;
	sub.s64 	%rd58, %rd57, %rd15;
	cvt.u64.u32 	%rd59, %r17;
	shl.b64 	%rd60, %rd59, 32;
	add.s64 	%rd61, %rd56, 1;
	shr.u64 	%rd62, %rd61, 10;
	add.s64 	%rd63, %rd62, 1;
	shr.u64 	%rd64, %rd63, 1;
	shl.b64 	%rd65, %rd58, 52;
	add.s64 	%rd66, %rd65, %rd64;
	add.s64 	%rd67, %rd66, 4602678819172646912;
	or.b64  	%rd68, %rd67, %rd60;
	mov.b64 	%fd4, %rd68;
$L__BB13_9:
	st.param.f64 	[func_retval0], %fd4;
	st.param.b32 	[func_retval0+8], %r46;
	ret;

}


// ===== COMPILED SASS (sm_100) =====

	.target	sm_100

	.elftype	@"ET_EXEC"


//--------------------- .note.nv.tkinfo           --------------------------
	.section	.note.nv.tkinfo,"",@"SHT_NOTE"
	.sectionflags	@"SHF_NOTE_NV_TKINFO"
	.tkinfo
        /*0018*/ 	.word	0x00000002
        /*0030*/ 	.string	""
        /*0030*/ 	.string	"ptxas"
        /*0030*/ 	.string	"Cuda compilation tools, release 13.0, V13.0.88"
        /*0030*/ 	.string	"Build cuda_13.0.r13.0/compiler.36424714_0"
        /*0030*/ 	.string	"-arch sm_100 -m 64 "



//--------------------- .note.nv.cuinfo           --------------------------
	.section	.note.nv.cuinfo,"",@"SHT_NOTE"
	.sectionflags	@"SHF_NOTE_NV_CUINFO"
        /*0018*/ 	.short	0x0002
        /*001a*/ 	.short	0x0064
        /*001c*/ 	.short	0x0082
	.zero		2


//--------------------- .nv.info                  --------------------------
	.section	.nv.info,"",@"SHT_CUDA_INFO"
	.align	4


	//----- nvinfo : EIATTR_REGCOUNT
	.align		4
        /*0000*/ 	.byte	0x04, 0x2f
        /*0002*/ 	.short	(.L_46 - .L_45)
	.align		4
.L_45:
        /*0004*/ 	.word	index@(_ZN3cub18CUB_300001_SM_10006detail11EmptyKernelIvEEvv)
        /*0008*/ 	.word	0x00000004


	//----- nvinfo : EIATTR_FRAME_SIZE
	.align		4
.L_46:
        /*000c*/ 	.byte	0x04, 0x11
        /*000e*/ 	.short	(.L_48 - .L_47)
	.align		4
.L_47:
        /*0010*/ 	.word	index@(_ZN3cub18CUB_300001_SM_10006detail11EmptyKernelIvEEvv)
        /*0014*/ 	.word	0x00000000


	//----- nvinfo : EIATTR_REGCOUNT
	.align		4
.L_48:
        /*0018*/ 	.byte	0x04, 0x2f
        /*001a*/ 	.short	(.L_50 - .L_49)
	.align		4
.L_49:
        /*001c*/ 	.word	index@(_ZN3cub18CUB_300001_SM_10006detail8for_each13static_kernelINS2_12policy_hub_t12policy_500_tEmN6thrust24THRUST_300001_SM_1000_NS8cuda_cub20__uninitialized_fill7functorINS7_10device_ptrIdEEdEEEEvT0_T1_)
        /*0020*/ 	.word	0x00000009


	//----- nvinfo : EIATTR_FRAME_SIZE
	.align		4
.L_50:
        /*0024*/ 	.byte	0x04, 0x11
        /*0026*/ 	.short	(.L_52 - .L_51)
	.align		4
.L_51:
        /*0028*/ 	.word	index@(_ZN3cub18CUB_300001_SM_10006detail8for_each13static_kernelINS2_12policy_hub_t12policy_500_tEmN6thrust24THRUST_300001_SM_1000_NS8cuda_cub20__uninitialized_fill7functorINS7_10device_ptrIdEEdEEEEvT0_T1_)
        /*002c*/ 	.word	0x00000000


	//----- nvinfo : EIATTR_REGCOUNT
	.align		4
.L_52:
        /*0030*/ 	.byte	0x04, 0x2f
        /*0032*/ 	.short	(.L_54 - .L_53)
	.align		4
.L_53:
        /*0034*/ 	.word	index@(_ZN3cub18CUB_300001_SM_10006detail8for_each13static_kernelINS2_12policy_hub_t12policy_500_tElN6thrust24THRUST_300001_SM_1000_NS8cuda_cub10__tabulate7functorINS7_6detail15normal_iteratorINS7_10device_ptrIdEEEENS7_6system6detail7generic6detail22compute_sequence_valueIdvEElEEEEvT0_T1_)
        /*0038*/ 	.word	0x00000012


	//----- nvinfo : EIATTR_FRAME_SIZE
	.align		4
.L_54:
        /*003c*/ 	.byte	0x04, 0x11
        /*003e*/ 	.short	(.L_56 - .L_55)
	.align		4
.L_55:
        /*0040*/ 	.word	index@(_ZN3cub18CUB_300001_SM_10006detail8for_each13static_kernelINS2_12policy_hub_t12policy_500_tElN6thrust24THRUST_300001_SM_1000_NS8cuda_cub10__tabulate7functorINS7_6detail15normal_iteratorINS7_10device_ptrIdEEEENS7_6system6detail7generic6detail22compute_sequence_valueIdvEElEEEEvT0_T1_)
        /*0044*/ 	.word	0x00000000


	//----- nvinfo : EIATTR_REGCOUNT
	.align		4
.L_56:
        /*0048*/ 	.byte	0x04, 0x2f
        /*004a*/ 	.short	(.L_58 - .L_57)
	.align		4
.L_57:
        /*004c*/ 	.word	index@(_ZN3cub18CUB_300001_SM_10006detail9transform16transform_kernelINS2_10policy_hubILb1EN4cuda3std3__45tupleIJN6thrust24THRUST_300001_SM_1000_NS6detail15normal_iteratorINSA_10device_ptrIdEEEEEEEE10policy1000Ei14ScaleTransformSF_JPdEEEvT0_iT1_T2_DpNS2_10kernel_argIT3_EE)
        /*0050*/ 	.word	0x00000020


	//----- nvinfo : EIATTR_FRAME_SIZE
	.align		4
.L_58:
        /*0054*/ 	.byte	0x04, 0x11
        /*0056*/ 	.short	(.L_60 - .L_59)
	.align		4
.L_59:
        /*0058*/ 	.word	index@(_ZN3cub18CUB_300001_SM_10006detail9transform16transform_kernelINS2_10policy_hubILb1EN4cuda3std3__45tupleIJN6thrust24THRUST_300001_SM_1000_NS6detail15normal_iteratorINSA_10device_ptrIdEEEEEEEE10policy1000Ei14ScaleTransformSF_JPdEEEvT0_iT1_T2_DpNS2_10kernel_argIT3_EE)
        /*005c*/ 	.word	0x00000000


	//----- nvinfo : EIATTR_REGCOUNT
	.align		4
.L_60:
        /*0060*/ 	.byte	0x04, 0x2f
        /*0062*/ 	.short	(.L_62 - .L_61)
	.align		4
.L_61:
        /*0064*/ 	.word	index@(_ZN3cub18CUB_300001_SM_10006detail9transform16transform_kernelINS2_10policy_hubILb1EN4cuda3std3__45tupleIJN6thrust24THRUST_300001_SM_1000_NS6detail15normal_iteratorINSA_10device_ptrIdEEEEEEEE10policy1000El14ScaleTransformSF_JPdEEEvT0_iT1_T2_DpNS2_10kernel_argIT3_EE)
        /*0068*/ 	.word	0x00000020


	//----- nvinfo : EIATTR_FRAME_SIZE
	.align		4
.L_62:
        /*006c*/ 	.byte	0x04, 0x11
        /*006e*/ 	.short	(.L_64 - .L_63)
	.align		4
.L_63:
        /*0070*/ 	.word	index@(_ZN3cub18CUB_300001_SM_10006detail9transform16transform_kernelINS2_10policy_hubILb1EN4cuda3std3__45tupleIJN6thrust24THRUST_300001_SM_1000_NS6detail15normal_iteratorINSA_10device_ptrIdEEEEEEEE10policy1000El14ScaleTransformSF_JPdEEEvT0_iT1_T2_DpNS2_10kernel_argIT3_EE)
        /*0074*/ 	.word	0x00000000


	//----- nvinfo : EIATTR_REGCOUNT
	.align		4
.L_64:
        /*0078*/ 	.byte	0x04, 0x2f
        /*007a*/ 	.short	(.L_66 - .L_65)
	.align		4
.L_65:
        /*007c*/ 	.word	index@(_ZN3cub18CUB_300001_SM_10006detail9transform16transform_kernelINS2_10policy_hubILb1EN4cuda3std3__45tupleIJN6thrust24THRUST_300001_SM_1000_NS6detail15normal_iteratorINSA_10device_ptrIdEEEESF_EEEE10policy1000Ei15LinearTransformSF_JPdSK_EEEvT0_iT1_T2_DpNS2_10kernel_argIT3_EE)
        /*0080*/ 	.word	0x00000020


	//----- nvinfo : EIATTR_FRAME_SIZE
	.align		4
.L_66:
        /*0084*/ 	.byte	0x04, 0x11
        /*0086*/ 	.short	(.L_68 - .L_67)
	.align		4
.L_67:
        /*0088*/ 	.word	index@($_ZN3cub18CUB_300001_SM_10006detail9transform16transform_kernelINS2_10policy_hubILb1EN4cuda3std3__45tupleIJN6thrust24THRUST_300001_SM_1000_NS6detail15normal_iteratorINSA_10device_ptrIdEEEESF_EEEE10policy1000Ei15LinearTransformSF_JPdSK_EEEvT0_iT1_T2_DpNS2_10kernel_argIT3_EE$__internal_trig_reduction_slowpathd)
        /*008c*/ 	.word	0x00000028


	//----- nvinfo : EIATTR_FRAME_SIZE
	.align		4
.L_68:
        /*0090*/ 	.byte	0x04, 0x11
        /*0092*/ 	.short	(.L_70 - .L_69)
	.align		4
.L_69:
        /*0094*/ 	.word	index@(_ZN3cub18CUB_300001_SM_10006detail9transform16transform_kernelINS2_10policy_hubILb1EN4cuda3std3__45tupleIJN6thrust24THRUST_300001_SM_1000_NS6detail15normal_iteratorINSA_10device_ptrIdEEEESF_EEEE10policy1000Ei15LinearTransformSF_JPdSK_EEEvT0_iT1_T2_DpNS2_10kernel_argIT3_EE)
        /*0098*/ 	.word	0x00000028


	//----- nvinfo : EIATTR_REGCOUNT
	.align		4
.L_70:
        /*009c*/ 	.byte	0x04, 0x2f
        /*009e*/ 	.short	(.L_72 - .L_71)
	.align		4
.L_71:
        /*00a0*/ 	.word	index@(_ZN3cub18CUB_300001_SM_10006detail9transform16transform_kernelINS2_10policy_hubILb1EN4cuda3std3__45tupleIJN6thrust24THRUST_300001_SM_1000_NS6detail15normal_iteratorINSA_10device_ptrIdEEEESF_EEEE10policy1000El15LinearTransformSF_JPdSK_EEEvT0_iT1_T2_DpNS2_10kernel_argIT3_EE)
        /*00a4*/ 	.word	0x00000028


	//----- nvinfo : EIATTR_FRAME_SIZE
	.align		4
.L_72:
        /*00a8*/ 	.byte	0x04, 0x11
        /*00aa*/ 	.short	(.L_74 - .L_73)
	.align		4
.L_73:
        /*00ac*/ 	.word	index@($_ZN3cub18CUB_300001_SM_10006detail9transform16transform_kernelINS2_10policy_hubILb1EN4cuda3std3__45tupleIJN6thrust24THRUST_300001_SM_1000_NS6detail15normal_iteratorINSA_10device_ptrIdEEEESF_EEEE10policy1000El15LinearTransformSF_JPdSK_EEEvT0_iT1_T2_DpNS2_10kernel_argIT3_EE$__internal_trig_reduction_slowpathd)
        /*00b0*/ 	.word	0x00000028


	//----- nvinfo : EIATTR_FRAME_SIZE
	.align		4
.L_74:
        /*00b4*/ 	.byte	0x04, 0x11
        /*00b6*/ 	.short	(.L_76 - .L_75)
	.align		4
.L_75:
        /*00b8*/ 	.word	index@(_ZN3cub18CUB_300001_SM_10006detail9transform16transform_kernelINS2_10policy_hubILb1EN4cuda3std3__45tupleIJN6thrust24THRUST_300001_SM_1000_NS6detail15normal_iteratorINSA_10device_ptrIdEEEESF_EEEE10policy1000El15LinearTransformSF_JPdSK_EEEvT0_iT1_T2_DpNS2_10kernel_argIT3_EE)
        /*00bc*/ 	.word	0x00000028


	//----- nvinfo : EIATTR_REGCOUNT
	.align		4
.L_76:
        /*00c0*/ 	.byte	0x04, 0x2f
        /*00c2*/ 	.short	(.L_78 - .L_77)
	.align		4
.L_77:
        /*00c4*/ 	.word	index@(_ZN3cub18CUB_300001_SM_10006detail6reduce28DeviceReduceSingleTileKernelINS2_10policy_hubIdjN4cuda3std3__44plusIdEEE10Policy1000EN6thrust24THRUST_300001_SM_1000_NS6detail15normal_iteratorINSD_10device_ptrIdEEEEPdjS9_dd15SquareTransformEEvT0_T1_T2_T3_T4_T6_)
        /*00c8*/ 	.word	0x0000002d


	//----- nvinfo : EIATTR_FRAME_SIZE
	.align		4
.L_78:
        /*00cc*/ 	.byte	0x04, 0x11
        /*00ce*/ 	.short	(.L_80 - .L_79)
	.align		4
.L_79:
        /*00d0*/ 	.word	index@(_ZN3cub18CUB_300001_SM_10006detail6reduce28DeviceReduceSingleTileKernelINS2_10policy_hubIdjN4cuda3std3__44plusIdEEE10Policy1000EN6thrust24THRUST_300001_SM_1000_NS6detail15normal_iteratorINSD_10device_ptrIdEEEEPdjS9_dd15SquareTransformEEvT0_T1_T2_T3_T4_T6_)
        /*00d4*/ 	.word	0x00000000


	//----- nvinfo : EIATTR_REGCOUNT
	.align		4
.L_80:
        /*00d8*/ 	.byte	0x04, 0x2f
        /*00da*/ 	.short	(.L_82 - .L_81)
	.align		4
.L_81:
        /*00dc*/ 	.word	index@(_ZN3cub18CUB_300001_SM_10006detail6reduce18DeviceReduceKernelINS2_10policy_hubIdjN4cuda3std3__44plusIdEEE10Policy1000EN6thrust24THRUST_300001_SM_1000_NS6detail15normal_iteratorINSD_10device_ptrIdEEEEjS9_d15SquareTransformEEvT0_PT3_T1_NS0_13GridEvenShareISN_EET2_T4_)
        /*00e0*/ 	.word	0x00000020


	//----- nvinfo : EIATTR_FRAME_SIZE
	.align		4
.L_82:
        /*00e4*/ 	.byte	0x04, 0x11
        /*00e6*/ 	.short	(.L_84 - .L_83)
	.align		4
.L_83:
        /*00e8*/ 	.word	index@(_ZN3cub18CUB_300001_SM_10006detail6reduce18DeviceReduceKernelINS2_10policy_hubIdjN4cuda3std3__44plusIdEEE10Policy1000EN6thrust24THRUST_300001_SM_1000_NS6detail15normal_iteratorINSD_10device_ptrIdEEEEjS9_d15SquareTransformEEvT0_PT3_T1_NS0_13GridEvenShareISN_EET2_T4_)
        /*00ec*/ 	.word	0x00000000


	//----- nvinfo : EIATTR_REGCOUNT
	.align		4
.L_84:
        /*00f0*/ 	.byte	0x04, 0x2f
        /*00f2*/ 	.short	(.L_86 - .L_85)
	.align		4
.L_85:
        /*00f4*/ 	.word	index@(_ZN3cub18CUB_300001_SM_10006detail6reduce28DeviceReduceSingleTileKernelINS2_10policy_hubIdjN4cuda3std3__44plusIdEEE10Policy1000EPdSC_iS9_ddNS7_10__identityEEEvT0_T1_T2_T3_T4_T6_)
        /*00f8*/ 	.word	0x00000030


	//----- nvinfo : EIATTR_FRAME_SIZE
	.align		4
.L_86:
        /*00fc*/ 	.byte	0x04, 0x11
        /*00fe*/ 	.short	(.L_88 - .L_87)
	.align		4
.L_87:
        /*0100*/ 	.word	index@(_ZN3cub18CUB_300001_SM_10006detail6reduce28DeviceReduceSingleTileKernelINS2_10policy_hubIdjN4cuda3std3__44plusIdEEE10Policy1000EPdSC_iS9_ddNS7_10__identityEEEvT0_T1_T2_T3_T4_T6_)
        /*0104*/ 	.word	0x00000000


	//----- nvinfo : EIATTR_REGCOUNT
	.align		4
.L_88:
        /*0108*/ 	.byte	0x04, 0x2f
        /*010a*/ 	.short	(.L_90 - .L_89)
	.align		4
.L_89:
        /*010c*/ 	.word	index@(_ZN3cub18CUB_300001_SM_10006detail6reduce28DeviceReduceSingleTileKernelINS2_10policy_hubIdyN4cuda3std3__44plusIdEEE10Policy1000EN6thrust24THRUST_300001_SM_1000_NS6detail15normal_iteratorINSD_10device_ptrIdEEEEPdyS9_dd15SquareTransformEEvT0_T1_T2_T3_T4_T6_)
        /*0110*/ 	.word	0x0000002e


	//----- nvinfo : EIATTR_FRAME_SIZE
	.align		4
.L_90:
        /*0114*/ 	.byte	0x04, 0x11
        /*0116*/ 	.short	(.L_92 - .L_91)
	.align		4
.L_91:
        /*0118*/ 	.word	index@(_ZN3cub18CUB_300001_SM_10006detail6reduce28DeviceReduceSingleTileKernelINS2_10policy_hubIdyN4cuda3std3__44plusIdEEE10Policy1000EN6thrust24THRUST_300001_SM_1000_NS6detail15normal_iteratorINSD_10device_ptrIdEEEEPdyS9_dd15SquareTransformEEvT0_T1_T2_T3_T4_T6_)
        /*011c*/ 	.word	0x00000000


	//----- nvinfo : EIATTR_REGCOUNT
	.align		4
.L_92:
        /*0120*/ 	.byte	0x04, 0x2f
        /*0122*/ 	.short	(.L_94 - .L_93)
	.align		4
.L_93:
        /*0124*/ 	.word	index@(_ZN3cub18CUB_300001_SM_10006detail6reduce18DeviceReduceKernelINS2_10policy_hubIdyN4cuda3std3__44plusIdEEE10Policy1000EN6thrust24THRUST_300001_SM_1000_NS6detail15normal_iteratorINSD_10device_ptrIdEEEEyS9_d15SquareTransformEEvT0_PT3_T1_NS0_13GridEvenShareISN_EET2_T4_)
        /*0128*/ 	.word	0x0000001d


	//----- nvinfo : EIATTR_FRAME_SIZE
	.align		4
.L_94:
        /*012c*/ 	.byte	0x04, 0x11
        /*012e*/ 	.short	(.L_96 - .L_95)
	.align		4
.L_95:
        /*0130*/ 	.word	index@(_ZN3cub18CUB_300001_SM_10006detail6reduce18DeviceReduceKernelINS2_10policy_hubIdyN4cuda3std3__44plusIdEEE10Policy1000EN6thrust24THRUST_300001_SM_1000_NS6detail15normal_iteratorINSD_10device_ptrIdEEEEyS9_d15SquareTransformEEvT0_PT3_T1_NS0_13GridEvenShareISN_EET2_T4_)
        /*0134*/ 	.word	0x00000000


	//----- nvinfo : EIATTR_REGCOUNT
	.align		4
.L_96:
        /*0138*/ 	.byte	0x04, 0x2f
        /*013a*/ 	.short	(.L_98 - .L_97)
	.align		4
.L_97:
        /*013c*/ 	.word	index@(_ZN3cub18CUB_300001_SM_10006detail6reduce28DeviceReduceSingleTileKernelINS2_10policy_hubIdyN4cuda3std3__44plusIdEEE10Policy1000EPdSC_iS9_ddNS7_10__identityEEEvT0_T1_T2_T3_T4_T6_)
        /*0140*/ 	.word	0x00000030


	//----- nvinfo : EIATTR_FRAME_SIZE
	.align		4
.L_98:
        /*0144*/ 	.byte	0x04, 0x11
        /*0146*/ 	.short	(.L_100 - .L_99)
	.align		4
.L_99:
        /*0148*/ 	.word	index@(_ZN3cub18CUB_300001_SM_10006detail6reduce28DeviceReduceSingleTileKernelINS2_10policy_hubIdyN4cuda3std3__44plusIdEEE10Policy1000EPdSC_iS9_ddNS7_10__identityEEEvT0_T1_T2_T3_T4_T6_)
        /*014c*/ 	.word	0x00000000


	//----- nvinfo : EIATTR_MIN_STACK_SIZE
	.align		4
.L_100:
        /*0150*/ 	.byte	0x04, 0x12
        /*0152*/ 	.short	(.L_102 - .L_101)
	.align		4
.L_101:
        /*0154*/ 	.word	index@(_ZN3cub18CUB_300001_SM_10006detail6reduce28DeviceReduceSingleTileKernelINS2_10policy_hubIdyN4cuda3std3__44plusIdEEE10Policy1000EPdSC_iS9_ddNS7_10__identityEEEvT0_T1_T2_T3_T4_T6_)
        /*0158*/ 	.word	0x00000000


	//----- nvinfo : EIATTR_MIN_STACK_SIZE
	.align		4
.L_102:
        /*015c*/ 	.byte	0x04, 0x12
        /*015e*/ 	.short	(.L_104 - .L_103)
	.align		4
.L_103:
        /*0160*/ 	.word	index@(_ZN3cub18CUB_300001_SM_10006detail6reduce18DeviceReduceKernelINS2_10policy_hubIdyN4cuda3std3__44plusIdEEE10Policy1000EN6thrust24THRUST_300001_SM_1000_NS6detail15normal_iteratorINSD_10device_ptrIdEEEEyS9_d15SquareTransformEEvT0_PT3_T1_NS0_13GridEvenShareISN_EET2_T4_)
        /*0164*/ 	.word	0x00000000


	//----- nvinfo : EIATTR_MIN_STACK_SIZE
	.align		4
.L_104:
        /*0168*/ 	.byte	0x04, 0x12
        /*016a*/ 	.short	(.L_106 - .L_105)
	.align		4
.L_105:
        /*016c*/ 	.word	index@(_ZN3cub18CUB_300001_SM_10006detail6reduce28DeviceReduceSingleTileKernelINS2_10policy_hubIdyN4cuda3std3__44plusIdEEE10Policy1000EN6thrust24THRUST_300001_SM_1000_NS6detail15normal_iteratorINSD_10device_ptrIdEEEEPdyS9_dd15SquareTransformEEvT0_T1_T2_T3_T4_T6_)
        /*0170*/ 	.word	0x00000000


	//----- nvinfo : EIATTR_MIN_STACK_SIZE
	.align		4
.L_106:
        /*0174*/ 	.byte	0x04, 0x12
        /*0176*/ 	.short	(.L_108 - .L_107)
	.align		4
.L_107:
        /*0178*/ 	.word	index@(_ZN3cub18CUB_300001_SM_10006detail6reduce28DeviceReduceSingleTileKernelINS2_10policy_hubIdjN4cuda3std3__44plusIdEEE10Policy1000EPdSC_iS9_ddNS7_10__identityEEEvT0_T1_T2_T3_T4_T6_)
        /*017c*/ 	.word	0x00000000


	//----- nvinfo : EIATTR_MIN_STACK_SIZE
	.align		4
.L_108:
        /*0180*/ 	.byte	0x04, 0x12
        /*0182*/ 	.short	(.L_110 - .L_109)
	.align		4
.L_109:
        /*0184*/ 	.word	index@(_ZN3cub18CUB_300001_SM_10006detail6reduce18DeviceReduceKernelINS2_10policy_hubIdjN4cuda3std3__44plusIdEEE10Policy1000EN6thrust24THRUST_300001_SM_1000_NS6detail15normal_iteratorINSD_10device_ptrIdEEEEjS9_d15SquareTransformEEvT0_PT3_T1_NS0_13GridEvenShareISN_EET2_T4_)
        /*0188*/ 	.word	0x00000000


	//----- nvinfo : EIATTR_MIN_STACK_SIZE
	.align		4
.L_110:
        /*018c*/ 	.byte	0x04, 0x12
        /*018e*/ 	.short	(.L_112 - .L_111)
	.align		4
.L_111:
        /*0190*/ 	.word	index@(_ZN3cub18CUB_300001_SM_10006detail6reduce28DeviceReduceSingleTileKernelINS2_10policy_hubIdjN4cuda3std3__44plusIdEEE10Policy1000EN6thrust24THRUST_300001_SM_1000_NS6detail15normal_iteratorINSD_10device_ptrIdEEEEPdjS9_dd15SquareTransformEEvT0_T1_T2_T3_T4_T6_)
        /*0194*/ 	.word	0x00000000


	//----- nvinfo : EIATTR_MIN_STACK_SIZE
	.align		4
.L_112:
        /*0198*/ 	.byte	0x04, 0x12
        /*019a*/ 	.short	(.L_114 - .L_113)
	.align		4
.L_113:
        /*019c*/ 	.word	index@(_ZN3cub18CUB_300001_SM_10006detail9transform16transform_kernelINS2_10policy_hubILb1EN4cuda3std3__45tupleIJN6thrust24THRUST_300001_SM_1000_NS6detail15normal_iteratorINSA_10device_ptrIdEEEESF_EEEE10policy1000El15LinearTransformSF_JPdSK_EEEvT0_iT1_T2_DpNS2_10kernel_argIT3_EE)
        /*01a0*/ 	.word	0x00000028


	//----- nvinfo : EIATTR_MIN_STACK_SIZE
	.align		4
.L_114:
        /*01a4*/ 	.byte	0x04, 0x12
        /*01a6*/ 	.short	(.L_116 - .L_115)
	.align		4
.L_115:
        /*01a8*/ 	.word	index@(_ZN3cub18CUB_300001_SM_10006detail9transform16transform_kernelINS2_10policy_hubILb1EN4cuda3std3__45tupleIJN6thrust24THRUST_300001_SM_1000_NS6detail15normal_iteratorINSA_10device_ptrIdEEEESF_EEEE10policy1000Ei15LinearTransformSF_JPdSK_EEEvT0_iT1_T2_DpNS2_10kernel_argIT3_EE)
        /*01ac*/ 	.word	0x00000028


	//----- nvinfo : EIATTR_MIN_STACK_SIZE
	.align		4
.L_116:
        /*01b0*/ 	.byte	0x04, 0x12
        /*01b2*/ 	.short	(.L_118 - .L_117)
	.align		4
.L_117:
        /*01b4*/ 	.word	index@(_ZN3cub18CUB_300001_SM_10006detail9transform16transform_kernelINS2_10policy_hubILb1EN4cuda3std3__45tupleIJN6thrust24THRUST_300001_SM_1000_NS6detail15normal_iteratorINSA_10device_ptrIdEEEEEEEE10policy1000El14ScaleTransformSF_JPdEEEvT0_iT1_T2_DpNS2_10kernel_argIT3_EE)
        /*01b8*/ 	.word	0x00000000


	//----- nvinfo : EIATTR_MIN_STACK_SIZE
	.align		4
.L_118:
        /*01bc*/ 	.byte	0x04, 0x12
        /*01be*/ 	.short	(.L_120 - .L_119)
	.align		4
.L_119:
        /*01c0*/ 	.word	index@(_ZN3cub18CUB_300001_SM_10006detail9transform16transform_kernelINS2_10policy_hubILb1EN4cuda3std3__45tupleIJN6thrust24THRUST_300001_SM_1000_NS6detail15normal_iteratorINSA_10device_ptrIdEEEEEEEE10policy1000Ei14ScaleTransformSF_JPdEEEvT0_iT1_T2_DpNS2_10kernel_argIT3_EE)
        /*01c4*/ 	.word	0x00000000


	//----- nvinfo : EIATTR_MIN_STACK_SIZE
	.align		4
.L_120:
        /*01c8*/ 	.byte	0x04, 0x12
        /*01ca*/ 	.short	(.L_122 - .L_121)
	.align		4
.L_121:
        /*01cc*/ 	.word	index@(_ZN3cub18CUB_300001_SM_10006detail8for_each13static_kernelINS2_12policy_hub_t12policy_500_tElN6thrust24THRUST_300001_SM_1000_NS8cuda_cub10__tabulate7functorINS7_6detail15normal_iteratorINS7_10device_ptrIdEEEENS7_6system6detail7generic6detail22compute_sequence_valueIdvEElEEEEvT0_T1_)
        /*01d0*/ 	.word	0x00000000


	//----- nvinfo : EIATTR_MIN_STACK_SIZE
	.align		4
.L_122:
        /*01d4*/ 	.byte	0x04, 0x12
        /*01d6*/ 	.short	(.L_124 - .L_123)
	.align		4
.L_123:
        /*01d8*/ 	.word	index@(_ZN3cub18CUB_300001_SM_10006detail8for_each13static_kernelINS2_12policy_hub_t12policy_500_tEmN6thrust24THRUST_300001_SM_1000_NS8cuda_cub20__uninitialized_fill7functorINS7_10device_ptrIdEEdEEEEvT0_T1_)
        /*01dc*/ 	.word	0x00000000


	//----- nvinfo : EIATTR_MIN_STACK_SIZE
	.align		4
.L_124:
        /*01e0*/ 	.byte	0x04, 0x12
        /*01e2*/ 	.short	(.L_126 - .L_125)
	.align		4
.L_125:
        /*01e4*/ 	.word	index@(_ZN3cub18CUB_300001_SM_10006detail11EmptyKernelIvEEvv)
        /*01e8*/ 	.word	0x00000000
.L_126:


//--------------------- .nv.compat                --------------------------
	.section	.nv.compat,"",@"SHT_CUDA_COMPAT_INFO"
	.align	4
        /*0000*/ 	.byte	0x02, 0x09, 0x00, 0x00, 0x02, 0x02, 0x01, 0x00, 0x02, 0x05, 0x05, 0x00, 0x03, 0x07, 0x01, 0x01
        /*0010*/ 	.byte	0x02, 0x03, 0x00, 0x00, 0x02, 0x06, 0x01, 0x00, 0x04, 0x0b, 0x08, 0x00, 0x01, 0x00, 0x00, 0x00
        /*0020*/ 	.byte	0x00, 0x00, 0x00, 0x00


//--------------------- .nv.info._ZN3cub18CUB_300001_SM_10006detail6reduce28DeviceReduceSingleTileKernelINS2_10policy_hubIdyN4cuda3std3__44plusIdEEE10Policy1000EPdSC_iS9_ddNS7_10__identityEEEvT0_T1_T2_T3_T4_T6_ --------------------------
	.section	.nv.info._ZN3cub18CUB_300001_SM_10006detail6reduce28DeviceReduceSingleTileKernelINS2_10policy_hubIdyN4cuda3std3__44plusIdEEE10Policy1000EPdSC_iS9_ddNS7_10__identityEEEvT0_T1_T2_T3_T4_T6_,"",@"SHT_CUDA_INFO"
	.sectionflags	@""
	.align	4


	//----- nvinfo : EIATTR_CUDA_API_VERSION
	.align		4
        /*0000*/ 	.byte	0x04, 0x37
        /*0002*/ 	.short	(.L_128 - .L_127)
.L_127:
        /*0004*/ 	.word	0x00000082


	//----- nvinfo : EIATTR_KPARAM_INFO
	.align		4
.L_128:
        /*0008*/ 	.byte	0x04, 0x17
        /*000a*/ 	.short	(.L_130 - .L_129)
.L_129:
        /*000c*/ 	.word	0x00000000
        /*0010*/ 	.short	0x0005
        /*0012*/ 	.short	0x0020
        /*0014*/ 	.byte	0x00, 0xf0, 0x05, 0x00


	//----- nvinfo : EIATTR_KPARAM_INFO
	.align		4
.L_130:
        /*0018*/ 	.byte	0x04, 0x17
        /*001a*/ 	.short	(.L_132 - .L_131)
.L_131:
        /*001c*/ 	.word	0x00000000
        /*0020*/ 	.short	0x0004
        /*0022*/ 	.short	0x0018
        /*0024*/ 	.byte	0x00, 0xf0, 0x21, 0x00


	//----- nvinfo : EIATTR_KPARAM_INFO
	.align		4
.L_132:
        /*0028*/ 	.byte	0x04, 0x17
        /*002a*/ 	.short	(.L_134 - .L_133)
.L_133:
        /*002c*/ 	.word	0x00000000
        /*0030*/ 	.short	0x0003
        /*0032*/ 	.short	0x0014
        /*0034*/ 	.byte	0x00, 0xf0, 0x05, 0x00


	//----- nvinfo : EIATTR_KPARAM_INFO
	.align		4
.L_134:
        /*0038*/ 	.byte	0x04, 0x17
        /*003a*/ 	.short	(.L_136 - .L_135)
.L_135:
        /*003c*/ 	.word	0x00000000
        /*0040*/ 	.short	0x0002
        /*0042*/ 	.short	0x0010
        /*0044*/ 	.byte	0x00, 0xf0, 0x11, 0x00


	//----- nvinfo : EIATTR_KPARAM_INFO
	.align		4
.L_136:
        /*0048*/ 	.byte	0x04, 0x17
        /*004a*/ 	.short	(.L_138 - .L_137)
.L_137:
        /*004c*/ 	.word	0x00000000
        /*0050*/ 	.short	0x0001
        /*0052*/ 	.short	0x0008
        /*0054*/ 	.byte	0x00, 0xf5, 0x21, 0x00


	//----- nvinfo : EIATTR_KPARAM_INFO
	.align		4
.L_138:
        /*0058*/ 	.byte	0x04, 0x17
        /*005a*/ 	.short	(.L_140 - .L_139)
.L_139:
        /*005c*/ 	.word	0x00000000
        /*0060*/ 	.short	0x0000
        /*0062*/ 	.short	0x0000
        /*0064*/ 	.byte	0x00, 0xf5, 0x21, 0x00


	//----- nvinfo : EIATTR_SPARSE_MMA_MASK
	.align		4
.L_140:
        /*0068*/ 	.byte	0x03, 0x50
        /*006a*/ 	.short	0x0000


	//----- nvinfo : EIATTR_MAXREG_COUNT
	.align		4
        /*006c*/ 	.byte	0x03, 0x1b
        /*006e*/ 	.short	0x0080


	//----- nvinfo : EIATTR_NUM_BARRIERS
	.align		4
        /*0070*/ 	.byte	0x02, 0x4c
        /*0072*/ 	.byte	0x01
	.zero		1


	//----- nvinfo : EIATTR_MERCURY_ISA_VERSION
	.align		4
        /*0074*/ 	.byte	0x03, 0x5f
        /*0076*/ 	.short	0x0101


	//----- nvinfo : EIATTR_COOP_GROUP_MASK_REGIDS
	.align		4
        /*0078*/ 	.byte	0x04, 0x29
        /*007a*/ 	.short	(.L_142 - .L_141)


	//   ....[0]....
.L_141:
        /*007c*/ 	.word	0xffffffff


	//   ....[1]....
        /*0080*/ 	.word	0xffffffff


	//   ....[2]....
        /*0084*/ 	.word	0xffffffff


	//   ....[3]....
        /*0088*/ 	.word	0xffffffff


	//   ....[4]....
        /*008c*/ 	.word	0xffffffff


	//   ....[5]....
        /*0090*/ 	.word	0xffffffff


	//   ....[6]....
        /*0094*/ 	.word	0xffffffff


	//   ....[7]....
        /*0098*/ 	.word	0xffffffff


	//   ....[8]....
        /*009c*/ 	.word	0xffffffff


	//   ....[9]....
        /*00a0*/ 	.word	0xffffffff


	//   ....[10]....
        /*00a4*/ 	.word	0xffffffff


	//   ....[11]....
        /*00a8*/ 	.word	0xffffffff


	//   ....[12]....
        /*00ac*/ 	.word	0xffffffff


	//   ....[13]....
        /*00b0*/ 	.word	0xffffffff


	//   ....[14]....
        /*00b4*/ 	.word	0xffffffff


	//   ....[15]....
        /*00b8*/ 	.word	0xffffffff


	//   ....[16]....
        /*00bc*/ 	.word	0xffffffff


	//   ....[17]....
        /*00c0*/ 	.word	0xffffffff


	//   ....[18]....
        /*00c4*/ 	.word	0xffffffff


	//   ....[19]....
        /*00c8*/ 	.word	0xffffffff


	//   ....[20]....
        /*00cc*/ 	.word	0xffffffff


	//   ....[21]....
        /*00d0*/ 	.word	0xffffffff


	//   ....[22]....
        /*00d4*/ 	.word	0xffffffff


	//   ....[23]....
        /*00d8*/ 	.word	0xffffffff


	//   ....[24]....
        /*00dc*/ 	.word	0xffffffff


	//   ....[25]....
        /*00e0*/ 	.word	0xffffffff


	//   ....[26]....
        /*00e4*/ 	.word	0xffffffff


	//   ....[27]....
        /*00e8*/ 	.word	0xffffffff


	//   ....[28]....
        /*00ec*/ 	.word	0xffffffff


	//   ....[29]....
        /*00f0*/ 	.word	0xffffffff


	//----- nvinfo : EIATTR_COOP_GROUP_INSTR_OFFSETS
	.align		4
.L_142:
        /*00f4*/ 	.byte	0x04, 0x28
        /*00f6*/ 	.short	(.L_144 - .L_143)


	//   ....[0]....
.L_143:
        /*00f8*/ 	.word	0x00000960


	//   ....[1]....
        /*00fc*/ 	.word	0x00000970


	//   ....[2]....
        /*0100*/ 	.word	0x000009e0


	//   ....[3]....
        /*0104*/ 	.word	0x00000a10


	//   ....[4]....
        /*0108*/ 	.word	0x00000a70


	//   ....[5]....
        /*010c*/ 	.word	0x00000a80


	//   ....[6]....
        /*0110*/ 	.word	0x00000ae0


	//   ....[7]....
        /*0114*/ 	.word	0x00000af0


	//   ....[8]....
        /*0118*/ 	.word	0x00000b40


	//   ....[9]....
        /*011c*/ 	.word	0x00000b60


	//   ....[10]....
        /*0120*/ 	.word	0x00000e10


	//   ....[11]....
        /*0124*/ 	.word	0x00000e20


	//   ....[12]....
        /*0128*/ 	.word	0x00000eb0


	//   ....[13]....
        /*012c*/ 	.word	0x00000ed0


	//   ....[14]....
        /*0130*/ 	.word	0x00000f20


	//   ....[15]....
        /*0134*/ 	.word	0x00000f40


	//   ....[16]....
        /*0138*/ 	.word	0x00000f90


	//   ....[17]....
        /*013c*/ 	.word	0x00000fb0


	//   ....[18]....
        /*0140*/ 	.word	0x00001000


	//   ....[19]....
        /*0144*/ 	.word	0x00001030


	//   ....[20]....
        /*0148*/ 	.word	0x000020b0


	//   ....[21]....
        /*014c*/ 	.word	0x000020c0


	//   ....[22]....
        /*0150*/ 	.word	0x00002130


	//   ....[23]....
        /*0154*/ 	.word	0x00002140


	//   ....[24]....
        /*0158*/ 	.word	0x000021a0


	//   ....[25]....
        /*015c*/ 	.word	0x000021b0


	//   ....[26]....
        /*0160*/ 	.word	0x00002200


	//   ....[27]....
        /*0164*/ 	.word	0x00002220


	//   ....[28]....
        /*0168*/ 	.word	0x00002280


	//   ....[29]....
        /*016c*/ 	.word	0x000022b0


	//----- nvinfo : EIATTR_VRC_CTA_INIT_COUNT
	.align		4
.L_144:
        /*0170*/ 	.byte	0x02, 0x4a
	.zero		1
	.zero		1


	//----- nvinfo : EIATTR_EXIT_INSTR_OFFSETS
	.align		4
        /*0174*/ 	.byte	0x04, 0x1c
        /*0176*/ 	.short	(.L_146 - .L_145)


	//   ....[0]....
.L_145:
        /*0178*/ 	.word	0x00000080


	//   ....[1]....
        /*017c*/ 	.word	0x000000c0


	//   ....[2]....
        /*0180*/ 	.word	0x00002510


	//   ....[3]....
        /*0184*/ 	.word	0x00002560


	//----- nvinfo : EIATTR_MAX_THREADS
	.align		4
.L_146:
        /*0188*/ 	.byte	0x04, 0x05
        /*018a*/ 	.short	(.L_148 - .L_147)
.L_147:
        /*018c*/ 	.word	0x00000200
        /*0190*/ 	.word	0x00000001
        /*0194*/ 	.word	0x00000001


	//----- nvinfo : EIATTR_CRS_STACK_SIZE
	.align		4
.L_148:
        /*0198*/ 	.byte	0x04, 0x1e
        /*019a*/ 	.short	(.L_150 - .L_149)
.L_149:
        /*019c*/ 	.word	0x00000000


	//----- nvinfo : EIATTR_CBANK_PARAM_SIZE
	.align		4
.L_150:
        /*01a0*/ 	.byte	0x03, 0x19
        /*01a2*/ 	.short	0x0021


	//----- nvinfo : EIATTR_PARAM_CBANK
	.align		4
        /*01a4*/ 	.byte	0x04, 0x0a
        /*01a6*/ 	.short	(.L_152 - .L_151)
	.align		4
.L_151:
        /*01a8*/ 	.word	index@(.nv.constant0._ZN3cub18CUB_300001_SM_10006detail6reduce28DeviceReduceSingleTileKernelINS2_10policy_hubIdyN4cuda3std3__44plusIdEEE10Policy1000EPdSC_iS9_ddNS7_10__identityEEEvT0_T1_T2_T3_T4_T6_)
        /*01ac*/ 	.short	0x0380
        /*01ae*/ 	.short	0x0021


	//----- nvinfo : EIATTR_SW_WAR
	.align		4
.L_152:
        /*01b0*/ 	.byte	0x04, 0x36
        /*01b2*/ 	.short	(.L_154 - .L_153)
.L_153:
        /*01b4*/ 	.word	0x00000008
.L_154:


//--------------------- .nv.info._ZN3cub18CUB_300001_SM_10006detail6reduce18DeviceReduceKernelINS2_10policy_hubIdyN4cuda3std3__44plusIdEEE10Policy1000EN6thrust24THRUST_300001_SM_1000_NS6detail15normal_iteratorINSD_10device_ptrIdEEEEyS9_d15SquareTransformEEvT0_PT3_T1_NS0_13GridEvenShareISN_EET2_T4_ --------------------------
	.section	.nv.info._ZN3cub18CUB_300001_SM_10006detail6reduce18DeviceReduceKernelINS2_10policy_hubIdyN4cuda3std3__44plusIdEEE10Policy1000EN6thrust24THRUST_300001_SM_1000_NS6detail15normal_iteratorINSD_10device_ptrIdEEEEyS9_d15SquareTransformEEvT0_PT3_T1_NS0_13GridEvenShareISN_EET2_T4_,"",@"SHT_CUDA_INFO"
	.sectionflags	@""
	.align	4


	//----- nvinfo : EIATTR_CUDA_API_VERSION
	.align		4
        /*0000*/ 	.byte	0x04, 0x37
        /*0002*/ 	.short	(.L_156 - .L_155)
.L_155:
        /*0004*/ 	.word	0x00000082


	//----- nvinfo : EIATTR_KPARAM_INFO
	.align		4
.L_156:
        /*0008*/ 	.byte	0x04, 0x17
        /*000a*/ 	.short	(.L_158 - .L_157)
.L_157:
        /*000c*/ 	.word	0x00000000
        /*0010*/ 	.short	0x0005
        /*0012*/ 	.short	0x0061
        /*0014*/ 	.byte	0x00, 0xf0, 0x05, 0x00


	//----- nvinfo : EIATTR_KPARAM_INFO
	.align		4
.L_158:
        /*0018*/ 	.byte	0x04, 0x17
        /*001a*/ 	.short	(.L_160 - .L_159)
.L_159:
        /*001c*/ 	.word	0x00000000
        /*0020*/ 	.short	0x0004
        /*0022*/ 	.short	0x0060
        /*0024*/ 	.byte	0x00, 0xf0, 0x05, 0x00


	//----- nvinfo : EIATTR_KPARAM_INFO
	.align		4
.L_160:
        /*0028*/ 	.byte	0x04, 0x17
        /*002a*/ 	.short	(.L_162 - .L_161)
.L_161:
        /*002c*/ 	.word	0x00000000
        /*0030*/ 	.short	0x0003
        /*0032*/ 	.short	0x0018
        /*0034*/ 	.byte	0x00, 0xf0, 0x21, 0x01


	//----- nvinfo : EIATTR_KPARAM_INFO
	.align		4
.L_162:
        /*0038*/ 	.byte	0x04, 0x17
        /*003a*/ 	.short	(.L_164 - .L_163)
.L_163:
        /*003c*/ 	.word	0x00000000
        /*0040*/ 	.short	0x0002
        /*0042*/ 	.short	0x0010
        /*0044*/ 	.byte	0x00, 0xf0, 0x21, 0x00


	//----- nvinfo : EIATTR_KPARAM_INFO
	.align		4
.L_164:
        /*0048*/ 	.byte	0x04, 0x17
        /*004a*/ 	.short	(.L_166 - .L_165)
.L_165:
        /*004c*/ 	.word	0x00000000
        /*0050*/ 	.short	0x0001
        /*0052*/ 	.short	0x0008
        /*0054*/ 	.byte	0x00, 0xf5, 0x21, 0x00


	//----- nvinfo : EIATTR_KPARAM_INFO
	.align		4
.L_166:
        /*0058*/ 	.byte	0x04, 0x17
        /*005a*/ 	.short	(.L_168 - .L_167)
.L_167:
        /*005c*/ 	.word	0x00000000
        /*0060*/ 	.short	0x0000
        /*0062*/ 	.short	0x0000
        /*0064*/ 	.byte	0x00, 0xf0, 0x21, 0x00


	//----- nvinfo : EIATTR_SPARSE_MMA_MASK
	.align		4
.L_168:
        /*0068*/ 	.byte	0x03, 0x50
        /*006a*/ 	.short	0x0000


	//----- nvinfo : EIATTR_MAXREG_COUNT
	.align		4
        /*006c*/ 	.byte	0x03, 0x1b
        /*006e*/ 	.short	0x0080


	//----- nvinfo : EIATTR_NUM_BARRIERS
	.align		4
        /*0070*/ 	.byte	0x02, 0x4c
        /*0072*/ 	.byte	0x01
	.zero		1


	//----- nvinfo : EIATTR_MERCURY_ISA_VERSION
	.align		4
        /*0074*/ 	.byte	0x03, 0x5f
        /*0076*/ 	.short	0x0101


	//----- nvinfo : EIATTR_COOP_GROUP_MASK_REGIDS
	.align		4
        /*0078*/ 	.byte	0x04, 0x29
        /*007a*/ 	.short	(.L_170 - .L_169)


	//   ....[0]....
.L_169:
        /*007c*/ 	.word	0xffffffff


	//   ....[1]....
        /*0080*/ 	.word	0xffffffff


	//   ....[2]....
        /*0084*/ 	.word	0xffffffff


	//   ....[3]....
        /*0088*/ 	.word	0xffffffff


	//   ....[4]....
        /*008c*/ 	.word	0xffffffff


	//   ....[5]....
        /*0090*/ 	.word	0xffffffff


	//   ....[6]....
        /*0094*/ 	.word	0xffffffff


	//   ....[7]....
        /*0098*/ 	.word	0xffffffff


	//   ....[8]....
        /*009c*/ 	.word	0xffffffff


	//   ....[9]....
        /*00a0*/ 	.word	0xffffffff


	//   ....[10]....
        /*00a4*/ 	.word	0xffffffff


	//   ....[11]....
        /*00a8*/ 	.word	0xffffffff


	//   ....[12]....
        /*00ac*/ 	.word	0xffffffff


	//   ....[13]....
        /*00b0*/ 	.word	0xffffffff


	//   ....[14]....
        /*00b4*/ 	.word	0xffffffff


	//   ....[15]....
        /*00b8*/ 	.word	0xffffffff


	//   ....[16]....
        /*00bc*/ 	.word	0xffffffff


	//   ....[17]....
        /*00c0*/ 	.word	0xffffffff


	//   ....[18]....
        /*00c4*/ 	.word	0xffffffff


	//   ....[19]....
        /*00c8*/ 	.word	0xffffffff


	//   ....[20]....
        /*00cc*/ 	.word	0xffffffff


	//   ....[21]....
        /*00d0*/ 	.word	0xffffffff


	//   ....[22]....
        /*00d4*/ 	.word	0xffffffff


	//   ....[23]....
        /*00d8*/ 	.word	0xffffffff


	//   ....[24]....
        /*00dc*/ 	.word	0xffffffff


	//   ....[25]....
        /*00e0*/ 	.word	0xffffffff


	//   ....[26]....
        /*00e4*/ 	.word	0xffffffff


	//   ....[27]....
        /*00e8*/ 	.word	0xffffffff


	//   ....[28]....
        /*00ec*/ 	.word	0xffffffff


	//   ....[29]....
        /*00f0*/ 	.word	0xffffffff


	//----- nvinfo : EIATTR_COOP_GROUP_INSTR_OFFSETS
	.align		4
.L_170:
        /*00f4*/ 	.byte	0x04, 0x28
        /*00f6*/ 	.short	(.L_172 - .L_171)


	//   ....[0]....
.L_171:
        /*00f8*/ 	.word	0x000009b0


	//   ....[1]....
        /*00fc*/ 	.word	0x000009c0


	//   ....[2]....
        /*0100*/ 	.word	0x00000a30


	//   ....[3]....
        /*0104*/ 	.word	0x00000a50


	//   ....[4]....
        /*0108*/ 	.word	0x00000ac0


	//   ....[5]....
        /*010c*/ 	.word	0x00000ad0


	//   ....[6]....
        /*0110*/ 	.word	0x00000b20


	//   ....[7]....
        /*0114*/ 	.word	0x00000b40


	//   ....[8]....
        /*0118*/ 	.word	0x00000bb0


	//   ....[9]....
        /*011c*/ 	.word	0x00000bc0


	//   ....[10]....
        /*0120*/ 	.word	0x00000e60


	//   ....[11]....
        /*0124*/ 	.word	0x00000e70


	//   ....[12]....
        /*0128*/ 	.word	0x00000ef0


	//   ....[13]....
        /*012c*/ 	.word	0x00000f10


	//   ....[14]....
        /*0130*/ 	.word	0x00000f60


	//   ....[15]....
        /*0134*/ 	.word	0x00000f90


	//   ....[16]....
        /*0138*/ 	.word	0x00000fe0


	//   ....[17]....
        /*013c*/ 	.word	0x00001000


	//   ....[18]....
        /*0140*/ 	.word	0x00001070


	//   ....[19]....
        /*0144*/ 	.word	0x000010a0


	//   ....[20]....
        /*0148*/ 	.word	0x00002320


	//   ....[21]....
        /*014c*/ 	.word	0x00002330


	//   ....[22]....
        /*0150*/ 	.word	0x000023a0


	//   ....[23]....
        /*0154*/ 	.word	0x000023c0


	//   ....[24]....
        /*0158*/ 	.word	0x00002430


	//   ....[25]....
        /*015c*/ 	.word	0x00002440


	//   ....[26]....
        /*0160*/ 	.word	0x00002490


	//   ....[27]....
        /*0164*/ 	.word	0x000024b0


	//   ....[28]....
        /*0168*/ 	.word	0x00002520


	//   ....[29]....
        /*016c*/ 	.word	0x00002530


	//----- nvinfo : EIATTR_VRC_CTA_INIT_COUNT
	.align		4
.L_172:
        /*0170*/ 	.byte	0x02, 0x4a
	.zero		1
	.zero		1


	//----- nvinfo : EIATTR_EXIT_INSTR_OFFSETS
	.align		4
        /*0174*/ 	.byte	0x04, 0x1c
        /*0176*/ 	.short	(.L_174 - .L_173)


	//   ....[0]....
.L_173:
        /*0178*/ 	.word	0x00002760


	//   ....[1]....
        /*017c*/ 	.word	0x000027c0


	//----- nvinfo : EIATTR_MAX_THREADS
	.align		4
.L_174:
        /*0180*/ 	.byte	0x04, 0x05
        /*0182*/ 	.short	(.L_176 - .L_175)
.L_175:
        /*0184*/ 	.word	0x00000200
        /*0188*/ 	.word	0x00000001
        /*018c*/ 	.word	0x00000001


	//----- nvinfo : EIATTR_CRS_STACK_SIZE
	.align		4
.L_176:
        /*0190*/ 	.byte	0x04, 0x1e
        /*0192*/ 	.short	(.L_178 - .L_177)
.L_177:
        /*0194*/ 	.word	0x00000000


	//----- nvinfo : EIATTR_CBANK_PARAM_SIZE
	.align		4
.L_178:
        /*0198*/ 	.byte	0x03, 0x19
        /*019a*/ 	.short	0x0062


	//----- nvinfo : EIATTR_PARAM_CBANK
	.align		4
        /*019c*/ 	.byte	0x04, 0x0a
        /*019e*/ 	.short	(.L_180 - .L_179)
	.align		4
.L_179:
        /*01a0*/ 	.word	index@(.nv.constant0._ZN3cub18CUB_300001_SM_10006detail6reduce18DeviceReduceKernelINS2_10policy_hubIdyN4cuda3std3__44plusIdEEE10Policy1000EN6thrust24THRUST_300001_SM_1000_NS6detail15normal_iteratorINSD_10device_ptrIdEEEEyS9_d15SquareTransformEEvT0_PT3_T1_NS0_13GridEvenShareISN_EET2_T4_)
        /*01a4*/ 	.short	0x0380
        /*01a6*/ 	.short	0x0062


	//----- nvinfo : EIATTR_SW_WAR
	.align		4
.L_180:
        /*01a8*/ 	.byte	0x04, 0x36
        /*01aa*/ 	.short	(.L_182 - .L_181)
.L_181:
        /*01ac*/ 	.word	0x00000008
.L_182:


//--------------------- .nv.info._ZN3cub18CUB_300001_SM_10006detail6reduce28DeviceReduceSingleTileKernelINS2_10policy_hubIdyN4cuda3std3__44plusIdEEE10Policy1000EN6thrust24THRUST_300001_SM_1000_NS6detail15normal_iteratorINSD_10device_ptrIdEEEEPdyS9_dd15SquareTransformEEvT0_T1_T2_T3_T4_T6_ --------------------------
	.section	.nv.info._ZN3cub18CUB_300001_SM_10006detail6reduce28DeviceReduceSingleTileKernelINS2_10policy_hubIdyN4cuda3std3__44plusIdEEE10Policy1000EN6thrust24THRUST_300001_SM_1000_NS6detail15normal_iteratorINSD_10device_ptrIdEEEEPdyS9_dd15SquareTransformEEvT0_T1_T2_T3_T4_T6_,"",@"SHT_CUDA_INFO"
	.sectionflags	@""
	.align	4


	//----- nvinfo : EIATTR_CUDA_API_VERSION
	.align		4
        /*0000*/ 	.byte	0x04, 0x37
        /*0002*/ 	.short	(.L_184 - .L_183)
.L_183:
        /*0004*/ 	.word	0x00000082


	//----- nvinfo : EIATTR_KPARAM_INFO
	.align		4
.L_184:
        /*0008*/ 	.byte	0x04, 0x17
        /*000a*/ 	.short	(.L_186 - .L_185)
.L_185:
        /*000c*/ 	.word	0x00000000
        /*0010*/ 	.short	0x0005
        /*0012*/ 	.short	0x0028
        /*0014*/ 	.byte	0x00, 0xf0, 0x05, 0x00


	//----- nvinfo : EIATTR_KPARAM_INFO
	.align		4
.L_186:
        /*0018*/ 	.byte	0x04, 0x17
        /*001a*/ 	.short	(.L_188 - .L_187)
.L_187:
        /*001c*/ 	.word	0x00000000
        /*0020*/ 	.short	0x0004
        /*0022*/ 	.short	0x0020
        /*0024*/ 	.byte	0x00, 0xf0, 0x21, 0x00


	//----- nvinfo : EIATTR_KPARAM_INFO
	.align		4
.L_188:
        /*0028*/ 	.byte	0x04, 0x17
        /*002a*/ 	.short	(.L_190 - .L_189)
.L_189:
        /*002c*/ 	.word	0x00000000
        /*0030*/ 	.short	0x0003
        /*0032*/ 	.short	0x0018
        /*0034*/ 	.byte	0x00, 0xf0, 0x05, 0x00


	//----- nvinfo : EIATTR_KPARAM_INFO
	.align		4
.L_190:
        /*0038*/ 	.byte	0x04, 0x17
        /*003a*/ 	.short	(.L_192 - .L_191)
.L_191:
        /*003c*/ 	.word	0x00000000
        /*0040*/ 	.short	0x0002
        /*0042*/ 	.short	0x0010
        /*0044*/ 	.byte	0x00, 0xf0, 0x21, 0x00


	//----- nvinfo : EIATTR_KPARAM_INFO
	.align		4
.L_192:
        /*0048*/ 	.byte	0x04, 0x17
        /*004a*/ 	.short	(.L_194 - .L_193)
.L_193:
        /*004c*/ 	.word	0x00000000
        /*0050*/ 	.short	0x0001
        /*0052*/ 	.short	0x0008
        /*0054*/ 	.byte	0x00, 0xf5, 0x21, 0x00


	//----- nvinfo : EIATTR_KPARAM_INFO
	.align		4
.L_194:
        /*0058*/ 	.byte	0x04, 0x17
        /*005a*/ 	.short	(.L_196 - .L_195)
.L_195:
        /*005c*/ 	.word	0x00000000
        /*0060*/ 	.short	0x0000
        /*0062*/ 	.short	0x0000
        /*0064*/ 	.byte	0x00, 0xf0, 0x21, 0x00


	//----- nvinfo : EIATTR_SPARSE_MMA_MASK
	.align		4
.L_196:
        /*0068*/ 	.byte	0x03, 0x50
        /*006a*/ 	.short	0x0000


	//----- nvinfo : EIATTR_MAXREG_COUNT
	.align		4
        /*006c*/ 	.byte	0x03, 0x1b
        /*006e*/ 	.short	0x0080


	//----- nvinfo : EIATTR_NUM_BARRIERS
	.align		4
        /*0070*/ 	.byte	0x02, 0x4c
        /*0072*/ 	.byte	0x01
	.zero		1


	//----- nvinfo : EIATTR_MERCURY_ISA_VERSION
	.align		4
        /*0074*/ 	.byte	0x03, 0x5f
        /*0076*/ 	.short	0x0101


	//----- nvinfo : EIATTR_COOP_GROUP_MASK_REGIDS
	.align		4
        /*0078*/ 	.byte	0x04, 0x29
        /*007a*/ 	.short	(.L_198 - .L_197)


	//   ....[0]....
.L_197:
        /*007c*/ 	.word	0xffffffff


	//   ....[1]....
        /*0080*/ 	.word	0xffffffff


	//   ....[2]....
        /*0084*/ 	.word	0xffffffff


	//   ....[3]....
        /*0088*/ 	.word	0xffffffff


	//   ....[4]....
        /*008c*/ 	.word	0xffffffff


	//   ....[5]....
        /*0090*/ 	.word	0xffffffff


	//   ....[6]....
        /*0094*/ 	.word	0xffffffff


	//   ....[7]....
        /*0098*/ 	.word	0xffffffff


	//   ....[8]....
        /*009c*/ 	.word	0xffffffff


	//   ....[9]....
        /*00a0*/ 	.word	0xffffffff


	//   ....[10]....
        /*00a4*/ 	.word	0xffffffff


	//   ....[11]....
        /*00a8*/ 	.word	0xffffffff


	//   ....[12]....
        /*00ac*/ 	.word	0xffffffff


	//   ....[13]....
        /*00b0*/ 	.word	0xffffffff


	//   ....[14]....
        /*00b4*/ 	.word	0xffffffff


	//   ....[15]....
        /*00b8*/ 	.word	0xffffffff


	//   ....[16]....
        /*00bc*/ 	.word	0xffffffff


	//   ....[17]....
        /*00c0*/ 	.word	0xffffffff


	//   ....[18]....
        /*00c4*/ 	.word	0xffffffff


	//   ....[19]....
        /*00c8*/ 	.word	0xffffffff


	//   ....[20]....
        /*00cc*/ 	.word	0xffffffff


	//   ....[21]....
        /*00d0*/ 	.word	0xffffffff


	//   ....[22]....
        /*00d4*/ 	.word	0xffffffff


	//   ....[23]....
        /*00d8*/ 	.word	0xffffffff


	//   ....[24]....
        /*00dc*/ 	.word	0xffffffff


	//   ....[25]....
        /*00e0*/ 	.word	0xffffffff


	//   ....[26]....
        /*00e4*/ 	.word	0xffffffff


	//   ....[27]....
        /*00e8*/ 	.word	0xffffffff


	//   ....[28]....
        /*00ec*/ 	.word	0xffffffff


	//   ....[29]....
        /*00f0*/ 	.word	0xffffffff


	//----- nvinfo : EIATTR_COOP_GROUP_INSTR_OFFSETS
	.align		4
.L_198:
        /*00f4*/ 	.byte	0x04, 0x28
        /*00f6*/ 	.short	(.L_200 - .L_199)


	//   ....[0]....
.L_199:
        /*00f8*/ 	.word	0x00000920


	//   ....[1]....
        /*00fc*/ 	.word	0x00000930


	//   ....[2]....
        /*0100*/ 	.word	0x000009a0


	//   ....[3]....
        /*0104*/ 	.word	0x000009b0


	//   ....[4]....
        /*0108*/ 	.word	0x00000a10


	//   ....[5]....
        /*010c*/ 	.word	0x00000a20


	//   ....[6]....
        /*0110*/ 	.word	0x00000a70


	//   ....[7]....
        /*0114*/ 	.word	0x00000a90


	//   ....[8]....
        /*0118*/ 	.word	0x00000af0


	//   ....[9]....
        /*011c*/ 	.word	0x00000b20


	//   ....[10]....
        /*0120*/ 	.word	0x00000dd0


	//   ....[11]....
        /*0124*/ 	.word	0x00000de0


	//   ....[12]....
        /*0128*/ 	.word	0x00000e70


	//   ....[13]....
        /*012c*/ 	.word	0x00000e80


	//   ....[14]....
        /*0130*/ 	.word	0x00000ee0


	//   ....[15]....
        /*0134*/ 	.word	0x00000ef0


	//   ....[16]....
        /*0138*/ 	.word	0x00000f40


	//   ....[17]....
        /*013c*/ 	.word	0x00000f60


	//   ....[18]....
        /*0140*/ 	.word	0x00000fd0


	//   ....[19]....
        /*0144*/ 	.word	0x00001000


	//   ....[20]....
        /*0148*/ 	.word	0x000021a0


	//   ....[21]....
        /*014c*/ 	.word	0x000021b0


	//   ....[22]....
        /*0150*/ 	.word	0x00002220


	//   ....[23]....
        /*0154*/ 	.word	0x00002230


	//   ....[24]....
        /*0158*/ 	.word	0x00002290


	//   ....[25]....
        /*015c*/ 	.word	0x000022a0


	//   ....[26]....
        /*0160*/ 	.word	0x000022f0


	//   ....[27]....
        /*0164*/ 	.word	0x00002310


	//   ....[28]....
        /*0168*/ 	.word	0x00002370


	//   ....[29]....
        /*016c*/ 	.word	0x000023a0


	//----- nvinfo : EIATTR_VRC_CTA_INIT_COUNT
	.align		4
.L_200:
        /*0170*/ 	.byte	0x02, 0x4a
	.zero		1
	.zero		1


	//----- nvinfo : EIATTR_EXIT_INSTR_OFFSETS
	.align		4
        /*0174*/ 	.byte	0x04, 0x1c
        /*0176*/ 	.short	(.L_202 - .L_201)


	//   ....[0]....
.L_201:
        /*0178*/ 	.word	0x000000a0


	//   ....[1]....
        /*017c*/ 	.word	0x000000e0


	//   ....[2]....
        /*0180*/ 	.word	0x00002600


	//   ....[3]....
        /*0184*/ 	.word	0x00002650


	//----- nvinfo : EIATTR_MAX_THREADS
	.align		4
.L_202:
        /*0188*/ 	.byte	0x04, 0x05
        /*018a*/ 	.short	(.L_204 - .L_203)
.L_203:
        /*018c*/ 	.word	0x00000200
        /*0190*/ 	.word	0x00000001
        /*0194*/ 	.word	0x00000001


	//----- nvinfo : EIATTR_CRS_STACK_SIZE
	.align		4
.L_204:
        /*0198*/ 	.byte	0x04, 0x1e
        /*019a*/ 	.short	(.L_206 - .L_205)
.L_205:
        /*019c*/ 	.word	0x00000000


	//----- nvinfo : EIATTR_CBANK_PARAM_SIZE
	.align		4
.L_206:
        /*01a0*/ 	.byte	0x03, 0x19
        /*01a2*/ 	.short	0x0029


	//----- nvinfo : EIATTR_PARAM_CBANK
	.align		4
        /*01a4*/ 	.byte	0x04, 0x0a
        /*01a6*/ 	.short	(.L_208 - .L_207)
	.align		4
.L_207:
        /*01a8*/ 	.word	index@(.nv.constant0._ZN3cub18CUB_300001_SM_10006detail6reduce28DeviceReduceSingleTileKernelINS2_10policy_hubIdyN4cuda3std3__44plusIdEEE10Policy1000EN6thrust24THRUST_300001_SM_1000_NS6detail15normal_iteratorINSD_10device_ptrIdEEEEPdyS9_dd15SquareTransformEEvT0_T1_T2_T3_T4_T6_)
        /*01ac*/ 	.short	0x0380
        /*01ae*/ 	.short	0x0029


	//----- nvinfo : EIATTR_SW_WAR
	.align		4
.L_208:
        /*01b0*/ 	.byte	0x04, 0x36
        /*01b2*/ 	.short	(.L_210 - .L_209)
.L_209:
        /*01b4*/ 	.word	0x00000008
.L_210:


//--------------------- .nv.info._ZN3cub18CUB_300001_SM_10006detail6reduce28DeviceReduceSingleTileKernelINS2_10policy_hubIdjN4cuda3std3__44plusIdEEE10Policy1000EPdSC_iS9_ddNS7_10__identityEEEvT0_T1_T2_T3_T4_T6_ --------------------------
	.section	.nv.info._ZN3cub18CUB_300001_SM_10006detail6reduce28DeviceReduceSingleTileKernelINS2_10policy_hubIdjN4cuda3std3__44plusIdEEE10Policy1000EPdSC_iS9_ddNS7_10__identityEEEvT0_T1_T2_T3_T4_T6_,"",@"SHT_CUDA_INFO"
	.sectionflags	@""
	.align	4


	//----- nvinfo : EIATTR_CUDA_API_VERSION
	.align		4
        /*0000*/ 	.byte	0x04, 0x37
        /*0002*/ 	.short	(.L_212 - .L_211)
.L_211:
        /*0004*/ 	.word	0x00000082


	//----- nvinfo : EIATTR_KPARAM_INFO
	.align		4
.L_212:
        /*0008*/ 	.byte	0x04, 0x17
        /*000a*/ 	.short	(.L_214 - .L_213)
.L_213:
        /*000c*/ 	.word	0x00000000
        /*0010*/ 	.short	0x0005
        /*0012*/ 	.short	0x0020
        /*0014*/ 	.byte	0x00, 0xf0, 0x05, 0x00


	//----- nvinfo : EIATTR_KPARAM_INFO
	.align		4
.L_214:
        /*0018*/ 	.byte	0x04, 0x17
        /*001a*/ 	.short	(.L_216 - .L_215)
.L_215:
        /*001c*/ 	.word	0x00000000
        /*0020*/ 	.short	0x0004
        /*0022*/ 	.short	0x0018
        /*0024*/ 	.byte	0x00, 0xf0, 0x21, 0x00


	//----- nvinfo : EIATTR_KPARAM_INFO
	.align		4
.L_216:
        /*0028*/ 	.byte	0x04, 0x17
        /*002a*/ 	.short	(.L_218 - .L_217)
.L_217:
        /*002c*/ 	.word	0x00000000
        /*0030*/ 	.short	0x0003
        /*0032*/ 	.short	0x0014
        /*0034*/ 	.byte	0x00, 0xf0, 0x05, 0x00


	//----- nvinfo : EIATTR_KPARAM_INFO
	.align		4
.L_218:
        /*0038*/ 	.byte	0x04, 0x17
        /*003a*/ 	.short	(.L_220 - .L_219)
.L_219:
        /*003c*/ 	.word	0x00000000
        /*0040*/ 	.short	0x0002
        /*0042*/ 	.short	0x0010
        /*0044*/ 	.byte	0x00, 0xf0, 0x11, 0x00


	//----- nvinfo : EIATTR_KPARAM_INFO
	.align		4
.L_220:
        /*0048*/ 	.byte	0x04, 0x17
        /*004a*/ 	.short	(.L_222 - .L_221)
.L_221:
        /*004c*/ 	.word	0x00000000
        /*0050*/ 	.short	0x0001
        /*0052*/ 	.short	0x0008
        /*0054*/ 	.byte	0x00, 0xf5, 0x21, 0x00


	//----- nvinfo : EIATTR_KPARAM_INFO
	.align		4
.L_222:
        /*0058*/ 	.byte	0x04, 0x17
        /*005a*/ 	.short	(.L_224 - .L_223)
.L_223:
        /*005c*/ 	.word	0x00000000
        /*0060*/ 	.short	0x0000
        /*0062*/ 	.short	0x0000
        /*0064*/ 	.byte	0x00, 0xf5, 0x21, 0x00


	//----- nvinfo : EIATTR_SPARSE_MMA_MASK
	.align		4
.L_224:
        /*0068*/ 	.byte	0x03, 0x50
        /*006a*/ 	.short	0x0000


	//----- nvinfo : EIATTR_MAXREG_COUNT
	.align		4
        /*006c*/ 	.byte	0x03, 0x1b
        /*006e*/ 	.short	0x0060


	//----- nvinfo : EIATTR_NUM_BARRIERS
	.align		4
        /*0070*/ 	.byte	0x02, 0x4c
        /*0072*/ 	.byte	0x01
	.zero		1


	//----- nvinfo : EIATTR_MERCURY_ISA_VERSION
	.align		4
        /*0074*/ 	.byte	0x03, 0x5f
        /*0076*/ 	.short	0x0101


	//----- nvinfo : EIATTR_COOP_GROUP_MASK_REGIDS
	.align		4
        /*0078*/ 	.byte	0x04, 0x29
        /*007a*/ 	.short	(.L_226 - .L_225)


	//   ....[0]....
.L_225:
        /*007c*/ 	.word	0xffffffff


	//   ....[1]....
        /*0080*/ 	.word	0xffffffff


	//   ....[2]....
        /*0084*/ 	.word	0xffffffff


	//   ....[3]....
        /*0088*/ 	.word	0xffffffff


	//   ....[4]....
        /*008c*/ 	.word	0xffffffff


	//   ....[5]....
        /*0090*/ 	.word	0xffffffff


	//   ....[6]....
        /*0094*/ 	.word	0xffffffff


	//   ....[7]....
        /*0098*/ 	.word	0xffffffff


	//   ....[8]....
        /*009c*/ 	.word	0xffffffff


	//   ....[9]....
        /*00a0*/ 	.word	0xffffffff


	//   ....[10]....
        /*00a4*/ 	.word	0xffffffff


	//   ....[11]....
        /*00a8*/ 	.word	0xffffffff


	//   ....[12]....
        /*00ac*/ 	.word	0xffffffff


	//   ....[13]....
        /*00b0*/ 	.word	0xffffffff


	//   ....[14]....
        /*00b4*/ 	.word	0xffffffff


	//   ....[15]....
        /*00b8*/ 	.word	0xffffffff


	//   ....[16]....
        /*00bc*/ 	.word	0xffffffff


	//   ....[17]....
        /*00c0*/ 	.word	0xffffffff


	//   ....[18]....
        /*00c4*/ 	.word	0xffffffff


	//   ....[19]....
        /*00c8*/ 	.word	0xffffffff


	//   ....[20]....
        /*00cc*/ 	.word	0xffffffff


	//   ....[21]....
        /*00d0*/ 	.word	0xffffffff


	//   ....[22]....
        /*00d4*/ 	.word	0xffffffff


	//   ....[23]....
        /*00d8*/ 	.word	0xffffffff


	//   ....[24]....
        /*00dc*/ 	.word	0xffffffff


	//   ....[25]....
        /*00e0*/ 	.word	0xffffffff


	//   ....[26]....
        /*00e4*/ 	.word	0xffffffff


	//   ....[27]....
        /*00e8*/ 	.word	0xffffffff


	//   ....[28]....
        /*00ec*/ 	.word	0xffffffff


	//   ....[29]....
        /*00f0*/ 	.word	0xffffffff


	//----- nvinfo : EIATTR_COOP_GROUP_INSTR_OFFSETS
	.align		4
.L_226:
        /*00f4*/ 	.byte	0x04, 0x28
        /*00f6*/ 	.short	(.L_228 - .L_227)


	//   ....[0]....
.L_227:
        /*00f8*/ 	.word	0x00000980


	//   ....[1]....
        /*00fc*/ 	.word	0x00000990


	//   ....[2]....
        /*0100*/ 	.word	0x00000a00


	//   ....[3]....
        /*0104*/ 	.word	0x00000a30


	//   ....[4]....
        /*0108*/ 	.word	0x00000aa0


	//   ....[5]....
        /*010c*/ 	.word	0x00000ab0


	//   ....[6]....
        /*0110*/ 	.word	0x00000b00


	//   ....[7]....
        /*0114*/ 	.word	0x00000b10


	//   ....[8]....
        /*0118*/ 	.word	0x00000b60


	//   ....[9]....
        /*011c*/ 	.word	0x00000b80


	//   ....[10]....
        /*0120*/ 	.word	0x00000e90


	//   ....[11]....
        /*0124*/ 	.word	0x00000ea0


	//   ....[12]....
        /*0128*/ 	.word	0x00000f30


	//   ....[13]....
        /*012c*/ 	.word	0x00000f50


	//   ....[14]....
        /*0130*/ 	.word	0x00000fa0


	//   ....[15]....
        /*0134*/ 	.word	0x00000fc0


	//   ....[16]....
        /*0138*/ 	.word	0x00001010


	//   ....[17]....
        /*013c*/ 	.word	0x00001040


	//   ....[18]....
        /*0140*/ 	.word	0x000010a0


	//   ....[19]....
        /*0144*/ 	.word	0x000010d0


	//   ....[20]....
        /*0148*/ 	.word	0x000022b0


	//   ....[21]....
        /*014c*/ 	.word	0x000022c0


	//   ....[22]....
        /*0150*/ 	.word	0x00002330


	//   ....[23]....
        /*0154*/ 	.word	0x00002340


	//   ....[24]....
        /*0158*/ 	.word	0x000023a0


	//   ....[25]....
        /*015c*/ 	.word	0x000023d0


	//   ....[26]....
        /*0160*/ 	.word	0x00002450


	//   ....[27]....
        /*0164*/ 	.word	0x00002460


	//   ....[28]....
        /*0168*/ 	.word	0x000024b0


	//   ....[29]....
        /*016c*/ 	.word	0x000024c0


	//----- nvinfo : EIATTR_VRC_CTA_INIT_COUNT
	.align		4
.L_228:
        /*0170*/ 	.byte	0x02, 0x4a
	.zero		1
	.zero		1


	//----- nvinfo : EIATTR_EXIT_INSTR_OFFSETS
	.align		4
        /*0174*/ 	.byte	0x04, 0x1c
        /*0176*/ 	.short	(.L_230 - .L_229)


	//   ....[0]....
.L_229:
        /*0178*/ 	.word	0x00000080


	//   ....[1]....
        /*017c*/ 	.word	0x000000c0


	//   ....[2]....
        /*0180*/ 	.word	0x00002750


	//   ....[3]....
        /*0184*/ 	.word	0x000027a0


	//----- nvinfo : EIATTR_MAX_THREADS
	.align		4
.L_230:
        /*0188*/ 	.byte	0x04, 0x05
        /*018a*/ 	.short	(.L_232 - .L_231)
.L_231:
        /*018c*/ 	.word	0x00000280
        /*0190*/ 	.word	0x00000001
        /*0194*/ 	.word	0x00000001


	//----- nvinfo : EIATTR_CRS_STACK_SIZE
	.align		4
.L_232:
        /*0198*/ 	.byte	0x04, 0x1e
        /*019a*/ 	.short	(.L_234 - .L_233)
.L_233:
        /*019c*/ 	.word	0x00000000


	//----- nvinfo : EIATTR_CBANK_PARAM_SIZE
	.align		4
.L_234:
        /*01a0*/ 	.byte	0x03, 0x19
        /*01a2*/ 	.short	0x0021


	//----- nvinfo : EIATTR_PARAM_CBANK
	.align		4
        /*01a4*/ 	.byte	0x04, 0x0a
        /*01a6*/ 	.short	(.L_236 - .L_235)
	.align		4
.L_235:
        /*01a8*/ 	.word	index@(.nv.constant0._ZN3cub18CUB_300001_SM_10006detail6reduce28DeviceReduceSingleTileKernelINS2_10policy_hubIdjN4cuda3std3__44plusIdEEE10Policy1000EPdSC_iS9_ddNS7_10__identityEEEvT0_T1_T2_T3_T4_T6_)
        /*01ac*/ 	.short	0x0380
        /*01ae*/ 	.short	0x0021


	//----- nvinfo : EIATTR_SW_WAR
	.align		4
.L_236:
        /*01b0*/ 	.byte	0x04, 0x36
        /*01b2*/ 	.short	(.L_238 - .L_237)
.L_237:
        /*01b4*/ 	.word	0x00000008
.L_238:


//--------------------- .nv.info._ZN3cub18CUB_300001_SM_10006detail6reduce18DeviceReduceKernelINS2_10policy_hubIdjN4cuda3std3__44plusIdEEE10Policy1000EN6thrust24THRUST_300001_SM_1000_NS6detail15normal_iteratorINSD_10device_ptrIdEEEEjS9_d15SquareTransformEEvT0_PT3_T1_NS0_13GridEvenShareISN_EET2_T4_ --------------------------
	.section	.nv.info._ZN3cub18CUB_300001_SM_10006detail6reduce18DeviceReduceKernelINS2_10policy_hubIdjN4cuda3std3__44plusIdEEE10Policy1000EN6thrust24THRUST_300001_SM_1000_NS6detail15normal_iteratorINSD_10device_ptrIdEEEEjS9_d15SquareTransformEEvT0_PT3_T1_NS0_13GridEvenShareISN_EET2_T4_,"",@"SHT_CUDA_INFO"
	.sectionflags	@""
	.align	4


	//----- nvinfo : EIATTR_CUDA_API_VERSION
	.align		4
        /*0000*/ 	.byte	0x04, 0x37
        /*0002*/ 	.short	(.L_240 - .L_239)
.L_239:
        /*0004*/ 	.word	0x00000082


	//----- nvinfo : EIATTR_KPARAM_INFO
	.align		4
.L_240:
        /*0008*/ 	.byte	0x04, 0x17
        /*000a*/ 	.short	(.L_242 - .L_241)
.L_241:
        /*000c*/ 	.word	0x00000000
        /*0010*/ 	.short	0x0005
        /*0012*/ 	.short	0x003d
        /*0014*/ 	.byte	0x00, 0xf0, 0x05, 0x00


	//----- nvinfo : EIATTR_KPARAM_INFO
	.align		4
.L_242:
        /*0018*/ 	.byte	0x04, 0x17
        /*001a*/ 	.short	(.L_244 - .L_243)
.L_243:
        /*001c*/ 	.word	0x00000000
        /*0020*/ 	.short	0x0004
        /*0022*/ 	.short	0x003c
        /*0024*/ 	.byte	0x00, 0xf0, 0x05, 0x00


	//----- nvinfo : EIATTR_KPARAM_INFO
	.align		4
.L_244:
        /*0028*/ 	.byte	0x04, 0x17
        /*002a*/ 	.short	(.L_246 - .L_245)
.L_245:
        /*002c*/ 	.word	0x00000000
        /*0030*/ 	.short	0x0003
        /*0032*/ 	.short	0x0014
        /*0034*/ 	.byte	0x00, 0xf0, 0xa1, 0x00


	//----- nvinfo : EIATTR_KPARAM_INFO
	.align		4
.L_246:
        /*0038*/ 	.byte	0x04, 0x17
        /*003a*/ 	.short	(.L_248 - .L_247)
.L_247:
        /*003c*/ 	.word	0x00000000
        /*0040*/ 	.short	0x0002
        /*0042*/ 	.short	0x0010
        /*0044*/ 	.byte	0x00, 0xf0, 0x11, 0x00


	//----- nvinfo : EIATTR_KPARAM_INFO
	.align		4
.L_248:
        /*0048*/ 	.byte	0x04, 0x17
        /*004a*/ 	.short	(.L_250 - .L_249)
.L_249:
        /*004c*/ 	.word	0x00000000
        /*0050*/ 	.short	0x0001
        /*0052*/ 	.short	0x0008
        /*0054*/ 	.byte	0x00, 0xf5, 0x21, 0x00


	//----- nvinfo : EIATTR_KPARAM_INFO
	.align		4
.L_250:
        /*0058*/ 	.byte	0x04, 0x17
        /*005a*/ 	.short	(.L_252 - .L_251)
.L_251:
        /*005c*/ 	.word	0x00000000
        /*0060*/ 	.short	0x0000
        /*0062*/ 	.short	0x0000
        /*0064*/ 	.byte	0x00, 0xf0, 0x21, 0x00


	//----- nvinfo : EIATTR_SPARSE_MMA_MASK
	.align		4
.L_252:
        /*0068*/ 	.byte	0x03, 0x50
        /*006a*/ 	.short	0x0000


	//----- nvinfo : EIATTR_MAXREG_COUNT
	.align		4
        /*006c*/ 	.byte	0x03, 0x1b
        /*006e*/ 	.short	0x0060


	//----- nvinfo : EIATTR_NUM_BARRIERS
	.align		4
        /*0070*/ 	.byte	0x02, 0x4c
        /*0072*/ 	.byte	0x01
	.zero		1


	//----- nvinfo : EIATTR_MERCURY_ISA_VERSION
	.align		4
        /*0074*/ 	.byte	0x03, 0x5f
        /*0076*/ 	.short	0x0101


	//----- nvinfo : EIATTR_COOP_GROUP_MASK_REGIDS
	.align		4
        /*0078*/ 	.byte	0x04, 0x29
        /*007a*/ 	.short	(.L_254 - .L_253)


	//   ....[0]....
.L_253:
        /*007c*/ 	.word	0xffffffff


	//   ....[1]....
        /*0080*/ 	.word	0xffffffff


	//   ....[2]....
        /*0084*/ 	.word	0xffffffff


	//   ....[3]....
        /*0088*/ 	.word	0xffffffff


	//   ....[4]....
        /*008c*/ 	.word	0xffffffff


	//   ....[5]....
        /*0090*/ 	.word	0xffffffff


	//   ....[6]....
        /*0094*/ 	.word	0xffffffff


	//   ....[7]....
        /*0098*/ 	.word	0xffffffff


	//   ....[8]....
        /*009c*/ 	.word	0xffffffff


	//   ....[9]....
        /*00a0*/ 	.word	0xffffffff


	//   ....[10]....
        /*00a4*/ 	.word	0xffffffff


	//   ....[11]....
        /*00a8*/ 	.word	0xffffffff


	//   ....[12]....
        /*00ac*/ 	.word	0xffffffff


	//   ....[13]....
        /*00b0*/ 	.word	0xffffffff


	//   ....[14]....
        /*00b4*/ 	.word	0xffffffff


	//   ....[15]....
        /*00b8*/ 	.word	0xffffffff


	//   ....[16]....
        /*00bc*/ 	.word	0xffffffff


	//   ....[17]....
        /*00c0*/ 	.word	0xffffffff


	//   ....[18]....
        /*00c4*/ 	.word	0xffffffff


	//   ....[19]....
        /*00c8*/ 	.word	0xffffffff


	//   ....[20]....
        /*00cc*/ 	.word	0xffffffff


	//   ....[21]....
        /*00d0*/ 	.word	0xffffffff


	//   ....[22]....
        /*00d4*/ 	.word	0xffffffff


	//   ....[23]....
        /*00d8*/ 	.word	0xffffffff


	//   ....[24]....
        /*00dc*/ 	.word	0xffffffff


	//   ....[25]....
        /*00e0*/ 	.word	0xffffffff


	//   ....[26]....
        /*00e4*/ 	.word	0xffffffff


	//   ....[27]....
        /*00e8*/ 	.word	0xffffffff


	//   ....[28]....
        /*00ec*/ 	.word	0xffffffff


	//   ....[29]....
        /*00f0*/ 	.word	0xffffffff


	//----- nvinfo : EIATTR_COOP_GROUP_INSTR_OFFSETS
	.align		4
.L_254:
        /*00f4*/ 	.byte	0x04, 0x28
        /*00f6*/ 	.short	(.L_256 - .L_255)


	//   ....[0]....
.L_255:
        /*00f8*/ 	.word	0x00000c10


	//   ....[1]....
        /*00fc*/ 	.word	0x00000c20


	//   ....[2]....
        /*0100*/ 	.word	0x00000c90


	//   ....[3]....
        /*0104*/ 	.word	0x00000ca0


	//   ....[4]....
        /*0108*/ 	.word	0x00000d00


	//   ....[5]....
        /*010c*/ 	.word	0x00000d10


	//   ....[6]....
        /*0110*/ 	.word	0x00000d60


	//   ....[7]....
        /*0114*/ 	.word	0x00000d80


	//   ....[8]....
        /*0118*/ 	.word	0x00000de0


	//   ....[9]....
        /*011c*/ 	.word	0x00000e10


	//   ....[10]....
        /*0120*/ 	.word	0x00001120


	//   ....[11]....
        /*0124*/ 	.word	0x00001130


	//   ....[12]....
        /*0128*/ 	.word	0x000011a0


	//   ....[13]....
        /*012c*/ 	.word	0x000011c0


	//   ....[14]....
        /*0130*/ 	.word	0x00001210


	//   ....[15]....
        /*0134*/ 	.word	0x00001230


	//   ....[16]....
        /*0138*/ 	.word	0x00001290


	//   ....[17]....
        /*013c*/ 	.word	0x000012b0


	//   ....[18]....
        /*0140*/ 	.word	0x00001330


	//   ....[19]....
        /*0144*/ 	.word	0x00001360


	//   ....[20]....
        /*0148*/ 	.word	0x000028e0


	//   ....[21]....
        /*014c*/ 	.word	0x000028f0


	//   ....[22]....
        /*0150*/ 	.word	0x00002970


	//   ....[23]....
        /*0154*/ 	.word	0x00002980


	//   ....[24]....
        /*0158*/ 	.word	0x00002a00


	//   ....[25]....
        /*015c*/ 	.word	0x00002a10


	//   ....[26]....
        /*0160*/ 	.word	0x00002a60


	//   ....[27]....
        /*0164*/ 	.word	0x00002a80


	//   ....[28]....
        /*0168*/ 	.word	0x00002af0


	//   ....[29]....
        /*016c*/ 	.word	0x00002b00


	//----- nvinfo : EIATTR_VRC_CTA_INIT_COUNT
	.align		4
.L_256:
        /*0170*/ 	.byte	0x02, 0x4a
	.zero		1
	.zero		1


	//----- nvinfo : EIATTR_EXIT_INSTR_OFFSETS
	.align		4
        /*0174*/ 	.byte	0x04, 0x1c
        /*0176*/ 	.short	(.L_258 - .L_257)


	//   ....[0]....
.L_257:
        /*0178*/ 	.word	0x00002db0


	//   ....[1]....
        /*017c*/ 	.word	0x00002df0


	//----- nvinfo : EIATTR_MAX_THREADS
	.align		4
.L_258:
        /*0180*/ 	.byte	0x04, 0x05
        /*0182*/ 	.short	(.L_260 - .L_259)
.L_259:
        /*0184*/ 	.word	0x00000280
        /*0188*/ 	.word	0x00000001
        /*018c*/ 	.word	0x00000001


	//----- nvinfo : EIATTR_CRS_STACK_SIZE
	.align		4
.L_260:
        /*0190*/ 	.byte	0x04, 0x1e
        /*0192*/ 	.short	(.L_262 - .L_261)
.L_261:
        /*0194*/ 	.word	0x00000000


	//----- nvinfo : EIATTR_CBANK_PARAM_SIZE
	.align		4
.L_262:
        /*0198*/ 	.byte	0x03, 0x19
        /*019a*/ 	.short	0x003e


	//----- nvinfo : EIATTR_PARAM_CBANK
	.align		4
        /*019c*/ 	.byte	0x04, 0x0a
        /*019e*/ 	.short	(.L_264 - .L_263)
	.align		4
.L_263:
        /*01a0*/ 	.word	index@(.nv.constant0._ZN3cub18CUB_300001_SM_10006detail6reduce18DeviceReduceKernelINS2_10policy_hubIdjN4cuda3std3__44plusIdEEE10Policy1000EN6thrust24THRUST_300001_SM_1000_NS6detail15normal_iteratorINSD_10device_ptrIdEEEEjS9_d15SquareTransformEEvT0_PT3_T1_NS0_13GridEvenShareISN_EET2_T4_)
        /*01a4*/ 	.short	0x0380
        /*01a6*/ 	.short	0x003e


	//----- nvinfo : EIATTR_SW_WAR
	.align		4
.L_264:
        /*01a8*/ 	.byte	0x04, 0x36
        /*01aa*/ 	.short	(.L_266 - .L_265)
.L_265:
        /*01ac*/ 	.word	0x00000008
.L_266:


//--------------------- .nv.info._ZN3cub18CUB_300001_SM_10006detail6reduce28DeviceReduceSingleTileKernelINS2_10policy_hubIdjN4cuda3std3__44plusIdEEE10Policy1000EN6thrust24THRUST_300001_SM_1000_NS6detail15normal_iteratorINSD_10device_ptrIdEEEEPdjS9_dd15SquareTransformEEvT0_T1_T2_T3_T4_T6_ --------------------------
	.section	.nv.info._ZN3cub18CUB_300001_SM_10006detail6reduce28DeviceReduceSingleTileKernelINS2_10policy_hubIdjN4cuda3std3__44plusIdEEE10Policy1000EN6thrust24THRUST_300001_SM_1000_NS6detail15normal_iteratorINSD_10device_ptrIdEEEEPdjS9_dd15SquareTransformEEvT0_T1_T2_T3_T4_T6_,"",@"SHT_CUDA_INFO"
	.sectionflags	@""
	.align	4


	//----- nvinfo : EIATTR_CUDA_API_VERSION
	.align		4
        /*0000*/ 	.byte	0x04, 0x37
        /*0002*/ 	.short	(.L_268 - .L_267)
.L_267:
        /*0004*/ 	.word	0x00000082


	//----- nvinfo : EIATTR_KPARAM_INFO
	.align		4
.L_268:
        /*0008*/ 	.byte	0x04, 0x17
        /*000a*/ 	.short	(.L_270 - .L_269)
.L_269:
        /*000c*/ 	.word	0x00000000
        /*0010*/ 	.short	0x0005
        /*0012*/ 	.short	0x0020
        /*0014*/ 	.byte	0x00, 0xf0, 0x05, 0x00


	//----- nvinfo : EIATTR_KPARAM_INFO
	.align		4
.L_270:
        /*0018*/ 	.byte	0x04, 0x17
        /*001a*/ 	.short	(.L_272 - .L_271)
.L_271:
        /*001c*/ 	.word	0x00000000
        /*0020*/ 	.short	0x0004
        /*0022*/ 	.short	0x0018
        /*0024*/ 	.byte	0x00, 0xf0, 0x21, 0x00


	//----- nvinfo : EIATTR_KPARAM_INFO
	.align		4
.L_272:
        /*0028*/ 	.byte	0x04, 0x17
        /*002a*/ 	.short	(.L_274 - .L_273)
.L_273:
        /*002c*/ 	.word	0x00000000
        /*0030*/ 	.short	0x0003
        /*0032*/ 	.short	0x0014
        /*0034*/ 	.byte	0x00, 0xf0, 0x05, 0x00


	//----- nvinfo : EIATTR_KPARAM_INFO
	.align		4
.L_274:
        /*0038*/ 	.byte	0x04, 0x17
        /*003a*/ 	.short	(.L_276 - .L_275)
.L_275:
        /*003c*/ 	.word	0x00000000
        /*0040*/ 	.short	0x0002
        /*0042*/ 	.short	0x0010
        /*0044*/ 	.byte	0x00, 0xf0, 0x11, 0x00


	//----- nvinfo : EIATTR_KPARAM_INFO
	.align		4
.L_276:
        /*0048*/ 	.byte	0x04, 0x17
        /*004a*/ 	.short	(.L_278 - .L_277)
.L_277:
        /*004c*/ 	.word	0x00000000
        /*0050*/ 	.short	0x0001
        /*0052*/ 	.short	0x0008
        /*0054*/ 	.byte	0x00, 0xf5, 0x21, 0x00


	//----- nvinfo : EIATTR_KPARAM_INFO
	.align		4
.L_278:
        /*0058*/ 	.byte	0x04, 0x17
        /*005a*/ 	.short	(.L_280 - .L_279)
.L_279:
        /*005c*/ 	.word	0x00000000
        /*0060*/ 	.short	0x0000
        /*0062*/ 	.short	0x0000
        /*0064*/ 	.byte	0x00, 0xf0, 0x21, 0x00


	//----- nvinfo : EIATTR_SPARSE_MMA_MASK
	.align		4
.L_280:
        /*0068*/ 	.byte	0x03, 0x50
        /*006a*/ 	.short	0x0000


	//----- nvinfo : EIATTR_MAXREG_COUNT
	.align		4
        /*006c*/ 	.byte	0x03, 0x1b
        /*006e*/ 	.short	0x0060


	//----- nvinfo : EIATTR_NUM_BARRIERS
	.align		4
        /*0070*/ 	.byte	0x02, 0x4c
        /*0072*/ 	.byte	0x01
	.zero		1


	//----- nvinfo : EIATTR_MERCURY_ISA_VERSION
	.align		4
        /*0074*/ 	.byte	0x03, 0x5f
        /*0076*/ 	.short	0x0101


	//----- nvinfo : EIATTR_COOP_GROUP_MASK_REGIDS
	.align		4
        /*0078*/ 	.byte	0x04, 0x29
        /*007a*/ 	.short	(.L_282 - .L_281)


	//   ....[0]....
.L_281:
        /*007c*/ 	.word	0xffffffff


	//   ....[1]....
        /*0080*/ 	.word	0xffffffff


	//   ....[2]....
        /*0084*/ 	.word	0xffffffff


	//   ....[3]....
        /*0088*/ 	.word	0xffffffff


	//   ....[4]....
        /*008c*/ 	.word	0xffffffff


	//   ....[5]....
        /*0090*/ 	.word	0xffffffff


	//   ....[6]....
        /*0094*/ 	.word	0xffffffff


	//   ....[7]....
        /*0098*/ 	.word	0xffffffff


	//   ....[8]....
        /*009c*/ 	.word	0xffffffff


	//   ....[9]....
        /*00a0*/ 	.word	0xffffffff


	//   ....[10]....
        /*00a4*/ 	.word	0xffffffff


	//   ....[11]....
        /*00a8*/ 	.word	0xffffffff


	//   ....[12]....
        /*00ac*/ 	.word	0xffffffff


	//   ....[13]....
        /*00b0*/ 	.word	0xffffffff


	//   ....[14]....
        /*00b4*/ 	.word	0xffffffff


	//   ....[15]....
        /*00b8*/ 	.word	0xffffffff


	//   ....[16]....
        /*00bc*/ 	.word	0xffffffff


	//   ....[17]....
        /*00c0*/ 	.word	0xffffffff


	//   ....[18]....
        /*00c4*/ 	.word	0xffffffff


	//   ....[19]....
        /*00c8*/ 	.word	0xffffffff


	//   ....[20]....
        /*00cc*/ 	.word	0xffffffff


	//   ....[21]....
        /*00d0*/ 	.word	0xffffffff


	//   ....[22]....
        /*00d4*/ 	.word	0xffffffff


	//   ....[23]....
        /*00d8*/ 	.word	0xffffffff


	//   ....[24]....
        /*00dc*/ 	.word	0xffffffff


	//   ....[25]....
        /*00e0*/ 	.word	0xffffffff


	//   ....[26]....
        /*00e4*/ 	.word	0xffffffff


	//   ....[27]....
        /*00e8*/ 	.word	0xffffffff


	//   ....[28]....
        /*00ec*/ 	.word	0xffffffff


	//   ....[29]....
        /*00f0*/ 	.word	0xffffffff


	//----- nvinfo : EIATTR_COOP_GROUP_INSTR_OFFSETS
	.align		4
.L_282:
        /*00f4*/ 	.byte	0x04, 0x28
        /*00f6*/ 	.short	(.L_284 - .L_283)


	//   ....[0]....
.L_283:
        /*00f8*/ 	.word	0x00000940


	//   ....[1]....
        /*00fc*/ 	.word	0x00000950


	//   ....[2]....
        /*0100*/ 	.word	0x000009c0


	//   ....[3]....
        /*0104*/ 	.word	0x000009f0


	//   ....[4]....
        /*0108*/ 	.word	0x00000a60


	//   ....[5]....
        /*010c*/ 	.word	0x00000a70


	//   ....[6]....
        /*0110*/ 	.word	0x00000ac0


	//   ....[7]....
        /*0114*/ 	.word	0x00000ae0


	//   ....[8]....
        /*0118*/ 	.word	0x00000b40


	//   ....[9]....
        /*011c*/ 	.word	0x00000b50


	//   ....[10]....
        /*0120*/ 	.word	0x00000e50


	//   ....[11]....
        /*0124*/ 	.word	0x00000e60


	//   ....[12]....
        /*0128*/ 	.word	0x00000ee0


	//   ....[13]....
        /*012c*/ 	.word	0x00000f00


	//   ....[14]....
        /*0130*/ 	.word	0x00000f50


	//   ....[15]....
        /*0134*/ 	.word	0x00000f70


	//   ....[16]....
        /*0138*/ 	.word	0x00000fe0


	//   ....[17]....
        /*013c*/ 	.word	0x00000ff0


	//   ....[18]....
        /*0140*/ 	.word	0x00001040


	//   ....[19]....
        /*0144*/ 	.word	0x00001070


	//   ....[20]....
        /*0148*/ 	.word	0x00002470


	//   ....[21]....
        /*014c*/ 	.word	0x00002480


	//   ....[22]....
        /*0150*/ 	.word	0x000024f0


	//   ....[23]....
        /*0154*/ 	.word	0x00002500


	//   ....[24]....
        /*0158*/ 	.word	0x00002560


	//   ....[25]....
        /*015c*/ 	.word	0x00002570


	//   ....[26]....
        /*0160*/ 	.word	0x000025c0


	//   ....[27]....
        /*0164*/ 	.word	0x000025f0


	//   ....[28]....
        /*0168*/ 	.word	0x00002670


	//   ....[29]....
        /*016c*/ 	.word	0x00002680


	//----- nvinfo : EIATTR_VRC_CTA_INIT_COUNT
	.align		4
.L_284:
        /*0170*/ 	.byte	0x02, 0x4a
	.zero		1
	.zero		1


	//----- nvinfo : EIATTR_EXIT_INSTR_OFFSETS
	.align		4
        /*0174*/ 	.byte	0x04, 0x1c
        /*0176*/ 	.short	(.L_286 - .L_285)


	//   ....[0]....
.L_285:
        /*0178*/ 	.word	0x00000080


	//   ....[1]....
        /*017c*/ 	.word	0x000000c0


	//   ....[2]....
        /*0180*/ 	.word	0x00002910


	//   ....[3]....
        /*0184*/ 	.word	0x00002960


	//----- nvinfo : EIATTR_MAX_THREADS
	.align		4
.L_286:
        /*0188*/ 	.byte	0x04, 0x05
        /*018a*/ 	.short	(.L_288 - .L_287)
.L_287:
        /*018c*/ 	.word	0x00000280
        /*0190*/ 	.word	0x00000001
        /*0194*/ 	.word	0x00000001


	//----- nvinfo : EIATTR_CRS_STACK_SIZE
	.align		4
.L_288:
        /*0198*/ 	.byte	0x04, 0x1e
        /*019a*/ 	.short	(.L_290 - .L_289)
.L_289:
        /*019c*/ 	.word	0x00000000


	//----- nvinfo : EIATTR_CBANK_PARAM_SIZE
	.align		4
.L_290:
        /*01a0*/ 	.byte	0x03, 0x19
        /*01a2*/ 	.short	0x0021


	//----- nvinfo : EIATTR_PARAM_CBANK
	.align		4
        /*01a4*/ 	.byte	0x04, 0x0a
        /*01a6*/ 	.short	(.L_292 - .L_291)
	.align		4
.L_291:
        /*01a8*/ 	.word	index@(.nv.constant0._ZN3cub18CUB_300001_SM_10006detail6reduce28DeviceReduceSingleTileKernelINS2_10policy_hubIdjN4cuda3std3__44plusIdEEE10Policy1000EN6thrust24THRUST_300001_SM_1000_NS6detail15normal_iteratorINSD_10device_ptrIdEEEEPdjS9_dd15SquareTransformEEvT0_T1_T2_T3_T4_T6_)
        /*01ac*/ 	.short	0x0380
        /*01ae*/ 	.short	0x0021


	//----- nvinfo : EIATTR_SW_WAR
	.align		4
.L_292:
        /*01b0*/ 	.byte	0x04, 0x36
        /*01b2*/ 	.short	(.L_294 - .L_293)
.L_293:
        /*01b4*/ 	.word	0x00000008
.L_294:


//--------------------- .nv.info._ZN3cub18CUB_300001_SM_10006detail9transform16transform_kernelINS2_10policy_hubILb1EN4cuda3std3__45tupleIJN6thrust24THRUST_300001_SM_1000_NS6detail15normal_iteratorINSA_10device_ptrIdEEEESF_EEEE10policy1000El15LinearTransformSF_JPdSK_EEEvT0_iT1_T2_DpNS2_10kernel_argIT3_EE --------------------------
	.section	.nv.info._ZN3cub18CUB_300001_SM_10006detail9transform16transform_kernelINS2_10policy_hubILb1EN4cuda3std3__45tupleIJN6thrust24THRUST_300001_SM_1000_NS6detail15normal_iteratorINSA_10device_ptrIdEEEESF_EEEE10policy1000El15LinearTransformSF_JPdSK_EEEvT0_iT1_T2_DpNS2_10kernel_argIT3_EE,"",@"SHT_CUDA_INFO"
	.sectionflags	@""
	.align	4


	//----- nvinfo : EIATTR_CUDA_API_VERSION
	.align		4
        /*0000*/ 	.byte	0x04, 0x37
        /*0002*/ 	.short	(.L_296 - .L_295)
.L_295:
        /*0004*/ 	.word	0x00000082


	//----- nvinfo : EIATTR_KPARAM_INFO
	.align		4
.L_296:
        /*0008*/ 	.byte	0x04, 0x17
        /*000a*/ 	.short	(.L_298 - .L_297)
.L_297:
        /*000c*/ 	.word	0x00000000
        /*0010*/ 	.short	0x0005
        /*0012*/ 	.short	0x0058
        /*0014*/ 	.byte	0x00, 0xf0, 0x41, 0x00


	//----- nvinfo : EIATTR_KPARAM_INFO
	.align		4
.L_298:
        /*0018*/ 	.byte	0x04, 0x17
        /*001a*/ 	.short	(.L_300 - .L_299)
.L_299:
        /*001c*/ 	.word	0x00000000
        /*0020*/ 	.short	0x0004
        /*0022*/ 	.short	0x0048
        /*0024*/ 	.byte	0x00, 0xf0, 0x41, 0x00


	//----- nvinfo : EIATTR_KPARAM_INFO
	.align		4
.L_300:
        /*0028*/ 	.byte	0x04, 0x17
        /*002a*/ 	.short	(.L_302 - .L_301)
.L_301:
        /*002c*/ 	.word	0x00000000
        /*0030*/ 	.short	0x0003
        /*0032*/ 	.short	0x0040
        /*0034*/ 	.byte	0x00, 0xf0, 0x21, 0x00


	//----- nvinfo : EIATTR_KPARAM_INFO
	.align		4
.L_302:
        /*0038*/ 	.byte	0x04, 0x17
        /*003a*/ 	.short	(.L_304 - .L_303)
.L_303:
        /*003c*/ 	.word	0x00000000
        /*0040*/ 	.short	0x0002
        /*0042*/ 	.short	0x0010
        /*0044*/ 	.byte	0x00, 0xf0, 0xc1, 0x00


	//----- nvinfo : EIATTR_KPARAM_INFO
	.align		4
.L_304:
        /*0048*/ 	.byte	0x04, 0x17
        /*004a*/ 	.short	(.L_306 - .L_305)
.L_305:
        /*004c*/ 	.word	0x00000000
        /*0050*/ 	.short	0x0001
        /*0052*/ 	.short	0x0008
        /*0054*/ 	.byte	0x00, 0xf0, 0x11, 0x00


	//----- nvinfo : EIATTR_KPARAM_INFO
	.align		4
.L_306:
        /*0058*/ 	.byte	0x04, 0x17
        /*005a*/ 	.short	(.L_308 - .L_307)
.L_307:
        /*005c*/ 	.word	0x00000000
        /*0060*/ 	.short	0x0000
        /*0062*/ 	.short	0x0000
        /*0064*/ 	.byte	0x00, 0xf0, 0x21, 0x00


	//----- nvinfo : EIATTR_SPARSE_MMA_MASK
	.align		4
.L_308:
        /*0068*/ 	.byte	0x03, 0x50
        /*006a*/ 	.short	0x0000


	//----- nvinfo : EIATTR_MAXREG_COUNT
	.align		4
        /*006c*/ 	.byte	0x03, 0x1b
        /*006e*/ 	.short	0x00ff


	//----- nvinfo : EIATTR_MERCURY_ISA_VERSION
	.align		4
        /*0070*/ 	.byte	0x03, 0x5f
        /*0072*/ 	.short	0x0101


	//----- nvinfo : EIATTR_VRC_CTA_INIT_COUNT
	.align		4
        /*0074*/ 	.byte	0x02, 0x4a
	.zero		1
	.zero		1


	//----- nvinfo : EIATTR_EXIT_INSTR_OFFSETS
	.align		4
        /*0078*/ 	.byte	0x04, 0x1c
        /*007a*/ 	.short	(.L_310 - .L_309)


	//   ....[0]....
.L_309:
        /*007c*/ 	.word	0x00000440


	//   ....[1]....
        /*0080*/ 	.word	0x00000fd0


	//   ....[2]....
        /*0084*/ 	.word	0x00001000


	//   ....[3]....
        /*0088*/ 	.word	0x00001530


	//   ....[4]....
        /*008c*/ 	.word	0x00001560


	//   ....[5]....
        /*0090*/ 	.word	0x00002000


	//   ....[6]....
        /*0094*/ 	.word	0x00002540


	//----- nvinfo : EIATTR_MAX_THREADS
	.align		4
.L_310:
        /*0098*/ 	.byte	0x04, 0x05
        /*009a*/ 	.short	(.L_312 - .L_311)
.L_311:
        /*009c*/ 	.word	0x00000080
        /*00a0*/ 	.word	0x00000001
        /*00a4*/ 	.word	0x00000001


	//----- nvinfo : EIATTR_CRS_STACK_SIZE
	.align		4
.L_312:
        /*00a8*/ 	.byte	0x04, 0x1e
        /*00aa*/ 	.short	(.L_314 - .L_313)
.L_313:
        /*00ac*/ 	.word	0x00000000


	//----- nvinfo : EIATTR_CBANK_PARAM_SIZE
	.align		4
.L_314:
        /*00b0*/ 	.byte	0x03, 0x19
        /*00b2*/ 	.short	0x0068


	//----- nvinfo : EIATTR_PARAM_CBANK
	.align		4
        /*00b4*/ 	.byte	0x04, 0x0a
        /*00b6*/ 	.short	(.L_316 - .L_315)
	.align		4
.L_315:
        /*00b8*/ 	.word	index@(.nv.constant0._ZN3cub18CUB_300001_SM_10006detail9transform16transform_kernelINS2_10policy_hubILb1EN4cuda3std3__45tupleIJN6thrust24THRUST_300001_SM_1000_NS6detail15normal_iteratorINSA_10device_ptrIdEEEESF_EEEE10policy1000El15LinearTransformSF_JPdSK_EEEvT0_iT1_T2_DpNS2_10kernel_argIT3_EE)
        /*00bc*/ 	.short	0x0380
        /*00be*/ 	.short	0x0068


	//----- nvinfo : EIATTR_SW_WAR
	.align		4
.L_316:
        /*00c0*/ 	.byte	0x04, 0x36
        /*00c2*/ 	.short	(.L_318 - .L_317)
.L_317:
        /*00c4*/ 	.word	0x00000008
.L_318:


//--------------------- .nv.info._ZN3cub18CUB_300001_SM_10006detail9transform16transform_kernelINS2_10policy_hubILb1EN4cuda3std3__45tupleIJN6thrust24THRUST_300001_SM_1000_NS6detail15normal_iteratorINSA_10device_ptrIdEEEESF_EEEE10policy1000Ei15LinearTransformSF_JPdSK_EEEvT0_iT1_T2_DpNS2_10kernel_argIT3_EE --------------------------
	.section	.nv.info._ZN3cub18CUB_300001_SM_10006detail9transform16transform_kernelINS2_10policy_hubILb1EN4cuda3std3__45tupleIJN6thrust24THRUST_300001_SM_1000_NS6detail15normal_iteratorINSA_10device_ptrIdEEEESF_EEEE10policy1000Ei15LinearTransformSF_JPdSK_EEEvT0_iT1_T2_DpNS2_10kernel_argIT3_EE,"",@"SHT_CUDA_INFO"
	.sectionflags	@""
	.align	4


	//----- nvinfo : EIATTR_CUDA_API_VERSION
	.align		4
        /*0000*/ 	.byte	0x04, 0x37
        /*0002*/ 	.short	(.L_320 - .L_319)
.L_319:
        /*0004*/ 	.word	0x00000082


	//----- nvinfo : EIATTR_KPARAM_INFO
	.align		4
.L_320:
        /*0008*/ 	.byte	0x04, 0x17
        /*000a*/ 	.short	(.L_322 - .L_321)
.L_321:
        /*000c*/ 	.word	0x00000000
        /*0010*/ 	.short	0x0005
        /*0012*/ 	.short	0x0050
        /*0014*/ 	.byte	0x00, 0xf0, 0x41, 0x00


	//----- nvinfo : EIATTR_KPARAM_INFO
	.align		4
.L_322:
        /*0018*/ 	.byte	0x04, 0x17
        /*001a*/ 	.short	(.L_324 - .L_323)
.L_323:
        /*001c*/ 	.word	0x00000000
        /*0020*/ 	.short	0x0004
        /*0022*/ 	.short	0x0040
        /*0024*/ 	.byte	0x00, 0xf0, 0x41, 0x00


	//----- nvinfo : EIATTR_KPARAM_INFO
	.align		4
.L_324:
        /*0028*/ 	.byte	0x04, 0x17
        /*002a*/ 	.short	(.L_326 - .L_325)
.L_325:
        /*002c*/ 	.word	0x00000000
        /*0030*/ 	.short	0x0003
        /*0032*/ 	.short	0x0038
        /*0034*/ 	.byte	0x00, 0xf0, 0x21, 0x00


	//----- nvinfo : EIATTR_KPARAM_INFO
	.align		4
.L_326:
        /*0038*/ 	.byte	0x04, 0x17
        /*003a*/ 	.short	(.L_328 - .L_327)
.L_327:
        /*003c*/ 	.word	0x00000000
        /*0040*/ 	.short	0x0002
        /*0042*/ 	.short	0x0008
        /*0044*/ 	.byte	0x00, 0xf0, 0xc1, 0x00


	//----- nvinfo : EIATTR_KPARAM_INFO
	.align		4
.L_328:
        /*0048*/ 	.byte	0x04, 0x17
        /*004a*/ 	.short	(.L_330 - .L_329)
.L_329:
        /*004c*/ 	.word	0x00000000
        /*0050*/ 	.short	0x0001
        /*0052*/ 	.short	0x0004
        /*0054*/ 	.byte	0x00, 0xf0, 0x11, 0x00


	//----- nvinfo : EIATTR_KPARAM_INFO
	.align		4
.L_330:
        /*0058*/ 	.byte	0x04, 0x17
        /*005a*/ 	.short	(.L_332 - .L_331)
.L_331:
        /*005c*/ 	.word	0x00000000
        /*0060*/ 	.short	0x0000
        /*0062*/ 	.short	0x0000
        /*0064*/ 	.byte	0x00, 0xf0, 0x11, 0x00


	//----- nvinfo : EIATTR_SPARSE_MMA_MASK
	.align		4
.L_332:
        /*0068*/ 	.byte	0x03, 0x50
        /*006a*/ 	.short	0x0000


	//----- nvinfo : EIATTR_MAXREG_COUNT
	.align		4
        /*006c*/ 	.byte	0x03, 0x1b
        /*006e*/ 	.short	0x00ff


	//----- nvinfo : EIATTR_MERCURY_ISA_VERSION
	.align		4
        /*0070*/ 	.byte	0x03, 0x5f
        /*0072*/ 	.short	0x0101


	//----- nvinfo : EIATTR_VRC_CTA_INIT_COUNT
	.align		4
        /*0074*/ 	.byte	0x02, 0x4a
	.zero		1
	.zero		1


	//----- nvinfo : EIATTR_EXIT_INSTR_OFFSETS
	.align		4
        /*0078*/ 	.byte	0x04, 0x1c
        /*007a*/ 	.short	(.L_334 - .L_333)


	//   ....[0]....
.L_333:
        /*007c*/ 	.word	0x00000320


	//   ....[1]....
        /*0080*/ 	.word	0x00000df0


	//   ....[2]....
        /*0084*/ 	.word	0x00001340


	//   ....[3]....
        /*0088*/ 	.word	0x00001370


	//   ....[4]....
        /*008c*/ 	.word	0x00001f20


	//   ....[5]....
        /*0090*/ 	.word	0x00001f60


	//   ....[6]....
        /*0094*/ 	.word	0x00002490


	//----- nvinfo : EIATTR_MAX_THREADS
	.align		4
.L_334:
        /*0098*/ 	.byte	0x04, 0x05
        /*009a*/ 	.short	(.L_336 - .L_335)
.L_335:
        /*009c*/ 	.word	0x00000080
        /*00a0*/ 	.word	0x00000001
        /*00a4*/ 	.word	0x00000001


	//----- nvinfo : EIATTR_CRS_STACK_SIZE
	.align		4
.L_336:
        /*00a8*/ 	.byte	0x04, 0x1e
        /*00aa*/ 	.short	(.L_338 - .L_337)
.L_337:
        /*00ac*/ 	.word	0x00000000


	//----- nvinfo : EIATTR_CBANK_PARAM_SIZE
	.align		4
.L_338:
        /*00b0*/ 	.byte	0x03, 0x19
        /*00b2*/ 	.short	0x0060


	//----- nvinfo : EIATTR_PARAM_CBANK
	.align		4
        /*00b4*/ 	.byte	0x04, 0x0a
        /*00b6*/ 	.short	(.L_340 - .L_339)
	.align		4
.L_339:
        /*00b8*/ 	.word	index@(.nv.constant0._ZN3cub18CUB_300001_SM_10006detail9transform16transform_kernelINS2_10policy_hubILb1EN4cuda3std3__45tupleIJN6thrust24THRUST_300001_SM_1000_NS6detail15normal_iteratorINSA_10device_ptrIdEEEESF_EEEE10policy1000Ei15LinearTransformSF_JPdSK_EEEvT0_iT1_T2_DpNS2_10kernel_argIT3_EE)
        /*00bc*/ 	.short	0x0380
        /*00be*/ 	.short	0x0060


	//----- nvinfo : EIATTR_SW_WAR
	.align		4
.L_340:
        /*00c0*/ 	.byte	0x04, 0x36
        /*00c2*/ 	.short	(.L_342 - .L_341)
.L_341:
        /*00c4*/ 	.word	0x00000008
.L_342:


//--------------------- .nv.info._ZN3cub18CUB_300001_SM_10006detail9transform16transform_kernelINS2_10policy_hubILb1EN4cuda3std3__45tupleIJN6thrust24THRUST_300001_SM_1000_NS6detail15normal_iteratorINSA_10device_ptrIdEEEEEEEE10policy1000El14ScaleTransformSF_JPdEEEvT0_iT1_T2_DpNS2_10kernel_argIT3_EE --------------------------
	.section	.nv.info._ZN3cub18CUB_300001_SM_10006detail9transform16transform_kernelINS2_10policy_hubILb1EN4cuda3std3__45tupleIJN6thrust24THRUST_300001_SM_1000_NS6detail15normal_iteratorINSA_10device_ptrIdEEEEEEEE10policy1000El14ScaleTransformSF_JPdEEEvT0_iT1_T2_DpNS2_10kernel_argIT3_EE,"",@"SHT_CUDA_INFO"
	.sectionflags	@""
	.align	4


	//----- nvinfo : EIATTR_CUDA_API_VERSION
	.align		4
        /*0000*/ 	.byte	0x04, 0x37
        /*0002*/ 	.short	(.L_344 - .L_343)
.L_343:
        /*0004*/ 	.word	0x00000082


	//----- nvinfo : EIATTR_KPARAM_INFO
	.align		4
.L_344:
        /*0008*/ 	.byte	0x04, 0x17
        /*000a*/ 	.short	(.L_346 - .L_345)
.L_345:
        /*000c*/ 	.word	0x00000000
        /*0010*/ 	.short	0x0004
        /*0012*/ 	.short	0x0020
        /*0014*/ 	.byte	0x00, 0xf0, 0x41, 0x00


	//----- nvinfo : EIATTR_KPARAM_INFO
	.align		4
.L_346:
        /*0018*/ 	.byte	0x04, 0x17
        /*001a*/ 	.short	(.L_348 - .L_347)
.L_347:
        /*001c*/ 	.word	0x00000000
        /*0020*/ 	.short	0x0003
        /*0022*/ 	.short	0x0018
        /*0024*/ 	.byte	0x00, 0xf0, 0x21, 0x00


	//----- nvinfo : EIATTR_KPARAM_INFO
	.align		4
.L_348:
        /*0028*/ 	.byte	0x04, 0x17
        /*002a*/ 	.short	(.L_350 - .L_349)
.L_349:
        /*002c*/ 	.word	0x00000000
        /*0030*/ 	.short	0x0002
        /*0032*/ 	.short	0x0010
        /*0034*/ 	.byte	0x00, 0xf0, 0x21, 0x00


	//----- nvinfo : EIATTR_KPARAM_INFO
	.align		4
.L_350:
        /*0038*/ 	.byte	0x04, 0x17
        /*003a*/ 	.short	(.L_352 - .L_351)
.L_351:
        /*003c*/ 	.word	0x00000000
        /*0040*/ 	.short	0x0001
        /*0042*/ 	.short	0x0008
        /*0044*/ 	.byte	0x00, 0xf0, 0x11, 0x00


	//----- nvinfo : EIATTR_KPARAM_INFO
	.align		4
.L_352:
        /*0048*/ 	.byte	0x04, 0x17
        /*004a*/ 	.short	(.L_354 - .L_353)
.L_353:
        /*004c*/ 	.word	0x00000000
        /*0050*/ 	.short	0x0000
        /*0052*/ 	.short	0x0000
        /*0054*/ 	.byte	0x00, 0xf0, 0x21, 0x00


	//----- nvinfo : EIATTR_SPARSE_MMA_MASK
	.align		4
.L_354:
        /*0058*/ 	.byte	0x03, 0x50
        /*005a*/ 	.short	0x0000


	//----- nvinfo : EIATTR_MAXREG_COUNT
	.align		4
        /*005c*/ 	.byte	0x03, 0x1b
        /*005e*/ 	.short	0x00ff


	//----- nvinfo : EIATTR_MERCURY_ISA_VERSION
	.align		4
        /*0060*/ 	.byte	0x03, 0x5f
        /*0062*/ 	.short	0x0101


	//----- nvinfo : EIATTR_VRC_CTA_INIT_COUNT
	.align		4
        /*0064*/ 	.byte	0x02, 0x4a
	.zero		1
	.zero		1


	//----- nvinfo : EIATTR_EXIT_INSTR_OFFSETS
	.align		4
        /*0068*/ 	.byte	0x04, 0x1c
        /*006a*/ 	.short	(.L_356 - .L_355)


	//   ....[0]....
.L_355:
        /*006c*/ 	.word	0x000002b0


	//   ....[1]....
        /*0070*/ 	.word	0x00000a20


	//   ....[2]....
        /*0074*/ 	.word	0x00000c90


	//   ....[3]....
        /*0078*/ 	.word	0x00000df0


	//   ....[4]....
        /*007c*/ 	.word	0x00000e20


	//   ....[5]....
        /*0080*/ 	.word	0x00000e90


	//   ....[6]....
        /*0084*/ 	.word	0x00000eb0


	//   ....[7]....
        /*0088*/ 	.word	0x00001380


	//   ....[8]....
        /*008c*/ 	.word	0x000015a0


	//   ....[9]....
        /*0090*/ 	.word	0x00001700


	//   ....[10]....
        /*0094*/ 	.word	0x000017b0


	//----- nvinfo : EIATTR_MAX_THREADS
	.align		4
.L_356:
        /*0098*/ 	.byte	0x04, 0x05
        /*009a*/ 	.short	(.L_358 - .L_357)
.L_357:
        /*009c*/ 	.word	0x00000080
        /*00a0*/ 	.word	0x00000001
        /*00a4*/ 	.word	0x00000001


	//----- nvinfo : EIATTR_CRS_STACK_SIZE
	.align		4
.L_358:
        /*00a8*/ 	.byte	0x04, 0x1e
        /*00aa*/ 	.short	(.L_360 - .L_359)
.L_359:
        /*00ac*/ 	.word	0x00000000


	//----- nvinfo : EIATTR_CBANK_PARAM_SIZE
	.align		4
.L_360:
        /*00b0*/ 	.byte	0x03, 0x19
        /*00b2*/ 	.short	0x0030


	//----- nvinfo : EIATTR_PARAM_CBANK
	.align		4
        /*00b4*/ 	.byte	0x04, 0x0a
        /*00b6*/ 	.short	(.L_362 - .L_361)
	.align		4
.L_361:
        /*00b8*/ 	.word	index@(.nv.constant0._ZN3cub18CUB_300001_SM_10006detail9transform16transform_kernelINS2_10policy_hubILb1EN4cuda3std3__45tupleIJN6thrust24THRUST_300001_SM_1000_NS6detail15normal_iteratorINSA_10device_ptrIdEEEEEEEE10policy1000El14ScaleTransformSF_JPdEEEvT0_iT1_T2_DpNS2_10kernel_argIT3_EE)
        /*00bc*/ 	.short	0x0380
        /*00be*/ 	.short	0x0030


	//----- nvinfo : EIATTR_SW_WAR
	.align		4
.L_362:
        /*00c0*/ 	.byte	0x04, 0x36
        /*00c2*/ 	.short	(.L_364 - .L_363)
.L_363:
        /*00c4*/ 	.word	0x00000008
.L_364:


//--------------------- .nv.info._ZN3cub18CUB_300001_SM_10006detail9transform16transform_kernelINS2_10policy_hubILb1EN4cuda3std3__45tupleIJN6thrust24THRUST_300001_SM_1000_NS6detail15normal_iteratorINSA_10device_ptrIdEEEEEEEE10policy1000Ei14ScaleTransformSF_JPdEEEvT0_iT1_T2_DpNS2_10kernel_argIT3_EE --------------------------
	.section	.nv.info._ZN3cub18CUB_300001_SM_10006detail9transform16transform_kernelINS2_10policy_hubILb1EN4cuda3std3__45tupleIJN6thrust24THRUST_300001_SM_1000_NS6detail15normal_iteratorINSA_10device_ptrIdEEEEEEEE10policy1000Ei14ScaleTransformSF_JPdEEEvT0_iT1_T2_DpNS2_10kernel_argIT3_EE,"",@"SHT_CUDA_INFO"
	.sectionflags	@""
	.align	4


	//----- nvinfo : EIATTR_CUDA_API_VERSION
	.align		4
        /*0000*/ 	.byte	0x04, 0x37
        /*0002*/ 	.short	(.L_366 - .L_365)
.L_365:
        /*0004*/ 	.word	0x00000082


	//----- nvinfo : EIATTR_KPARAM_INFO
	.align		4
.L_366:
        /*0008*/ 	.byte	0x04, 0x17
        /*000a*/ 	.short	(.L_368 - .L_367)
.L_367:
        /*000c*/ 	.word	0x00000000
        /*0010*/ 	.short	0x0004
        /*0012*/ 	.short	0x0018
        /*0014*/ 	.byte	0x00, 0xf0, 0x41, 0x00


	//----- nvinfo : EIATTR_KPARAM_INFO
	.align		4
.L_368:
        /*0018*/ 	.byte	0x04, 0x17
        /*001a*/ 	.short	(.L_370 - .L_369)
.L_369:
        /*001c*/ 	.word	0x00000000
        /*0020*/ 	.short	0x0003
        /*0022*/ 	.short	0x0010
        /*0024*/ 	.byte	0x00, 0xf0, 0x21, 0x00


	//----- nvinfo : EIATTR_KPARAM_INFO
	.align		4
.L_370:
        /*0028*/ 	.byte	0x04, 0x17
        /*002a*/ 	.short	(.L_372 - .L_371)
.L_371:
        /*002c*/ 	.word	0x00000000
        /*0030*/ 	.short	0x0002
        /*0032*/ 	.short	0x0008
        /*0034*/ 	.byte	0x00, 0xf0, 0x21, 0x00


	//----- nvinfo : EIATTR_KPARAM_INFO
	.align		4
.L_372:
        /*0038*/ 	.byte	0x04, 0x17
        /*003a*/ 	.short	(.L_374 - .L_373)
.L_373:
        /*003c*/ 	.word	0x00000000
        /*0040*/ 	.short	0x0001
        /*0042*/ 	.short	0x0004
        /*0044*/ 	.byte	0x00, 0xf0, 0x11, 0x00


	//----- nvinfo : EIATTR_KPARAM_INFO
	.align		4
.L_374:
        /*0048*/ 	.byte	0x04, 0x17
        /*004a*/ 	.short	(.L_376 - .L_375)
.L_375:
        /*004c*/ 	.word	0x00000000
        /*0050*/ 	.short	0x0000
        /*0052*/ 	.short	0x0000
        /*0054*/ 	.byte	0x00, 0xf0, 0x11, 0x00


	//----- nvinfo : EIATTR_SPARSE_MMA_MASK
	.align		4
.L_376:
        /*0058*/ 	.byte	0x03, 0x50
        /*005a*/ 	.short	0x0000


	//----- nvinfo : EIATTR_MAXREG_COUNT
	.align		4
        /*005c*/ 	.byte	0x03, 0x1b
        /*005e*/ 	.short	0x00ff


	//----- nvinfo : EIATTR_MERCURY_ISA_VERSION
	.align		4
        /*0060*/ 	.byte	0x03, 0x5f
        /*0062*/ 	.short	0x0101


	//----- nvinfo : EIATTR_VRC_CTA_INIT_COUNT
	.align		4
        /*0064*/ 	.byte	0x02, 0x4a
	.zero		1
	.zero		1


	//----- nvinfo : EIATTR_EXIT_INSTR_OFFSETS
	.align		4
        /*0068*/ 	.byte	0x04, 0x1c
        /*006a*/ 	.short	(.L_378 - .L_377)


	//   ....[0]....
.L_377:
        /*006c*/ 	.word	0x000001f0


	//   ....[1]....
        /*0070*/ 	.word	0x000006c0


	//   ....[2]....
        /*0074*/ 	.word	0x000008f0


	//   ....[3]....
        /*0078*/ 	.word	0x00000a50


	//   ....[4]....
        /*007c*/ 	.word	0x00000b20


	//   ....[5]....
        /*0080*/ 	.word	0x00000b40


	//   ....[6]....
        /*0084*/ 	.word	0x00000f60


	//   ....[7]....
        /*0088*/ 	.word	0x000011d0


	//   ....[8]....
        /*008c*/ 	.word	0x00001330


	//   ....[9]....
        /*0090*/ 	.word	0x00001360


	//   ....[10]....
        /*0094*/ 	.word	0x000013d0


	//----- nvinfo : EIATTR_MAX_THREADS
	.align		4
.L_378:
        /*0098*/ 	.byte	0x04, 0x05
        /*009a*/ 	.short	(.L_380 - .L_379)
.L_379:
        /*009c*/ 	.word	0x00000080
        /*00a0*/ 	.word	0x00000001
        /*00a4*/ 	.word	0x00000001


	//----- nvinfo : EIATTR_CRS_STACK_SIZE
	.align		4
.L_380:
        /*00a8*/ 	.byte	0x04, 0x1e
        /*00aa*/ 	.short	(.L_382 - .L_381)
.L_381:
        /*00ac*/ 	.word	0x00000000


	//----- nvinfo : EIATTR_CBANK_PARAM_SIZE
	.align		4
.L_382:
        /*00b0*/ 	.byte	0x03, 0x19
        /*00b2*/ 	.short	0x0028


	//----- nvinfo : EIATTR_PARAM_CBANK
	.align		4
        /*00b4*/ 	.byte	0x04, 0x0a
        /*00b6*/ 	.short	(.L_384 - .L_383)
	.align		4
.L_383:
        /*00b8*/ 	.word	index@(.nv.constant0._ZN3cub18CUB_300001_SM_10006detail9transform16transform_kernelINS2_10policy_hubILb1EN4cuda3std3__45tupleIJN6thrust24THRUST_300001_SM_1000_NS6detail15normal_iteratorINSA_10device_ptrIdEEEEEEEE10policy1000Ei14ScaleTransformSF_JPdEEEvT0_iT1_T2_DpNS2_10kernel_argIT3_EE)
        /*00bc*/ 	.short	0x0380
        /*00be*/ 	.short	0x0028


	//----- nvinfo : EIATTR_SW_WAR
	.align		4
.L_384:
        /*00c0*/ 	.byte	0x04, 0x36
        /*00c2*/ 	.short	(.L_386 - .L_385)
.L_385:
        /*00c4*/ 	.word	0x00000008
.L_386:


//--------------------- .nv.info._ZN3cub18CUB_300001_SM_10006detail8for_each13static_kernelINS2_12policy_hub_t12policy_500_tElN6thrust24THRUST_300001_SM_1000_NS8cuda_cub10__tabulate7functorINS7_6detail15normal_iteratorINS7_10device_ptrIdEEEENS7_6system6detail7generic6detail22compute_sequence_valueIdvEElEEEEvT0_T1_ --------------------------
	.section	.nv.info._ZN3cub18CUB_300001_SM_10006detail8for_each13static_kernelINS2_12policy_hub_t12policy_500_tElN6thrust24THRUST_300001_SM_1000_NS8cuda_cub10__tabulate7functorINS7_6detail15normal_iteratorINS7_10device_ptrIdEEEENS7_6system6detail7generic6detail22compute_sequence_valueIdvEElEEEEvT0_T1_,"",@"SHT_CUDA_INFO"
	.sectionflags	@""
	.align	4


	//----- nvinfo : EIATTR_CUDA_API_VERSION
	.align		4
        /*0000*/ 	.byte	0x04, 0x37
        /*0002*/ 	.short	(.L_388 - .L_387)
.L_387:
        /*0004*/ 	.word	0x00000082


	//----- nvinfo : EIATTR_KPARAM_INFO
	.align		4
.L_388:
        /*0008*/ 	.byte	0x04, 0x17
        /*000a*/ 	.short	(.L_390 - .L_389)
.L_389:
        /*000c*/ 	.word	0x00000000
        /*0010*/ 	.short	0x0001
        /*0012*/ 	.short	0x0008
        /*0014*/ 	.byte	0x00, 0xf0, 0x61, 0x00


	//----- nvinfo : EIATTR_KPARAM_INFO
	.align		4
.L_390:
        /*0018*/ 	.byte	0x04, 0x17
        /*001a*/ 	.short	(.L_392 - .L_391)
.L_391:
        /*001c*/ 	.word	0x00000000
        /*0020*/ 	.short	0x0000
        /*0022*/ 	.short	0x0000
        /*0024*/ 	.byte	0x00, 0xf0, 0x21, 0x00


	//----- nvinfo : EIATTR_SPARSE_MMA_MASK
	.align		4
.L_392:
        /*0028*/ 	.byte	0x03, 0x50
        /*002a*/ 	.short	0x0000


	//----- nvinfo : EIATTR_MAXREG_COUNT
	.align		4
        /*002c*/ 	.byte	0x03, 0x1b
        /*002e*/ 	.short	0x00ff


	//----- nvinfo : EIATTR_MERCURY_ISA_VERSION
	.align		4
        /*0030*/ 	.byte	0x03, 0x5f
        /*0032*/ 	.short	0x0101


	//----- nvinfo : EIATTR_VRC_CTA_INIT_COUNT
	.align		4
        /*0034*/ 	.byte	0x02, 0x4a
	.zero		1
	.zero		1


	//----- nvinfo : EIATTR_EXIT_INSTR_OFFSETS
	.align		4
        /*0038*/ 	.byte	0x04, 0x1c
        /*003a*/ 	.short	(.L_394 - .L_393)


	//   ....[0]....
.L_393:
        /*003c*/ 	.word	0x000001a0


	//   ....[1]....
        /*0040*/ 	.word	0x00000310


	//   ....[2]....
        /*0044*/ 	.word	0x000003c0


	//----- nvinfo : EIATTR_MAX_THREADS
	.align		4
.L_394:
        /*0048*/ 	.byte	0x04, 0x05
        /*004a*/ 	.short	(.L_396 - .L_395)
.L_395:
        /*004c*/ 	.word	0x00000100
        /*0050*/ 	.word	0x00000001
        /*0054*/ 	.word	0x00000001


	//----- nvinfo : EIATTR_CRS_STACK_SIZE
	.align		4
.L_396:
        /*0058*/ 	.byte	0x04, 0x1e
        /*005a*/ 	.short	(.L_398 - .L_397)
.L_397:
        /*005c*/ 	.word	0x00000000


	//----- nvinfo : EIATTR_CBANK_PARAM_SIZE
	.align		4
.L_398:
        /*0060*/ 	.byte	0x03, 0x19
        /*0062*/ 	.short	0x0020


	//----- nvinfo : EIATTR_PARAM_CBANK
	.align		4
        /*0064*/ 	.byte	0x04, 0x0a
        /*0066*/ 	.short	(.L_400 - .L_399)
	.align		4
.L_399:
        /*0068*/ 	.word	index@(.nv.constant0._ZN3cub18CUB_300001_SM_10006detail8for_each13static_kernelINS2_12policy_hub_t12policy_500_tElN6thrust24THRUST_300001_SM_1000_NS8cuda_cub10__tabulate7functorINS7_6detail15normal_iteratorINS7_10device_ptrIdEEEENS7_6system6detail7generic6detail22compute_sequence_valueIdvEElEEEEvT0_T1_)
        /*006c*/ 	.short	0x0380
        /*006e*/ 	.short	0x0020


	//----- nvinfo : EIATTR_SW_WAR
	.align		4
.L_400:
        /*0070*/ 	.byte	0x04, 0x36
        /*0072*/ 	.short	(.L_402 - .L_401)
.L_401:
        /*0074*/ 	.word	0x00000008
.L_402:


//--------------------- .nv.info._ZN3cub18CUB_300001_SM_10006detail8for_each13static_kernelINS2_12policy_hub_t12policy_500_tEmN6thrust24THRUST_300001_SM_1000_NS8cuda_cub20__uninitialized_fill7functorINS7_10device_ptrIdEEdEEEEvT0_T1_ --------------------------
	.section	.nv.info._ZN3cub18CUB_300001_SM_10006detail8for_each13static_kernelINS2_12policy_hub_t12policy_500_tEmN6thrust24THRUST_300001_SM_1000_NS8cuda_cub20__uninitialized_fill7functorINS7_10device_ptrIdEEdEEEEvT0_T1_,"",@"SHT_CUDA_INFO"
	.sectionflags	@""
	.align	4


	//----- nvinfo : EIATTR_CUDA_API_VERSION
	.align		4
        /*0000*/ 	.byte	0x04, 0x37
        /*0002*/ 	.short	(.L_404 - .L_403)
.L_403:
        /*0004*/ 	.word	0x00000082


	//----- nvinfo : EIATTR_KPARAM_INFO
	.align		4
.L_404:
        /*0008*/ 	.byte	0x04, 0x17
        /*000a*/ 	.short	(.L_406 - .L_405)
.L_405:
        /*000c*/ 	.word	0x00000000
        /*0010*/ 	.short	0x0001
        /*0012*/ 	.short	0x0008
        /*0014*/ 	.byte	0x00, 0xf0, 0x41, 0x00


	//----- nvinfo : EIATTR_KPARAM_INFO
	.align		4
.L_406:
        /*0018*/ 	.byte	0x04, 0x17
        /*001a*/ 	.short	(.L_408 - .L_407)
.L_407:
        /*001c*/ 	.word	0x00000000
        /*0020*/ 	.short	0x0000
        /*0022*/ 	.short	0x0000
        /*0024*/ 	.byte	0x00, 0xf0, 0x21, 0x00


	//----- nvinfo : EIATTR_SPARSE_MMA_MASK
	.align		4
.L_408:
        /*0028*/ 	.byte	0x03, 0x50
        /*002a*/ 	.short	0x0000


	//----- nvinfo : EIATTR_MAXREG_COUNT
	.align		4
        /*002c*/ 	.byte	0x03, 0x1b
        /*002e*/ 	.short	0x00ff


	//----- nvinfo : EIATTR_MERCURY_ISA_VERSION
	.align		4
        /*0030*/ 	.byte	0x03, 0x5f
        /*0032*/ 	.short	0x0101


	//----- nvinfo : EIATTR_VRC_CTA_INIT_COUNT
	.align		4
        /*0034*/ 	.byte	0x02, 0x4a
	.zero		1
	.zero		1


	//----- nvinfo : EIATTR_EXIT_INSTR_OFFSETS
	.align		4
        /*0038*/ 	.byte	0x04, 0x1c
        /*003a*/ 	.short	(.L_410 - .L_409)


	//   ....[0]....
.L_409:
        /*003c*/ 	.word	0x00000130


	//   ....[1]....
        /*0040*/ 	.word	0x00000230


	//   ....[2]....
        /*0044*/ 	.word	0x00000260


	//----- nvinfo : EIATTR_MAX_THREADS
	.align		4
.L_410:
        /*0048*/ 	.byte	0x04, 0x05
        /*004a*/ 	.short	(.L_412 - .L_411)
.L_411:
        /*004c*/ 	.word	0x00000100
        /*0050*/ 	.word	0x00000001
        /*0054*/ 	.word	0x00000001


	//----- nvinfo : EIATTR_CBANK_PARAM_SIZE
	.align		4
.L_412:
        /*0058*/ 	.byte	0x03, 0x19
        /*005a*/ 	.short	0x0018


	//----- nvinfo : EIATTR_PARAM_CBANK
	.align		4
        /*005c*/ 	.byte	0x04, 0x0a
        /*005e*/ 	.short	(.L_414 - .L_413)
	.align		4
.L_413:
        /*0060*/ 	.word	index@(.nv.constant0._ZN3cub18CUB_300001_SM_10006detail8for_each13static_kernelINS2_12policy_hub_t12policy_500_tEmN6thrust24THRUST_300001_SM_1000_NS8cuda_cub20__uninitialized_fill7functorINS7_10device_ptrIdEEdEEEEvT0_T1_)
        /*0064*/ 	.short	0x0380
        /*0066*/ 	.short	0x0018


	//----- nvinfo : EIATTR_SW_WAR
	.align		4
.L_414:
        /*0068*/ 	.byte	0x04, 0x36
        /*006a*/ 	.short	(.L_416 - .L_415)
.L_415:
        /*006c*/ 	.word	0x00000008
.L_416:


//--------------------- .nv.info._ZN3cub18CUB_300001_SM_10006detail11EmptyKernelIvEEvv --------------------------
	.section	.nv.info._ZN3cub18CUB_300001_SM_10006detail11EmptyKernelIvEEvv,"",@"SHT_CUDA_INFO"
	.sectionflags	@""
	.align	4


	//----- nvinfo : EIATTR_CUDA_API_VERSION
	.align		4
        /*0000*/ 	.byte	0x04, 0x37
        /*0002*/ 	.short	(.L_418 - .L_417)
.L_417:
        /*0004*/ 	.word	0x00000082


	//----- nvinfo : EIATTR_SPARSE_MMA_MASK
	.align		4
.L_418:
        /*0008*/ 	.byte	0x03, 0x50
        /*000a*/ 	.short	0x0000


	//----- nvinfo : EIATTR_MAXREG_COUNT
	.align		4
        /*000c*/ 	.byte	0x03, 0x1b
        /*000e*/ 	.short	0x00ff


	//----- nvinfo : EIATTR_MERCURY_ISA_VERSION
	.align		4
        /*0010*/ 	.byte	0x03, 0x5f
        /*0012*/ 	.short	0x0101


	//----- nvinfo : EIATTR_VRC_CTA_INIT_COUNT
	.align		4
        /*0014*/ 	.byte	0x02, 0x4a
	.zero		1
	.zero		1


	//----- nvinfo : EIATTR_EXIT_INSTR_OFFSETS
	.align		4
        /*0018*/ 	.byte	0x04, 0x1c
        /*001a*/ 	.short	(.L_420 - .L_419)


	//   ....[0]....
.L_419:
        /*001c*/ 	.word	0x00000010


	//----- nvinfo : EIATTR_SW_WAR
	.align		4
.L_420:
        /*0020*/ 	.byte	0x04, 0x36
        /*0022*/ 	.short	(.L_422 - .L_421)
.L_421:
        /*0024*/ 	.word	0x00000008
.L_422:


//--------------------- .nv.callgraph             --------------------------
	.section	.nv.callgraph,"",@"SHT_CUDA_CALLGRAPH"
	.align	4
	.sectionentsize	8
	.align		4
        /*0000*/ 	.word	0x00000000
	.align		4
        /*0004*/ 	.word	0xffffffff
	.align		4
        /*0008*/ 	.word	0x00000000
	.align		4
        /*000c*/ 	.word	0xfffffffe
	.align		4
        /*0010*/ 	.word	0x00000000
	.align		4
        /*0014*/ 	.word	0xfffffffd
	.align		4
        /*0018*/ 	.word	0x00000000
	.align		4
        /*001c*/ 	.word	0xfffffffc


//--------------------- .nv.constant4             --------------------------
	.section	.nv.constant4,"a",@progbits
	.align	8
	.align		8
.nv.constant4:
        /*0000*/ 	.dword	_ZN30_INTERNAL_df1e451c_4_k_cu_main4cuda3std3__45__cpo5beginE
	.align		8
        /*0008*/ 	.dword	_ZN30_INTERNAL_df1e451c_4_k_cu_main4cuda3std3__45__cpo3endE
	.align		8
        /*0010*/ 	.dword	_ZN30_INTERNAL_df1e451c_4_k_cu_main4cuda3std3__45__cpo6cbeginE
	.align		8
        /*0018*/ 	.dword	_ZN30_INTERNAL_df1e451c_4_k_cu_main4cuda3std3__45__cpo4cendE
	.align		8
        /*0020*/ 	.dword	_ZN30_INTERNAL_df1e451c_4_k_cu_main4cuda3std3__45__cpo6rbeginE
	.align		8
        /*0028*/ 	.dword	_ZN30_INTERNAL_df1e451c_4_k_cu_main4cuda3std3__45__cpo4rendE
	.align		8
        /*0030*/ 	.dword	_ZN30_INTERNAL_df1e451c_4_k_cu_main4cuda3std3__45__cpo7crbeginE
	.align		8
        /*0038*/ 	.dword	_ZN30_INTERNAL_df1e451c_4_k_cu_main4cuda3std3__45__cpo5crendE
	.align		8
        /*0040*/ 	.dword	_ZN30_INTERNAL_df1e451c_4_k_cu_main4cuda3std3__432_GLOBAL__N__df1e451c_4_k_cu_main6ignoreE
	.align		8
        /*0048*/ 	.dword	_ZN30_INTERNAL_df1e451c_4_k_cu_main4cuda3std3__419piecewise_constructE
	.align		8
        /*0050*/ 	.dword	_ZN30_INTERNAL_df1e451c_4_k_cu_main4cuda3std3__48in_placeE
	.align		8
        /*0058*/ 	.dword	_ZN30_INTERNAL_df1e451c_4_k_cu_main4cuda3std3__420unreachable_sentinelE
	.align		8
        /*0060*/ 	.dword	_ZN30_INTERNAL_df1e451c_4_k_cu_main4cuda3std3__47nulloptE
	.align		8
        /*0068*/ 	.dword	_ZN30_INTERNAL_df1e451c_4_k_cu_main4cuda3std3__48unexpectE
	.align		8
        /*0070*/ 	.dword	_ZN30_INTERNAL_df1e451c_4_k_cu_main4cuda3std6ranges3__45__cpo4swapE
	.align		8
        /*0078*/ 	.dword	_ZN30_INTERNAL_df1e451c_4_k_cu_main4cuda3std6ranges3__45__cpo9iter_moveE
	.align		8
        /*0080*/ 	.dword	_ZN30_INTERNAL_df1e451c_4_k_cu_main4cuda3std6ranges3__45__cpo5beginE
	.align		8
        /*0088*/ 	.dword	_ZN30_INTERNAL_df1e451c_4_k_cu_main4cuda3std6ranges3__45__cpo3endE
	.align		8
        /*0090*/ 	.dword	_ZN30_INTERNAL_df1e451c_4_k_cu_main4cuda3std6ranges3__45__cpo6cbeginE
	.align		8
        /*0098*/ 	.dword	_ZN30_INTERNAL_df1e451c_4_k_cu_main4cuda3std6ranges3__45__cpo4cendE
	.align		8
        /*00a0*/ 	.dword	_ZN30_INTERNAL_df1e451c_4_k_cu_main4cuda3std6ranges3__45__cpo7advanceE
	.align		8
        /*00a8*/ 	.dword	_ZN30_INTERNAL_df1e451c_4_k_cu_main4cuda3std6ranges3__45__cpo9iter_swapE
	.align		8
        /*00b0*/ 	.dword	_ZN30_INTERNAL_df1e451c_4_k_cu_main4cuda3std6ranges3__45__cpo4nextE
	.align		8
        /*00b8*/ 	.dword	_ZN30_INTERNAL_df1e451c_4_k_cu_main4cuda3std6ranges3__45__cpo4prevE
	.align		8
        /*00c0*/ 	.dword	_ZN30_INTERNAL_df1e451c_4_k_cu_main4cuda3std6ranges3__45__cpo4dataE
	.align		8
        /*00c8*/ 	.dword	_ZN30_INTERNAL_df1e451c_4_k_cu_main4cuda3std6ranges3__45__cpo5cdataE
	.align		8
        /*00d0*/ 	.dword	_ZN30_INTERNAL_df1e451c_4_k_cu_main4cuda3std6ranges3__45__cpo4sizeE
	.align		8
        /*00d8*/ 	.dword	_ZN30_INTERNAL_df1e451c_4_k_cu_main4cuda3std6ranges3__45__cpo5ssizeE
	.align		8
        /*00e0*/ 	.dword	_ZN30_INTERNAL_df1e451c_4_k_cu_main4cuda3std6ranges3__45__cpo8distanceE
	.align		8
        /*00e8*/ 	.dword	_ZN30_INTERNAL_df1e451c_4_k_cu_main6thrust24THRUST_300001_SM_1000_NS8cuda_cub3parE
	.align		8
        /*00f0*/ 	.dword	_ZN30_INTERNAL_df1e451c_4_k_cu_main6thrust24THRUST_300001_SM_1000_NS8cuda_cub10par_nosyncE
	.align		8
        /*00f8*/ 	.dword	_ZN30_INTERNAL_df1e451c_4_k_cu_main6thrust24THRUST_300001_SM_1000_NS6system6detail10sequential3seqE
	.align		8
        /*0100*/ 	.dword	_ZN30_INTERNAL_df1e451c_4_k_cu_main6thrust24THRUST_300001_SM_1000_NS12placeholders2_1E
	.align		8
        /*0108*/ 	.dword	_ZN30_INTERNAL_df1e451c_4_k_cu_main6thrust24THRUST_300001_SM_1000_NS12placeholders2_2E
	.align		8
        /*0110*/ 	.dword	_ZN30_INTERNAL_df1e451c_4_k_cu_main6thrust24THRUST_300001_SM_1000_NS12placeholders2_3E
	.align		8
        /*0118*/ 	.dword	_ZN30_INTERNAL_df1e451c_4_k_cu_main6thrust24THRUST_300001_SM_1000_NS12placeholders2_4E
	.align		8
        /*0120*/ 	.dword	_ZN30_INTERNAL_df1e451c_4_k_cu_main6thrust24THRUST_300001_SM_1000_NS12placeholders2_5E
	.align		8
        /*0128*/ 	.dword	_ZN30_INTERNAL_df1e451c_4_k_cu_main6thrust24THRUST_300001_SM_1000_NS12placeholders2_6E
	.align		8
        /*0130*/ 	.dword	_ZN30_INTERNAL_df1e451c_4_k_cu_main6thrust24THRUST_300001_SM_1000_NS12placeholders2_7E
	.align		8
        /*0138*/ 	.dword	_ZN30_INTERNAL_df1e451c_4_k_cu_main6thrust24THRUST_300001_SM_1000_NS12placeholders2_8E
	.align		8
        /*0140*/ 	.dword	_ZN30_INTERNAL_df1e451c_4_k_cu_main6thrust24THRUST_300001_SM_1000_NS12placeholders2_9E
	.align		8
        /*0148*/ 	.dword	_ZN30_INTERNAL_df1e451c_4_k_cu_main6thrust24THRUST_300001_SM_1000_NS12placeholders3_10E
	.align		8
        /*0150*/ 	.dword	_ZN30_INTERNAL_df1e451c_4_k_cu_main6thrust24THRUST_300001_SM_1000_NS3seqE
	.align		8
        /*0158*/ 	.dword	__cudart_i2opi_d
	.align		8
        /*0160*/ 	.dword	__cudart_sin_cos_coeffs


//--------------------- .text._ZN3cub18CUB_300001_SM_10006detail6reduce28DeviceReduceSingleTileKernelINS2_10policy_hubIdyN4cuda3std3__44plusIdEEE10Policy1000EPdSC_iS9_ddNS7_10__identityEEEvT0_T1_T2_T3_T4_T6_ --------------------------
	.section	.text._ZN3cub18CUB_300001_SM_10006detail6reduce28DeviceReduceSingleTileKernelINS2_10policy_hubIdyN4cuda3std3__44plusIdEEE10Policy1000EPdSC_iS9_ddNS7_10__identityEEEvT0_T1_T2_T3_T4_T6_,"ax",@progbits
	.align	128
        .global         _ZN3cub18CUB_300001_SM_10006detail6reduce28DeviceReduceSingleTileKernelINS2_10policy_hubIdyN4cuda3std3__44plusIdEEE10Policy1000EPdSC_iS9_ddNS7_10__identityEEEvT0_T1_T2_T3_T4_T6_
        .type           _ZN3cub18CUB_300001_SM_10006detail6reduce28DeviceReduceSingleTileKernelINS2_10policy_hubIdyN4cuda3std3__44plusIdEEE10Policy1000EPdSC_iS9_ddNS7_10__identityEEEvT0_T1_T2_T3_T4_T6_,@function
        .size           _ZN3cub18CUB_300001_SM_10006detail6reduce28DeviceReduceSingleTileKernelINS2_10policy_hubIdyN4cuda3std3__44plusIdEEE10Policy1000EPdSC_iS9_ddNS7_10__identityEEEvT0_T1_T2_T3_T4_T6_,(.L_x_322 - _ZN3cub18CUB_300001_SM_10006detail6reduce28DeviceReduceSingleTileKernelINS2_10policy_hubIdyN4cuda3std3__44plusIdEEE10Policy1000EPdSC_iS9_ddNS7_10__identityEEEvT0_T1_T2_T3_T4_T6_)
        .other          _ZN3cub18CUB_300001_SM_10006detail6reduce28DeviceReduceSingleTileKernelINS2_10policy_hubIdyN4cuda3std3__44plusIdEEE10Policy1000EPdSC_iS9_ddNS7_10__identityEEEvT0_T1_T2_T3_T4_T6_,@"STO_CUDA_ENTRY STV_DEFAULT"
_ZN3cub18CUB_300001_SM_10006detail6reduce28DeviceReduceSingleTileKernelINS2_10policy_hubIdyN4cuda3std3__44plusIdEEE10Policy1000EPdSC_iS9_ddNS7_10__identityEEEvT0_T1_T2_T3_T4_T6_:
.text._ZN3cub18CUB_300001_SM_10006detail6reduce28DeviceReduceSingleTileKernelINS2_10policy_hubIdyN4cuda3std3__44plusIdEEE10Policy1000EPdSC_iS9_ddNS7_10__identityEEEvT0_T1_T2_T3_T4_T6_:
[----:B------:R-:W-:Y:S01]  /*0000*/  LDC R1, c[0x0][0x37c] ;  /* 0x0000df00ff017b82 */ /* 0x000fe20000000800 */
[----:B------:R-:W0:Y:S01]  /*0010*/  LDCU UR4, c[0x0][0x390] ;  /* 0x00007200ff0477ac */ /* 0x000e220008000800 */
[----:B------:R-:W1:Y:S01]  /*0020*/  LDCU.64 UR6, c[0x0][0x358] ;  /* 0x00006b00ff0677ac */ /* 0x000e620008000a00 */
[----:B0-----:R-:W-:-:S05]  /*0030*/  IMAD.U32 R4, RZ, RZ, UR4 ;  /* 0x00000004ff047e24 */ /* 0x001fca000f8e00ff */
[----:B------:R-:W-:-:S13]  /*0040*/  ISETP.NE.AND P0, PT, R4, RZ, PT ;  /* 0x000000ff0400720c */ /* 0x000fda0003f05270 */
[----:B-1----:R-:W-:Y:S05]  /*0050*/  @P0 BRA `(.L_x_0) ;  /* 0x00000000001c0947 */ /* 0x002fea0003800000 */
[----:B------:R-:W0:Y:S02]  /*0060*/  S2R R0, SR_TID.X ;  /* 0x0000000000007919 */ /* 0x000e240000002100 */
[----:B0-----:R-:W-:-:S13]  /*0070*/  ISETP.NE.AND P0, PT, R0, RZ, PT ;  /* 0x000000ff0000720c */ /* 0x001fda0003f05270 */
[----:B------:R-:W-:Y:S05]  /*0080*/  @P0 EXIT ;  /* 0x000000000000094d */ /* 0x000fea0003800000 */
[----:B------:R-:W0:Y:S08]  /*0090*/  LDC.64 R2, c[0x0][0x388] ;  /* 0x0000e200ff027b82 */ /* 0x000e300000000a00 */
[----:B------:R-:W0:Y:S02]  /*00a0*/  LDC.64 R4, c[0x0][0x398] ;  /* 0x0000e600ff047b82 */ /* 0x000e240000000a00 */
[----:B0-----:R-:W-:Y:S01]  /*00b0*/  STG.E.64 desc[UR6][R2.64], R4 ;  /* 0x0000000402007986 */ /* 0x001fe2000c101b06 */
[----:B------:R-:W-:Y:S05]  /*00c0*/  EXIT ;  /* 0x000000000000794d */ /* 0x000fea0003800000 */
.L_x_0:
[----:B------:R-:W-:Y:S01]  /*00d0*/  ISETP.GT.AND P0, PT, R4, 0xdff, PT ;  /* 0x00000dff0400780c */ /* 0x000fe20003f04270 */
[----:B------:R-:W-:-:S12]  /*00e0*/  BSSY.RECONVERGENT B0, `(.L_x_1) ;  /* 0x0000242000007945 */ /* 0x000fd80003800200 */
[----:B------:R-:W-:Y:S05]  /*00f0*/  @P0 BRA `(.L_x_2) ;  /* 0x0000001400180947 */ /* 0x000fea0003800000 */
[----:B------:R-:W0:Y:S01]  /*0100*/  S2R R5, SR_TID.X ;  /* 0x0000000000057919 */ /* 0x000e220000002100 */
[----:B------:R-:W-:Y:S01]  /*0110*/  BSSY.RECONVERGENT B1, `(.L_x_3) ;  /* 0x0000009000017945 */ /* 0x000fe20003800200 */
[----:B------:R-:W-:Y:S02]  /*0120*/  CS2R R2, SRZ ;  /* 0x0000000000027805 */ /* 0x000fe4000001ff00 */
[----:B0-----:R-:W-:Y:S01]  /*0130*/  ISETP.GE.AND P0, PT, R5, R4, PT ;  /* 0x000000040500720c */ /* 0x001fe20003f06270 */
[----:B------:R-:W-:-:S12]  /*0140*/  IMAD.MOV.U32 R7, RZ, RZ, R5 ;  /* 0x000000ffff077224 */ /* 0x000fd800078e0005 */
[----:B------:R-:W-:Y:S05]  /*0150*/  @P0 BRA `(.L_x_4) ;  /* 0x0000000000100947 */ /* 0x000fea0003800000 */
[----:B------:R-:W0:Y:S02]  /*0160*/  LDC.64 R2, c[0x0][0x380] ;  /* 0x0000e000ff027b82 */ /* 0x000e240000000a00 */
[----:B0-----:R-:W-:-:S06]  /*0170*/  IMAD.WIDE.U32 R2, R5, 0x8, R2 ;  /* 0x0000000805027825 */ /* 0x001fcc00078e0002 */
[----:B------:R-:W5:Y:S01]  /*0180*/  LDG.E.64.CONSTANT R2, desc[UR6][R2.64] ;  /* 0x0000000602027981 */ /* 0x000f62000c1e9b00 */
[----:B------:R-:W-:-:S07]  /*0190*/  VIADD R7, R5, 0x200 ;  /* 0x0000020005077836 */ /* 0x000fce0000000000 */
.L_x_4:
[----:B------:R-:W-:Y:S05]  /*01a0*/  BSYNC.RECONVERGENT B1 ;  /* 0x0000000000017941 */ /* 0x000fea0003800200 */
.L_x_3:
[----:B------:R-:W-:Y:S01]  /*01b0*/  ISETP.GE.AND P0, PT, R7, R4, PT ;  /* 0x000000040700720c */ /* 0x000fe20003f06270 */
[----:B------:R-:W-:-:S12]  /*01c0*/  BSSY.RECONVERGENT B1, `(.L_x_5) ;  /* 0x0000076000017945 */ /* 0x000fd80003800200 */
[----:B------:R-:W-:Y:S05]  /*01d0*/  @P0 BRA `(.L_x_6) ;  /* 0x0000000400d00947 */ /* 0x000fea0003800000 */
[----:B------:R-:W-:Y:S01]  /*01e0*/  LOP3.LUT R9, RZ, R7, RZ, 0x33, !PT ;  /* 0x00000007ff097212 */ /* 0x000fe200078e33ff */
[----:B------:R-:W-:Y:S04]  /*01f0*/  BSSY.RECONVERGENT B2, `(.L_x_7) ;  /* 0x0000017000027945 */ /* 0x000fe80003800200 */
[----:B------:R-:W-:-:S05]  /*0200*/  IMAD.IADD R0, R9, 0x1, R4 ;  /* 0x0000000109007824 */ /* 0x000fca00078e0204 */
[C---:B------:R-:W-:Y:S02]  /*0210*/  LOP3.LUT R6, R0.reuse, 0x600, RZ, 0xc0, !PT ;  /* 0x0000060000067812 */ /* 0x040fe400078ec0ff */
[----:B------:R-:W-:Y:S02]  /*0220*/  ISETP.GE.U32.AND P0, PT, R0, 0x600, PT ;  /* 0x000006000000780c */ /* 0x000fe40003f06070 */
[----:B------:R-:W-:-:S13]  /*0230*/  ISETP.NE.AND P1, PT, R6, 0x600, PT ;  /* 0x000006000600780c */ /* 0x000fda0003f25270 */
[----:B------:R-:W-:Y:S05]  /*0240*/  @!P1 BRA `(.L_x_8) ;  /* 0x0000000000449947 */ /* 0x000fea0003800000 */
[----:B------:R-:W0:Y:S01]  /*0250*/  LDC.64 R8, c[0x0][0x380] ;  /* 0x0000e000ff087b82 */ /* 0x000e220000000a00 */
[----:B------:R-:W-:-:S04]  /*0260*/  LEA.HI R0, R0, 0x1, RZ, 0x17 ;  /* 0x0000000100007811 */ /* 0x000fc800078fb8ff */
[----:B------:R-:W-:-:S05]  /*0270*/  LOP3.LUT R0, R0, 0x3, RZ, 0xc0, !PT ;  /* 0x0000000300007812 */ /* 0x000fca00078ec0ff */
[----:B------:R-:W-:Y:S02]  /*0280*/  IMAD.MOV R0, RZ, RZ, -R0 ;  /* 0x000000ffff007224 */ /* 0x000fe400078e0a00 */
[----:B0-----:R-:W-:-:S04]  /*0290*/  IMAD.WIDE.U32 R8, R7, 0x8, R8 ;  /* 0x0000000807087825 */ /* 0x001fc800078e0008 */
[----:B------:R-:W-:Y:S02]  /*02a0*/  IMAD.MOV.U32 R6, RZ, RZ, R8 ;  /* 0x000000ffff067224 */ /* 0x000fe400078e0008 */
[----:B------:R-:W-:-:S07]  /*02b0*/  IMAD.MOV.U32 R11, RZ, RZ, R9 ;  /* 0x000000ffff0b7224 */ /* 0x000fce00078e0009 */
.L_x_9:
[----:B------:R-:W-:Y:S02]  /*02c0*/  IMAD.MOV.U32 R8, RZ, RZ, R6 ;  /* 0x000000ffff087224 */ /* 0x000fe400078e0006 */
[----:B------:R-:W-:-:S06]  /*02d0*/  IMAD.MOV.U32 R9, RZ, RZ, R11 ;  /* 0x000000ffff097224 */ /* 0x000fcc00078e000b */
[----:B------:R-:W2:Y:S01]  /*02e0*/  LDG.E.64.CONSTANT R8, desc[UR6][R8.64] ;  /* 0x0000000608087981 */ /* 0x000ea2000c1e9b00 */
[----:B------:R-:W-:Y:S01]  /*02f0*/  VIADD R0, R0, 0x1 ;  /* 0x0000000100007836 */ /* 0x000fe20000000000 */
[----:B------:R-:W-:Y:S01]  /*0300*/  IADD3 R6, P2, PT, R6, 0x1000, RZ ;  /* 0x0000100006067810 */ /* 0x000fe20007f5e0ff */
[----:B------:R-:W-:-:S03]  /*0310*/  VIADD R7, R7, 0x200 ;  /* 0x0000020007077836 */ /* 0x000fc60000000000 */
[----:B------:R-:W-:Y:S01]  /*0320*/  ISETP.NE.AND P1, PT, R0, RZ, PT ;  /* 0x000000ff0000720c */ /* 0x000fe20003f25270 */
[----:B------:R-:W-:Y:S01]  /*0330*/  IMAD.X R11, RZ, RZ, R11, P2 ;  /* 0x000000ffff0b7224 */ /* 0x000fe200010e060b */
[----:B--2--5:R-:W-:-:S11]  /*0340*/  DADD R2, R8, R2 ;  /* 0x0000000008027229 */ /* 0x024fd60000000002 */
[----:B------:R-:W-:Y:S05]  /*0350*/  @P1 BRA `(.L_x_9) ;  /* 0xfffffffc00d81947 */ /* 0x000fea000383ffff */
.L_x_8:
[----:B------:R-:W-:Y:S05]  /*0360*/  BSYNC.RECONVERGENT B2 ;  /* 0x0000000000027941 */ /* 0x000fea0003800200 */
.L_x_7:
[----:B------:R-:W-:Y:S05]  /*0370*/  @!P0 BRA `(.L_x_6) ;  /* 0x0000000400688947 */ /* 0x000fea0003800000 */
[----:B------:R-:W-:Y:S01]  /*0380*/  IMAD.IADD R0, R4, 0x1, -R7 ;  /* 0x0000000104007824 */ /* 0x000fe200078e0a07 */
[----:B------:R-:W-:Y:S01]  /*0390*/  BSSY.RECONVERGENT B2, `(.L_x_10) ;  /* 0x0000031000027945 */ /* 0x000fe20003800200 */
[----:B------:R-:W-:-:S03]  /*03a0*/  PLOP3.LUT P0, PT, PT, PT, PT, 0x80, 0x8 ;  /* 0x000000000008781c */ /* 0x000fc60003f0f070 */
[----:B------:R-:W-:-:S13]  /*03b0*/  ISETP.GT.AND P1, PT, R0, 0x1800, PT ;  /* 0x000018000000780c */ /* 0x000fda0003f24270 */
[----:B------:R-:W-:Y:S05]  /*03c0*/  @!P1 BRA `(.L_x_11) ;  /* 0x0000000000b49947 */ /* 0x000fea0003800000 */
[----:B------:R-:W-:Y:S01]  /*03d0*/  PLOP3.LUT P0, PT, PT, PT, PT, 0x8, 0x80 ;  /* 0x000000000080781c */ /* 0x000fe20003f0e170 */
[----:B------:R-:W-:-:S12]  /*03e0*/  VIADD R0, R4, 0xffffe800 ;  /* 0xffffe80004007836 */ /* 0x000fd80000000000 */
.L_x_12:
[----:B------:R-:W0:Y:S02]  /*03f0*/  LDC.64 R32, c[0x0][0x380] ;  /* 0x0000e000ff207b82 */ /* 0x000e240000000a00 */
[----:B0-----:R-:W-:-:S05]  /*0400*/  IMAD.WIDE R14, R7, 0x8, R32 ;  /* 0x00000008070e7825 */ /* 0x001fca00078e0220 */
[----:B------:R-:W2:Y:S04]  /*0410*/  LDG.E.64.CONSTANT R8, desc[UR6][R14.64] ;  /* 0x000000060e087981 */ /* 0x000ea8000c1e9b00 */
[----:B------:R-:W3:Y:S04]  /*0420*/  LDG.E.64.CONSTANT R10, desc[UR6][R14.64+0x1000] ;  /* 0x001000060e0a7981 */ /* 0x000ee8000c1e9b00 */
[----:B------:R-:W4:Y:S01]  /*0430*/  LDG.E.64.CONSTANT R12, desc[UR6][R14.64+0x2000] ;  /* 0x002000060e0c7981 */ /* 0x000f22000c1e9b00 */
[----:B------:R-:W-:-:S03]  /*0440*/  VIADD R41, R7, 0x800 ;  /* 0x0000080007297836 */ /* 0x000fc60000000000 */
[----:B------:R-:W4:Y:S01]  /*0450*/  LDG.E.64.CONSTANT R30, desc[UR6][R14.64+0x3000] ;  /* 0x003000060e1e7981 */ /* 0x000f22000c1e9b00 */
[----:B------:R-:W-:-:S05]  /*0460*/  IMAD.WIDE R40, R41, 0x8, R32 ;  /* 0x0000000829287825 */ /* 0x000fca00078e0220 */
[----:B------:R-:W4:Y:S04]  /*0470*/  LDG.E.64.CONSTANT R28, desc[UR6][R40.64] ;  /* 0x00000006281c7981 */ /* 0x000f28000c1e9b00 */
[----:B------:R-:W4:Y:S04]  /*0480*/  LDG.E.64.CONSTANT R26, desc[UR6][R40.64+0x1000] ;  /* 0x00100006281a7981 */ /* 0x000f28000c1e9b00 */
        /* <DEDUP_REMOVED lines=12> */
[----:B------:R-:W4:Y:S04]  /*0550*/  LDG.E.64.CONSTANT R34, desc[UR6][R44.64+0x2000] ;  /* 0x002000062c227981 */ /* 0x000f28000c1e9b00 */
[----:B------:R-:W4:Y:S01]  /*0560*/  LDG.E.64.CONSTANT R32, desc[UR6][R44.64+0x3000] ;  /* 0x003000062c207981 */ /* 0x000f22000c1e9b00 */
[----:B------:R-:W-:-:S05]  /*0570*/  VIADD R7, R7, 0x2000 ;  /* 0x0000200007077836 */ /* 0x000fca0000000000 */
[----:B------:R-:W-:Y:S01]  /*0580*/  ISETP.GE.AND P1, PT, R7, R0, PT ;  /* 0x000000000700720c */ /* 0x000fe20003f26270 */
[----:B--2--5:R-:W-:-:S08]  /*0590*/  DADD R8, R8, R2 ;  /* 0x0000000008087229 */ /* 0x024fd00000000002 */
[----:B---3--:R-:W-:-:S08]  /*05a0*/  DADD R8, R8, R10 ;  /* 0x0000000008087229 */ /* 0x008fd0000000000a */
[----:B----4-:R-:W-:-:S08]  /*05b0*/  DADD R8, R8, R12 ;  /* 0x0000000008087229 */ /* 0x010fd0000000000c */
[----:B------:R-:W-:-:S08]  /*05c0*/  DADD R8, R8, R30 ;  /* 0x0000000008087229 */ /* 0x000fd0000000001e */
        /* <DEDUP_REMOVED lines=11> */
[----:B------:R-:W-:Y:S01]  /*0680*/  DADD R2, R8, R32 ;  /* 0x0000000008027229 */ /* 0x000fe20000000020 */
[----:B------:R-:W-:Y:S10]  /*0690*/  @!P1 BRA `(.L_x_12) ;  /* 0xfffffffc00549947 */ /* 0x000ff4000383ffff */
.L_x_11:
[----:B------:R-:W-:Y:S05]  /*06a0*/  BSYNC.RECONVERGENT B2 ;  /* 0x0000000000027941 */ /* 0x000fea0003800200 */
.L_x_10:
[----:B------:R-:W-:Y:S01]  /*06b0*/  IMAD.IADD R0, R4, 0x1, -R7 ;  /* 0x0000000104007824 */ /* 0x000fe200078e0a07 */
[----:B------:R-:W-:Y:S04]  /*06c0*/  BSSY.RECONVERGENT B2, `(.L_x_13) ;  /* 0x0000019000027945 */ /* 0x000fe80003800200 */
[----:B------:R-:W-:-:S13]  /*06d0*/  ISETP.GT.AND P1, PT, R0, 0x800, PT ;  /* 0x000008000000780c */ /* 0x000fda0003f24270 */
[----:B------:R-:W-:Y:S05]  /*06e0*/  @!P1 BRA `(.L_x_14) ;  /* 0x0000000000589947 */ /* 0x000fea0003800000 */
        /* <DEDUP_REMOVED lines=12> */
[----:B------:R-:W-:Y:S01]  /*07b0*/  PLOP3.LUT P0, PT, PT, PT, PT, 0x8, 0x80 ;  /* 0x000000000080781c */ /* 0x000fe20003f0e170 */
[----:B------:R-:W-:Y:S01]  /*07c0*/  VIADD R7, R7, 0x1000 ;  /* 0x0000100007077836 */ /* 0x000fe20000000000 */
[----:B--2--5:R-:W-:-:S08]  /*07d0*/  DADD R10, R2, R10 ;  /* 0x00000000020a7229 */ /* 0x024fd0000000000a */
[----:B---3--:R-:W-:-:S08]  /*07e0*/  DADD R10, R10, R12 ;  /* 0x000000000a0a7229 */ /* 0x008fd0000000000c */
[----:B----4-:R-:W-:-:S08]  /*07f0*/  DADD R10, R10, R14 ;  /* 0x000000000a0a7229 */ /* 0x010fd0000000000e */
[----:B------:R-:W-:-:S08]  /*0800*/  DADD R10, R10, R16 ;  /* 0x000000000a0a7229 */ /* 0x000fd00000000010 */
[----:B------:R-:W-:-:S08]  /*0810*/  DADD R10, R10, R20 ;  /* 0x000000000a0a7229 */ /* 0x000fd00000000014 */
[----:B------:R-:W-:-:S08]  /*0820*/  DADD R10, R10, R22 ;  /* 0x000000000a0a7229 */ /* 0x000fd00000000016 */
[----:B------:R-:W-:-:S08]  /*0830*/  DADD R10, R10, R24 ;  /* 0x000000000a0a7229 */ /* 0x000fd00000000018 */
[----:B------:R-:W-:-:S11]  /*0840*/  DADD R2, R10, R26 ;  /* 0x000000000a027229 */ /* 0x000fd6000000001a */
.L_x_14:
[----:B------:R-:W-:Y:S05]  /*0850*/  BSYNC.RECONVERGENT B2 ;  /* 0x0000000000027941 */ /* 0x000fea0003800200 */
.L_x_13:
[----:B------:R-:W-:-:S13]  /*0860*/  ISETP.LT.OR P0, PT, R7, R4, P0 ;  /* 0x000000040700720c */ /* 0x000fda0000701670 */
[----:B------:R-:W-:Y:S05]  /*0870*/  @!P0 BRA `(.L_x_6) ;  /* 0x0000000000288947 */ /* 0x000fea0003800000 */
[----:B------:R-:W0:Y:S02]  /*0880*/  LDC.64 R8, c[0x0][0x380] ;  /* 0x0000e000ff087b82 */ /* 0x000e240000000a00 */
[----:B0-----:R-:W-:-:S05]  /*0890*/  IMAD.WIDE R6, R7, 0x8, R8 ;  /* 0x0000000807067825 */ /* 0x001fca00078e0208 */
[----:B------:R-:W2:Y:S04]  /*08a0*/  LDG.E.64.CONSTANT R8, desc[UR6][R6.64] ;  /* 0x0000000606087981 */ /* 0x000ea8000c1e9b00 */
[----:B------:R-:W3:Y:S04]  /*08b0*/  LDG.E.64.CONSTANT R10, desc[UR6][R6.64+0x1000] ;  /* 0x00100006060a7981 */ /* 0x000ee8000c1e9b00 */
[----:B------:R-:W4:Y:S04]  /*08c0*/  LDG.E.64.CONSTANT R12, desc[UR6][R6.64+0x2000] ;  /* 0x00200006060c7981 */ /* 0x000f28000c1e9b00 */
[----:B------:R-:W4:Y:S01]  /*08d0*/  LDG.E.64.CONSTANT R14, desc[UR6][R6.64+0x3000] ;  /* 0x00300006060e7981 */ /* 0x000f22000c1e9b00 */
[----:B--2--5:R-:W-:-:S08]  /*08e0*/  DADD R8, R2, R8 ;  /* 0x0000000002087229 */ /* 0x024fd00000000008 */
[----:B---3--:R-:W-:-:S08]  /*08f0*/  DADD R8, R8, R10 ;  /* 0x0000000008087229 */ /* 0x008fd0000000000a */
[----:B----4-:R-:W-:-:S08]  /*0900*/  DADD R8, R8, R12 ;  /* 0x0000000008087229 */ /* 0x010fd0000000000c */
[----:B------:R-:W-:-:S11]  /*0910*/  DADD R2, R8, R14 ;  /* 0x0000000008027229 */ /* 0x000fd6000000000e */
.L_x_6:
[----:B------:R-:W-:Y:S05]  /*0920*/  BSYNC.RECONVERGENT B1 ;  /* 0x0000000000017941 */ /* 0x000fea0003800200 */
.L_x_5:
[----:B------:R-:W-:-:S13]  /*0930*/  ISETP.GE.AND P0, PT, R4, 0x200, PT ;  /* 0x000002000400780c */ /* 0x000fda0003f06270 */
[----:B------:R-:W-:Y:S05]  /*0940*/  @!P0 BRA `(.L_x_15) ;  /* 0x0000000400148947 */ /* 0x000fea0003800000 */
[----:B------:R-:W0:Y:S01]  /*0950*/  S2R R12, SR_LANEID ;  /* 0x00000000000c7919 */ /* 0x000e220000000000 */
[----:B-----5:R-:W-:Y:S04]  /*0960*/  SHFL.DOWN PT, R6, R2, 0x1, 0x1f ;  /* 0x08201f0002067f89 */ /* 0x020fe800000e0000 */
[----:B------:R-:W1:Y:S02]  /*0970*/  SHFL.DOWN PT, R7, R3, 0x1, 0x1f ;  /* 0x08201f0003077f89 */ /* 0x000e6400000e0000 */
[----:B-1----:R-:W-:Y:S01]  /*0980*/  DADD R6, R6, R2 ;  /* 0x0000000006067229 */ /* 0x002fe20000000002 */
[C---:B0-----:R-:W-:Y:S02]  /*0990*/  ISETP.GT.AND P0, PT, R12.reuse, 0x1e, PT ;  /* 0x0000001e0c00780c */ /* 0x041fe40003f04270 */
[----:B------:R-:W-:-:S07]  /*09a0*/  ISETP.NE.AND P1, PT, R12, RZ, PT ;  /* 0x000000ff0c00720c */ /* 0x000fce0003f25270 */
[----:B------:R-:W-:Y:S02]  /*09b0*/  FSEL R8, R2, R6, P0 ;  /* 0x0000000602087208 */ /* 0x000fe40000000000 */
[----:B------:R-:W-:Y:S02]  /*09c0*/  FSEL R9, R3, R7, P0 ;  /* 0x0000000703097208 */ /* 0x000fe40000000000 */
[----:B------:R-:W-:Y:S01]  /*09d0*/  ISETP.GT.AND P0, PT, R12, 0x1d, PT ;  /* 0x0000001d0c00780c */ /* 0x000fe20003f04270 */
[----:B------:R-:W-:Y:S01]  /*09e0*/  SHFL.DOWN PT, R6, R8, 0x2, 0x1f ;  /* 0x08401f0008067f89 */ /* 0x000fe200000e0000 */
[----:B------:R-:W-:Y:S02]  /*09f0*/  @!P1 MOV R4, 0x400 ;  /* 0x0000040000049802 */ /* 0x000fe40000000f00 */
[----:B------:R-:W-:Y:S01]  /*0a00*/  @!P1 SHF.R.U32.HI R0, RZ, 0x2, R5 ;  /* 0x00000002ff009819 */ /* 0x000fe20000011605 */
[----:B------:R-:W0:Y:S03]  /*0a10*/  SHFL.DOWN PT, R7, R9, 0x2, 0x1f ;  /* 0x08401f0009077f89 */ /* 0x000e2600000e0000 */
[----:B------:R-:W-:Y:S01]  /*0a20*/  @!P1 LOP3.LUT R0, R0, 0xf8, RZ, 0xc0, !PT ;  /* 0x000000f800009812 */ /* 0x000fe200078ec0ff */
[----:B0-----:R-:W-:-:S10]  /*0a30*/  DADD R6, R6, R8 ;  /* 0x0000000006067229 */ /* 0x001fd40000000008 */
[----:B------:R-:W-:Y:S02]  /*0a40*/  FSEL R6, R8, R6, P0 ;  /* 0x0000000608067208 */ /* 0x000fe40000000000 */
[----:B------:R-:W-:Y:S02]  /*0a50*/  FSEL R7, R9, R7, P0 ;  /* 0x0000000709077208 */ /* 0x000fe40000000000 */
[----:B------:R-:W-:Y:S01]  /*0a60*/  ISETP.GT.AND P0, PT, R12, 0x1b, PT ;  /* 0x0000001b0c00780c */ /* 0x000fe20003f04270 */
[----:B------:R-:W-:Y:S04]  /*0a70*/  SHFL.DOWN PT, R2, R6, 0x4, 0x1f ;  /* 0x08801f0006027f89 */ /* 0x000fe800000e0000 */
[----:B------:R-:W0:Y:S01]  /*0a80*/  SHFL.DOWN PT, R3, R7, 0x4, 0x1f ;  /* 0x08801f0007037f89 */ /* 0x000e2200000e0000 */
[----:B------:R-:W1:Y:S01]  /*0a90*/  @!P1 S2R R9, SR_CgaCtaId ;  /* 0x0000000000099919 */ /* 0x000e620000008800 */
[----:B0-----:R-:W-:-:S10]  /*0aa0*/  DADD R2, R2, R6 ;  /* 0x0000000002027229 */ /* 0x001fd40000000006 */
[----:B------:R-:W-:Y:S02]  /*0ab0*/  FSEL R10, R6, R2, P0 ;  /* 0x00000002060a7208 */ /* 0x000fe40000000000 */
[----:B------:R-:W-:Y:S02]  /*0ac0*/  FSEL R11, R7, R3, P0 ;  /* 0x00000003070b7208 */ /* 0x000fe40000000000 */
[----:B------:R-:W-:Y:S01]  /*0ad0*/  ISETP.GT.AND P0, PT, R12, 0x17, PT ;  /* 0x000000170c00780c */ /* 0x000fe20003f04270 */
[----:B------:R-:W-:Y:S04]  /*0ae0*/  SHFL.DOWN PT, R2, R10, 0x8, 0x1f ;  /* 0x09001f000a027f89 */ /* 0x000fe800000e0000 */
[----:B------:R-:W0:Y:S02]  /*0af0*/  SHFL.DOWN PT, R3, R11, 0x8, 0x1f ;  /* 0x09001f000b037f89 */ /* 0x000e2400000e0000 */
[----:B0-----:R-:W-:-:S10]  /*0b00*/  DADD R2, R2, R10 ;  /* 0x0000000002027229 */ /* 0x001fd4000000000a */
[----:B------:R-:W-:Y:S02]  /*0b10*/  FSEL R6, R10, R2, P0 ;  /* 0x000000020a067208 */ /* 0x000fe40000000000 */
[----:B------:R-:W-:Y:S02]  /*0b20*/  FSEL R7, R11, R3, P0 ;  /* 0x000000030b077208 */ /* 0x000fe40000000000 */
[----:B-1----:R-:W-:Y:S01]  /*0b30*/  @!P1 LEA R11, R9, R4, 0x18 ;  /* 0x00000004090b9211 */ /* 0x002fe200078ec0ff */
[----:B------:R-:W-:Y:S01]  /*0b40*/  SHFL.DOWN PT, R2, R6, 0x10, 0x1f ;  /* 0x0a001f0006027f89 */ /* 0x000fe200000e0000 */
[----:B------:R-:W-:-:S03]  /*0b50*/  ISETP.NE.AND P0, PT, R5, RZ, PT ;  /* 0x000000ff0500720c */ /* 0x000fc60003f05270 */
[----:B------:R-:W0:Y:S01]  /*0b60*/  SHFL.DOWN PT, R3, R7, 0x10, 0x1f ;  /* 0x0a001f0007037f89 */ /* 0x000e2200000e0000 */
[----:B------:R-:W-:Y:S01]  /*0b70*/  @!P1 IMAD.IADD R11, R0, 0x1, R11 ;  /* 0x00000001000b9824 */ /* 0x000fe200078e020b */
[----:B0-----:R-:W-:-:S07]  /*0b80*/  DADD R8, R2, R6 ;  /* 0x0000000002087229 */ /* 0x001fce0000000006 */
[----:B------:R1:W-:Y:S01]  /*0b90*/  @!P1 STS.64 [R11+0x10], R8 ;  /* 0x000010080b009388 */ /* 0x0003e20000000a00 */
[----:B------:R-:W-:Y:S01]  /*0ba0*/  BAR.SYNC.DEFER_BLOCKING 0x0 ;  /* 0x0000000000007b1d */ /* 0x000fe20000010000 */
[----:B------:R-:W-:-:S04]  /*0bb0*/  ISETP.GT.AND P1, PT, R12, 0xf, PT ;  /* 0x0000000f0c00780c */ /* 0x000fc80003f24270 */
[----:B------:R-:W-:Y:S02]  /*0bc0*/  FSEL R2, R6, R8, P1 ;  /* 0x0000000806027208 */ /* 0x000fe40000800000 */
[----:B------:R-:W-:Y:S01]  /*0bd0*/  FSEL R3, R7, R9, P1 ;  /* 0x0000000907037208 */ /* 0x000fe20000800000 */
[----:B------:R-:W-:Y:S06]  /*0be0*/  @P0 BRA `(.L_x_16) ;  /* 0x0000001800440947 */ /* 0x000fec0003800000 */
[----:B------:R-:W0:Y:S01]  /*0bf0*/  S2UR UR5, SR_CgaCtaId ;  /* 0x00000000000579c3 */ /* 0x000e220000008800 */
[----:B------:R-:W-:Y:S02]  /*0c00*/  UMOV UR4, 0x400 ;  /* 0x0000040000047882 */ /* 0x000fe40000000000 */
[----:B0-----:R-:W-:-:S09]  /*0c10*/  ULEA UR4, UR5, UR4, 0x18 ;  /* 0x0000000405047291 */ /* 0x001fd2000f8ec0ff */
[----:B------:R-:W0:Y:S04]  /*0c20*/  LDS.64 R4, [UR4+0x18] ;  /* 0x00001804ff047984 */ /* 0x000e280008000a00 */
[----:B-1----:R-:W1:Y:S04]  /*0c30*/  LDS.128 R8, [UR4+0x20] ;  /* 0x00002004ff087984 */ /* 0x002e680008000c00 */
[----:B------:R-:W2:Y:S01]  /*0c40*/  LDS.128 R12, [UR4+0x30] ;  /* 0x00003004ff0c7984 */ /* 0x000ea20008000c00 */
[----:B0-----:R-:W-:-:S03]  /*0c50*/  DADD R2, R2, R4 ;  /* 0x0000000002027229 */ /* 0x001fc60000000004 */
[----:B------:R-:W0:Y:S05]  /*0c60*/  LDS.128 R4, [UR4+0x40] ;  /* 0x00004004ff047984 */ /* 0x000e2a0008000c00 */
[----:B-1----:R-:W-:-:S08]  /*0c70*/  DADD R2, R2, R8 ;  /* 0x0000000002027229 */ /* 0x002fd00000000008 */
[----:B------:R-:W-:Y:S01]  /*0c80*/  DADD R2, R2, R10 ;  /* 0x0000000002027229 */ /* 0x000fe2000000000a */
[----:B------:R-:W1:Y:S07]  /*0c90*/  LDS.128 R8, [UR4+0x50] ;  /* 0x00005004ff087984 */ /* 0x000e6e0008000c00 */
[----:B--2---:R-:W-:-:S08]  /*0ca0*/  DADD R2, R2, R12 ;  /* 0x0000000002027229 */ /* 0x004fd0000000000c */
[----:B------:R-:W-:Y:S01]  /*0cb0*/  DADD R2, R2, R14 ;  /* 0x0000000002027229 */ /* 0x000fe2000000000e */
[----:B------:R-:W2:Y:S07]  /*0cc0*/  LDS.128 R12, [UR4+0x60] ;  /* 0x00006004ff0c7984 */ /* 0x000eae0008000c00 */
[----:B0-----:R-:W-:-:S08]  /*0cd0*/  DADD R2, R2, R4 ;  /* 0x0000000002027229 */ /* 0x001fd00000000004 */
[----:B------:R-:W-:Y:S01]  /*0ce0*/  DADD R2, R2, R6 ;  /* 0x0000000002027229 */ /* 0x000fe20000000006 */
[----:B------:R-:W0:Y:S07]  /*0cf0*/  LDS.128 R4, [UR4+0x70] ;  /* 0x00007004ff047984 */ /* 0x000e2e0008000c00 */
[----:B-1----:R-:W-:-:S08]  /*0d00*/  DADD R2, R2, R8 ;  /* 0x0000000002027229 */ /* 0x002fd00000000008 */
[----:B------:R-:W-:Y:S01]  /*0d10*/  DADD R2, R2, R10 ;  /* 0x0000000002027229 */ /* 0x000fe2000000000a */
[----:B------:R-:W1:Y:S07]  /*0d20*/  LDS.128 R8, [UR4+0x80] ;  /* 0x00008004ff087984 */ /* 0x000e6e0008000c00 */
[----:B--2---:R-:W-:-:S08]  /*0d30*/  DADD R2, R2, R12 ;  /* 0x0000000002027229 */ /* 0x004fd0000000000c */
[----:B------:R-:W-:-:S08]  /*0d40*/  DADD R2, R2, R14 ;  /* 0x0000000002027229 */ /* 0x000fd0000000000e */
[----:B0-----:R-:W-:-:S08]  /*0d50*/  DADD R2, R2, R4 ;  /* 0x0000000002027229 */ /* 0x001fd00000000004 */
[----:B------:R-:W-:-:S08]  /*0d60*/  DADD R2, R2, R6 ;  /* 0x0000000002027229 */ /* 0x000fd00000000006 */
[----:B-1----:R-:W-:-:S08]  /*0d70*/  DADD R2, R2, R8 ;  /* 0x0000000002027229 */ /* 0x002fd00000000008 */
[----:B------:R-:W-:Y:S01]  /*0d80*/  DADD R2, R2, R10 ;  /* 0x0000000002027229 */ /* 0x000fe2000000000a */
[----:B------:R-:W-:Y:S10]  /*0d90*/  BRA `(.L_x_16) ;  /* 0x0000001400d87947 */ /* 0x000ff40003800000 */
.L_x_15:
[----:B------:R-:W-:Y:S01]  /*0da0*/  LOP3.LUT R0, R5, 0x3e0, RZ, 0xc0, !PT ;  /* 0x000003e005007812 */ /* 0x000fe200078ec0ff */
[----:B------:R-:W0:Y:S03]  /*0db0*/  S2R R10, SR_LANEID ;  /* 0x00000000000a7919 */ /* 0x000e260000000000 */
[----:B------:R-:W-:Y:S01]  /*0dc0*/  LOP3.LUT R9, RZ, R0, RZ, 0x33, !PT ;  /* 0x00000000ff097212 */ /* 0x000fe200078e33ff */
[----:B------:R-:W-:-:S04]  /*0dd0*/  VIADD R7, R0, 0x20 ;  /* 0x0000002000077836 */ /* 0x000fc80000000000 */
[----:B------:R-:W-:Y:S01]  /*0de0*/  IMAD.IADD R9, R9, 0x1, R4 ;  /* 0x0000000109097824 */ /* 0x000fe200078e0204 */
[----:B------:R-:W-:-:S04]  /*0df0*/  ISETP.GT.AND P0, PT, R7, R4, PT ;  /* 0x000000040700720c */ /* 0x000fc80003f04270 */
[----:B------:R-:W-:-:S05]  /*0e00*/  SEL R11, R9, 0x1f, P0 ;  /* 0x0000001f090b7807 */ /* 0x000fca0000000000 */
[----:B-----5:R-:W-:Y:S04]  /*0e10*/  SHFL.DOWN PT, R6, R2, 0x1, R11 ;  /* 0x0820000002067989 */ /* 0x020fe800000e000b */
[----:B------:R-:W1:Y:S01]  /*0e20*/  SHFL.DOWN PT, R7, R3, 0x1, R11 ;  /* 0x0820000003077989 */ /* 0x000e6200000e000b */
[C---:B0-----:R-:W-:Y:S01]  /*0e30*/  ISETP.GE.AND P0, PT, R10.reuse, R11, PT ;  /* 0x0000000b0a00720c */ /* 0x041fe20003f06270 */
[C---:B------:R-:W-:Y:S01]  /*0e40*/  VIADD R0, R10.reuse, 0x2 ;  /* 0x000000020a007836 */ /* 0x040fe20000000000 */
[----:B------:R-:W-:Y:S01]  /*0e50*/  ISETP.NE.AND P1, PT, R10, RZ, PT ;  /* 0x000000ff0a00720c */ /* 0x000fe20003f25270 */
[----:B-1----:R-:W-:-:S12]  /*0e60*/  DADD R6, R6, R2 ;  /* 0x0000000006067229 */ /* 0x002fd80000000002 */
[----:B------:R-:W0:Y:S01]  /*0e70*/  @!P1 S2R R12, SR_CgaCtaId ;  /* 0x00000000000c9919 */ /* 0x000e220000008800 */
[----:B------:R-:W-:Y:S02]  /*0e80*/  FSEL R8, R6, R2, !P0 ;  /* 0x0000000206087208 */ /* 0x000fe40004000000 */
[----:B------:R-:W-:Y:S02]  /*0e90*/  FSEL R9, R7, R3, !P0 ;  /* 0x0000000307097208 */ /* 0x000fe40004000000 */
[----:B------:R-:W-:Y:S01]  /*0ea0*/  ISETP.GT.AND P0, PT, R0, R11, PT ;  /* 0x0000000b0000720c */ /* 0x000fe20003f04270 */
[----:B------:R-:W-:Y:S01]  /*0eb0*/  SHFL.DOWN PT, R6, R8, 0x2, R11 ;  /* 0x0840000008067989 */ /* 0x000fe200000e000b */
[----:B------:R-:W-:-:S03]  /*0ec0*/  VIADD R0, R10, 0x4 ;  /* 0x000000040a007836 */ /* 0x000fc60000000000 */
[----:B------:R-:W1:Y:S02]  /*0ed0*/  SHFL.DOWN PT, R7, R9, 0x2, R11 ;  /* 0x0840000009077989 */ /* 0x000e6400000e000b */
[----:B-1----:R-:W-:-:S10]  /*0ee0*/  DADD R6, R6, R8 ;  /* 0x0000000006067229 */ /* 0x002fd40000000008 */
[----:B------:R-:W-:Y:S02]  /*0ef0*/  FSEL R6, R8, R6, P0 ;  /* 0x0000000608067208 */ /* 0x000fe40000000000 */
[----:B------:R-:W-:Y:S02]  /*0f00*/  FSEL R7, R9, R7, P0 ;  /* 0x0000000709077208 */ /* 0x000fe40000000000 */
        /* <DEDUP_REMOVED lines=16> */
[----:B------:R-:W-:Y:S02]  /*1010*/  @!P1 MOV R9, 0x400 ;  /* 0x0000040000099802 */ /* 0x000fe40000000f00 */
[----:B------:R-:W-:Y:S01]  /*1020*/  @!P1 SHF.R.U32.HI R8, RZ, 0x2, R5 ;  /* 0x00000002ff089819 */ /* 0x000fe20000011605 */
[----:B------:R-:W1:Y:S01]  /*1030*/  SHFL.DOWN PT, R3, R7, 0x10, R11 ;  /* 0x0a00000007037989 */ /* 0x000e6200000e000b */
[----:B0-----:R-:W-:-:S02]  /*1040*/  @!P1 LEA R9, R12, R9, 0x18 ;  /* 0x000000090c099211 */ /* 0x001fc400078ec0ff */
[----:B------:R-:W-:-:S05]  /*1050*/  @!P1 LOP3.LUT R8, R8, 0xf8, RZ, 0xc0, !PT ;  /* 0x000000f808089812 */ /* 0x000fca00078ec0ff */
[----:B------:R-:W-:Y:S01]  /*1060*/  @!P1 IMAD.IADD R9, R8, 0x1, R9 ;  /* 0x0000000108099824 */ /* 0x000fe200078e0209 */
[----:B-1----:R-:W-:-:S10]  /*1070*/  DADD R2, R2, R6 ;  /* 0x0000000002027229 */ /* 0x002fd40000000006 */
[----:B------:R-:W-:Y:S02]  /*1080*/  FSEL R2, R6, R2, P0 ;  /* 0x0000000206027208 */ /* 0x000fe40000000000 */
[----:B------:R-:W-:Y:S02]  /*1090*/  FSEL R3, R7, R3, P0 ;  /* 0x0000000307037208 */ /* 0x000fe40000000000 */
[----:B------:R-:W-:-:S03]  /*10a0*/  ISETP.NE.AND P0, PT, R5, RZ, PT ;  /* 0x000000ff0500720c */ /* 0x000fc60003f05270 */
[----:B------:R0:W-:Y:S01]  /*10b0*/  @!P1 STS.64 [R9+0x10], R2 ;  /* 0x0000100209009388 */ /* 0x0001e20000000a00 */
[----:B------:R-:W-:Y:S09]  /*10c0*/  BAR.SYNC.DEFER_BLOCKING 0x0 ;  /* 0x0000000000007b1d */ /* 0x000ff20000010000 */
[----:B------:R-:W-:Y:S05]  /*10d0*/  @P0 BRA `(.L_x_16) ;  /* 0x0000001400080947 */ /* 0x000fea0003800000 */
[----:B------:R-:W1:Y:S01]  /*10e0*/  S2UR UR5, SR_CgaCtaId ;  /* 0x00000000000579c3 */ /* 0x000e620000008800 */
[----:B------:R-:W-:Y:S01]  /*10f0*/  UMOV UR4, 0x400 ;  /* 0x0000040000047882 */ /* 0x000fe20000000000 */
[----:B------:R-:W-:Y:S01]  /*1100*/  ISETP.GT.AND P1, PT, R4, 0x20, PT ;  /* 0x000000200400780c */ /* 0x000fe20003f24270 */
[----:B-1----:R-:W-:-:S09]  /*1110*/  ULEA UR4, UR5, UR4, 0x18 ;  /* 0x0000000405047291 */ /* 0x002fd2000f8ec0ff */
[----:B------:R-:W1:Y:S04]  /*1120*/  LDS.64 R6, [UR4+0x18] ;  /* 0x00001804ff067984 */ /* 0x000e680008000a00 */
[----:B------:R-:W2:Y:S04]  /*1130*/  LDS.128 R12, [UR4+0x20] ;  /* 0x00002004ff0c7984 */ /* 0x000ea80008000c00 */
[----:B0-----:R-:W0:Y:S01]  /*1140*/  LDS.128 R8, [UR4+0x30] ;  /* 0x00003004ff087984 */ /* 0x001e220008000c00 */
[----:B-1----:R-:W-:-:S10]  /*1150*/  DADD R6, R2, R6 ;  /* 0x0000000002067229 */ /* 0x002fd40000000006 */
[----:B------:R-:W-:Y:S02]  /*1160*/  FSEL R2, R6, R2, P1 ;  /* 0x0000000206027208 */ /* 0x000fe40000800000 */
[----:B------:R-:W-:Y:S02]  /*1170*/  FSEL R3, R7, R3, P1 ;  /* 0x0000000307037208 */ /* 0x000fe40000800000 */
[----:B------:R-:W-:-:S04]  /*1180*/  ISETP.GT.AND P1, PT, R4, 0x40, PT ;  /* 0x000000400400780c */ /* 0x000fc80003f24270 */
[----:B--2---:R-:W-:-:S10]  /*1190*/  DADD R12, R12, R2 ;  /* 0x000000000c0c7229 */ /* 0x004fd40000000002 */
[----:B------:R-:W-:Y:S02]  /*11a0*/  FSEL R2, R12, R2, P1 ;  /* 0x000000020c027208 */ /* 0x000fe40000800000 */
[----:B------:R-:W-:Y:S02]  /*11b0*/  FSEL R3, R13, R3, P1 ;  /* 0x000000030d037208 */ /* 0x000fe40000800000 */
[----:B------:R-:W-:-:S04]  /*11c0*/  ISETP.GT.AND P1, PT, R4, 0x60, PT ;  /* 0x000000600400780c */ /* 0x000fc80003f24270 */
[----:B------:R-:W-:-:S10]  /*11d0*/  DADD R14, R2, R14 ;  /* 0x00000000020e7229 */ /* 0x000fd4000000000e */
[----:B------:R-:W-:Y:S02]  /*11e0*/  FSEL R2, R14, R2, P1 ;  /* 0x000000020e027208 */ /* 0x000fe40000800000 */
[----:B------:R-:W-:Y:S02]  /*11f0*/  FSEL R3, R15, R3, P1 ;  /* 0x000000030f037208 */ /* 0x000fe40000800000 */
[----:B------:R-:W1:Y:S01]  /*1200*/  LDS.128 R12, [UR4+0x40] ;  /* 0x00004004ff0c7984 */ /* 0x000e620008000c00 */
[----:B------:R-:W-:-:S03]  /*1210*/  ISETP.GT.AND P1, PT, R4, 0x80, PT ;  /* 0x000000800400780c */ /* 0x000fc60003f24270 */
[----:B0-----:R-:W-:-:S10]  /*1220*/  DADD R8, R8, R2 ;  /* 0x0000000008087229 */ /* 0x001fd40000000002 */
[----:B------:R-:W-:Y:S02]  /*1230*/  FSEL R2, R8, R2, P1 ;  /* 0x0000000208027208 */ /* 0x000fe40000800000 */
[----:B------:R-:W-:Y:S02]  /*1240*/  FSEL R3, R9, R3, P1 ;  /* 0x0000000309037208 */ /* 0x000fe40000800000 */
[----:B------:R-:W-:-:S04]  /*1250*/  ISETP.GT.AND P1, PT, R4, 0xa0, PT ;  /* 0x000000a00400780c */ /* 0x000fc80003f24270 */
[----:B------:R-:W-:-:S10]  /*1260*/  DADD R10, R2, R10 ;  /* 0x00000000020a7229 */ /* 0x000fd4000000000a */
[----:B------:R-:W-:Y:S02]  /*1270*/  FSEL R2, R10, R2, P1 ;  /* 0x000000020a027208 */ /* 0x000fe40000800000 */
[----:B------:R-:W-:Y:S02]  /*1280*/  FSEL R3, R11, R3, P1 ;  /* 0x000000030b037208 */ /* 0x000fe40000800000 */
[----:B------:R-:W0:Y:S01]  /*1290*/  LDS.128 R8, [UR4+0x50] ;  /* 0x00005004ff087984 */ /* 0x000e220008000c00 */
[----:B------:R-:W-:-:S03]  /*12a0*/  ISETP.GT.AND P1, PT, R4, 0xc0, PT ;  /* 0x000000c00400780c */ /* 0x000fc60003f24270 */
[----:B-1----:R-:W-:-:S10]  /*12b0*/  DADD R12, R12, R2 ;  /* 0x000000000c0c7229 */ /* 0x002fd40000000002 */
        /* <DEDUP_REMOVED lines=33> */
[----:B------:R-:W-:-:S04]  /*14d0*/  ISETP.GT.AND P1, PT, R4, 0x1c0, PT ;  /* 0x000001c00400780c */ /* 0x000fc80003f24270 */
[----:B-1----:R-:W-:-:S10]  /*14e0*/  DADD R12, R12, R2 ;  /* 0x000000000c0c7229 */ /* 0x002fd40000000002 */
[----:B------:R-:W-:Y:S02]  /*14f0*/  FSEL R2, R12, R2, P1 ;  /* 0x000000020c027208 */ /* 0x000fe40000800000 */
[----:B------:R-:W-:Y:S02]  /*1500*/  FSEL R3, R13, R3, P1 ;  /* 0x000000030d037208 */ /* 0x000fe40000800000 */
[----:B------:R-:W-:-:S04]  /*1510*/  ISETP.GT.AND P1, PT, R4, 0x1e0, PT ;  /* 0x000001e00400780c */ /* 0x000fc80003f24270 */
[----:B------:R-:W-:-:S10]  /*1520*/  DADD R14, R2, R14 ;  /* 0x00000000020e7229 */ /* 0x000fd4000000000e */
[----:B------:R-:W-:Y:S02]  /*1530*/  FSEL R2, R14, R2, P1 ;  /* 0x000000020e027208 */ /* 0x000fe40000800000 */
[----:B------:R-:W-:Y:S01]  /*1540*/  FSEL R3, R15, R3, P1 ;  /* 0x000000030f037208 */ /* 0x000fe20000800000 */
[----:B------:R-:W-:Y:S06]  /*1550*/  BRA `(.L_x_16) ;  /* 0x0000000c00e87947 */ /* 0x000fec0003800000 */
.L_x_2:
[----:B------:R-:W0:Y:S01]  /*1560*/  S2R R41, SR_TID.X ;  /* 0x0000000000297919 */ /* 0x000e220000002100 */
[----:B------:R-:W1:Y:S02]  /*1570*/  LDCU.64 UR4, c[0x0][0x380] ;  /* 0x00007000ff0477ac */ /* 0x000e640008000a00 */
[----:B-1----:R-:W-:Y:S02]  /*1580*/  IMAD.U32 R2, RZ, RZ, UR4 ;  /* 0x00000004ff027e24 */ /* 0x002fe4000f8e00ff */
[----:B------:R-:W-:Y:S02]  /*1590*/  IMAD.U32 R3, RZ, RZ, UR5 ;  /* 0x00000005ff037e24 */ /* 0x000fe4000f8e00ff */
[----:B0-----:R-:W-:-:S05]  /*15a0*/  IMAD.WIDE.U32 R18, R41, 0x8, R2 ;  /* 0x0000000829127825 */ /* 0x001fca00078e0002 */
[----:B------:R-:W2:Y:S04]  /*15b0*/  LDG.E.64.CONSTANT R20, desc[UR6][R18.64] ;  /* 0x0000000612147981 */ /* 0x000ea8000c1e9b00 */
[----:B------:R-:W2:Y:S04]  /*15c0*/  LDG.E.64.CONSTANT R6, desc[UR6][R18.64+0x1000] ;  /* 0x0010000612067981 */ /* 0x000ea8000c1e9b00 */
[----:B------:R-:W3:Y:S04]  /*15d0*/  LDG.E.64.CONSTANT R8, desc[UR6][R18.64+0x2000] ;  /* 0x0020000612087981 */ /* 0x000ee8000c1e9b00 */
[----:B------:R-:W4:Y:S04]  /*15e0*/  LDG.E.64.CONSTANT R10, desc[UR6][R18.64+0x3000] ;  /* 0x00300006120a7981 */ /* 0x000f28000c1e9b00 */
[----:B------:R-:W5:Y:S04]  /*15f0*/  LDG.E.64.CONSTANT R12, desc[UR6][R18.64+0x4000] ;  /* 0x00400006120c7981 */ /* 0x000f68000c1e9b00 */
[----:B------:R-:W5:Y:S04]  /*1600*/  LDG.E.64.CONSTANT R14, desc[UR6][R18.64+0x5000] ;  /* 0x00500006120e7981 */ /* 0x000f68000c1e9b00 */
[----:B------:R-:W5:Y:S01]  /*1610*/  LDG.E.64.CONSTANT R16, desc[UR6][R18.64+0x6000] ;  /* 0x0060000612107981 */ /* 0x000f62000c1e9b00 */
[----:B------:R-:W-:Y:S01]  /*1620*/  ISETP.GE.U32.AND P0, PT, R4, 0x1c00, PT ;  /* 0x00001c000400780c */ /* 0x000fe20003f06070 */
[----:B------:R-:W-:Y:S01]  /*1630*/  UMOV UR4, 0xe00 ;  /* 0x00000e0000047882 */ /* 0x000fe20000000000 */
[----:B--2---:R-:W-:-:S08]  /*1640*/  DADD R6, R20, R6 ;  /* 0x0000000014067229 */ /* 0x004fd00000000006 */
[----:B---3--:R-:W-:-:S08]  /*1650*/  DADD R6, R8, R6 ;  /* 0x0000000008067229 */ /* 0x008fd00000000006 */
[----:B----4-:R-:W-:-:S08]  /*1660*/  DADD R6, R10, R6 ;  /* 0x000000000a067229 */ /* 0x010fd00000000006 */
[----:B-----5:R-:W-:-:S08]  /*1670*/  DADD R6, R12, R6 ;  /* 0x000000000c067229 */ /* 0x020fd00000000006 */
[----:B------:R-:W-:-:S08]  /*1680*/  DADD R6, R14, R6 ;  /* 0x000000000e067229 */ /* 0x000fd00000000006 */
[----:B------:R-:W-:Y:S01]  /*1690*/  DADD R6, R16, R6 ;  /* 0x0000000010067229 */ /* 0x000fe20000000006 */
[----:B------:R-:W-:Y:S10]  /*16a0*/  @!P0 BRA `(.L_x_17) ;  /* 0x00000000006c8947 */ /* 0x000ff40003800000 */
[----:B------:R-:W0:Y:S01]  /*16b0*/  LDC R22, c[0x0][0x390] ;  /* 0x0000e400ff167b82 */ /* 0x000e220000000800 */
[----:B------:R-:W-:Y:S01]  /*16c0*/  VIADD R23, R4, 0xfffff200 ;  /* 0xfffff20004177836 */ /* 0x000fe20000000000 */
[----:B------:R-:W-:-:S06]  /*16d0*/  UMOV UR4, 0xe00 ;  /* 0x00000e0000047882 */ /* 0x000fcc0000000000 */
[----:B------:R-:W1:Y:S02]  /*16e0*/  LDC.64 R2, c[0x0][0x380] ;  /* 0x0000e000ff027b82 */ /* 0x000e640000000a00 */
.L_x_19:
[----:B------:R-:W-:-:S04]  /*16f0*/  VIADD R9, R41, UR4 ;  /* 0x0000000429097c36 */ /* 0x000fc80008000000 */
[----:B-1----:R-:W-:-:S05]  /*1700*/  IMAD.WIDE.U32 R8, R9, 0x8, R2 ;  /* 0x0000000809087825 */ /* 0x002fca00078e0002 */
[----:B------:R-:W2:Y:S04]  /*1710*/  LDG.E.64.CONSTANT R4, desc[UR6][R8.64] ;  /* 0x0000000608047981 */ /* 0x000ea8000c1e9b00 */
[----:B------:R-:W3:Y:S04]  /*1720*/  LDG.E.64.CONSTANT R10, desc[UR6][R8.64+0x1000] ;  /* 0x00100006080a7981 */ /* 0x000ee8000c1e9b00 */
[----:B------:R-:W4:Y:S04]  /*1730*/  LDG.E.64.CONSTANT R12, desc[UR6][R8.64+0x2000] ;  /* 0x00200006080c7981 */ /* 0x000f28000c1e9b00 */
[----:B------:R-:W5:Y:S04]  /*1740*/  LDG.E.64.CONSTANT R14, desc[UR6][R8.64+0x3000] ;  /* 0x00300006080e7981 */ /* 0x000f68000c1e9b00 */
[----:B------:R-:W5:Y:S04]  /*1750*/  LDG.E.64.CONSTANT R16, desc[UR6][R8.64+0x4000] ;  /* 0x0040000608107981 */ /* 0x000f68000c1e9b00 */
[----:B------:R-:W5:Y:S04]  /*1760*/  LDG.E.64.CONSTANT R18, desc[UR6][R8.64+0x5000] ;  /* 0x0050000608127981 */ /* 0x000f68000c1e9b00 */
[----:B------:R-:W5:Y:S01]  /*1770*/  LDG.E.64.CONSTANT R20, desc[UR6][R8.64+0x6000] ;  /* 0x0060000608147981 */ /* 0x000f62000c1e9b00 */
[----:B--2---:R-:W-:-:S08]  /*1780*/  DADD R4, R4, R6 ;  /* 0x0000000004047229 */ /* 0x004fd00000000006 */
[----:B---3--:R-:W-:-:S08]  /*1790*/  DADD R4, R10, R4 ;  /* 0x000000000a047229 */ /* 0x008fd00000000004 */
[----:B----4-:R-:W-:-:S08]  /*17a0*/  DADD R4, R12, R4 ;  /* 0x000000000c047229 */ /* 0x010fd00000000004 */
[----:B-----5:R-:W-:-:S08]  /*17b0*/  DADD R4, R14, R4 ;  /* 0x000000000e047229 */ /* 0x020fd00000000004 */
[----:B------:R-:W-:Y:S01]  /*17c0*/  DADD R16, R16, R4 ;  /* 0x0000000010107229 */ /* 0x000fe20000000004 */
[----:B0-----:R-:W-:-:S04]  /*17d0*/  IMAD.MOV.U32 R4, RZ, RZ, R22 ;  /* 0x000000ffff047224 */ /* 0x001fc800078e0016 */
[----:B------:R-:W-:-:S03]  /*17e0*/  VIADD R0, R4, -UR4 ;  /* 0x8000000404007c36 */ /* 0x000fc60008000000 */
[----:B------:R-:W-:Y:S02]  /*17f0*/  DADD R16, R18, R16 ;  /* 0x0000000012107229 */ /* 0x000fe40000000010 */
[----:B------:R-:W-:-:S06]  /*1800*/  ISETP.GE.AND P0, PT, R0, 0xe00, PT ;  /* 0x00000e000000780c */ /* 0x000fcc0003f06270 */
[----:B------:R-:W-:-:S07]  /*1810*/  DADD R6, R20, R16 ;  /* 0x0000000014067229 */ /* 0x000fce0000000010 */
[----:B------:R-:W-:Y:S05]  /*1820*/  @!P0 BRA `(.L_x_18) ;  /* 0x00000008001c8947 */ /* 0x000fea0003800000 */
[----:B------:R-:W-:-:S06]  /*1830*/  UIADD3 UR4, UPT, UPT, UR4, 0xe00, URZ ;  /* 0x00000e0004047890 */ /* 0x000fcc000fffe0ff */
[----:B------:R-:W-:-:S13]  /*1840*/  ISETP.LT.AND P0, PT, R23, UR4, PT ;  /* 0x0000000417007c0c */ /* 0x000fda000bf01270 */
[----:B------:R-:W-:Y:S05]  /*1850*/  @!P0 BRA `(.L_x_19) ;  /* 0xfffffffc00a48947 */ /* 0x000fea000383ffff */
.L_x_17:
[----:B------:R-:W-:-:S13]  /*1860*/  ISETP.LE.AND P0, PT, R4, UR4, PT ;  /* 0x0000000404007c0c */ /* 0x000fda000bf03270 */
[----:B------:R-:W-:Y:S05]  /*1870*/  @P0 BRA `(.L_x_18) ;  /* 0x0000000800080947 */ /* 0x000fea0003800000 */
[----:B------:R-:W-:Y:S01]  /*1880*/  VIADD R0, R4, -UR4 ;  /* 0x8000000404007c36 */ /* 0x000fe20008000000 */
[----:B------:R-:W-:Y:S04]  /*1890*/  BSSY.RECONVERGENT B1, `(.L_x_18) ;  /* 0x0000080000017945 */ /* 0x000fe80003800200 */
[----:B------:R-:W-:-:S13]  /*18a0*/  ISETP.GE.AND P0, PT, R41, R0, PT ;  /* 0x000000002900720c */ /* 0x000fda0003f06270 */
[----:B------:R-:W-:Y:S05]  /*18b0*/  @P0 BRA `(.L_x_20) ;  /* 0x0000000400f40947 */ /* 0x000fea0003800000 */
[----:B------:R-:W-:Y:S01]  /*18c0*/  LOP3.LUT R5, RZ, R41, RZ, 0x33, !PT ;  /* 0x00000029ff057212 */ /* 0x000fe200078e33ff */
[----:B------:R-:W-:Y:S01]  /*18d0*/  BSSY.RECONVERGENT B2, `(.L_x_21) ;  /* 0x0000014000027945 */ /* 0x000fe20003800200 */
[----:B------:R-:W-:Y:S02]  /*18e0*/  IMAD.MOV.U32 R45, RZ, RZ, R41 ;  /* 0x000000ffff2d7224 */ /* 0x000fe400078e0029 */
[----:B------:R-:W-:-:S04]  /*18f0*/  IADD3 R4, PT, PT, R4, -UR4, R5 ;  /* 0x8000000404047c10 */ /* 0x000fc8000fffe005 */
[C---:B------:R-:W-:Y:S02]  /*1900*/  LOP3.LUT R5, R4.reuse, 0x600, RZ, 0xc0, !PT ;  /* 0x0000060004057812 */ /* 0x040fe400078ec0ff */
[----:B------:R-:W-:Y:S02]  /*1910*/  ISETP.GE.U32.AND P1, PT, R4, 0x600, PT ;  /* 0x000006000400780c */ /* 0x000fe40003f26070 */
[----:B------:R-:W-:-:S13]  /*1920*/  ISETP.NE.AND P0, PT, R5, 0x600, PT ;  /* 0x000006000500780c */ /* 0x000fda0003f05270 */
[----:B------:R-:W-:Y:S05]  /*1930*/  @!P0 BRA `(.L_x_22) ;  /* 0x0000000000348947 */ /* 0x000fea0003800000 */
[----:B------:R-:W-:Y:S01]  /*1940*/  LEA.HI R4, R4, 0x1, RZ, 0x17 ;  /* 0x0000000104047811 */ /* 0x000fe200078fb8ff */
[----:B------:R-:W-:Y:S02]  /*1950*/  VIADD R9, R41, UR4 ;  /* 0x0000000429097c36 */ /* 0x000fe40008000000 */
[----:B------:R-:W-:Y:S01]  /*1960*/  IMAD.MOV.U32 R45, RZ, RZ, R41 ;  /* 0x000000ffff2d7224 */ /* 0x000fe200078e0029 */
[----:B------:R-:W-:-:S05]  /*1970*/  LOP3.LUT R4, R4, 0x3, RZ, 0xc0, !PT ;  /* 0x0000000304047812 */ /* 0x000fca00078ec0ff */
[----:B------:R-:W-:-:S07]  /*1980*/  IMAD.MOV R8, RZ, RZ, -R4 ;  /* 0x000000ffff087224 */ /* 0x000fce00078e0a04 */
.L_x_23:
[----:B------:R-:W-:-:S06]  /*1990*/  IMAD.WIDE.U32 R4, R9, 0x8, R2 ;  /* 0x0000000809047825 */ /* 0x000fcc00078e0002 */
[----:B------:R-:W2:Y:S01]  /*19a0*/  LDG.E.64.CONSTANT R4, desc[UR6][R4.64] ;  /* 0x0000000604047981 */ /* 0x000ea2000c1e9b00 */
[----:B------:R-:W-:Y:S02]  /*19b0*/  VIADD R8, R8, 0x1 ;  /* 0x0000000108087836 */ /* 0x000fe40000000000 */
[----:B------:R-:W-:Y:S02]  /*19c0*/  VIADD R45, R45, 0x200 ;  /* 0x000002002d2d7836 */ /* 0x000fe40000000000 */
[----:B------:R-:W-:Y:S01]  /*19d0*/  VIADD R9, R9, 0x200 ;  /* 0x0000020009097836 */ /* 0x000fe20000000000 */
[----:B------:R-:W-:Y:S01]  /*19e0*/  ISETP.NE.AND P0, PT, R8, RZ, PT ;  /* 0x000000ff0800720c */ /* 0x000fe20003f05270 */
[----:B--2---:R-:W-:-:S12]  /*19f0*/  DADD R6, R4, R6 ;  /* 0x0000000004067229 */ /* 0x004fd80000000006 */
[----:B------:R-:W-:Y:S05]  /*1a00*/  @P0 BRA `(.L_x_23) ;  /* 0xfffffffc00e00947 */ /* 0x000fea000383ffff */
.L_x_22:
[----:B------:R-:W-:Y:S05]  /*1a10*/  BSYNC.RECONVERGENT B2 ;  /* 0x0000000000027941 */ /* 0x000fea0003800200 */
.L_x_21:
[----:B------:R-:W-:Y:S05]  /*1a20*/  @!P1 BRA `(.L_x_20) ;  /* 0x0000000400989947 */ /* 0x000fea0003800000 */
[----:B------:R-:W0:Y:S01]  /*1a30*/  LDCU.64 UR8, c[0x0][0x380] ;  /* 0x00007000ff0877ac */ /* 0x000e220008000a00 */
[----:B------:R-:W-:Y:S01]  /*1a40*/  IMAD.IADD R9, R0, 0x1, -R45 ;  /* 0x0000000100097824 */ /* 0x000fe200078e0a2d */
[C---:B------:R-:W-:Y:S01]  /*1a50*/  IADD3 R5, P0, PT, R45.reuse, UR4, RZ ;  /* 0x000000042d057c10 */ /* 0x040fe2000ff1e0ff */
[----:B------:R-:W-:Y:S01]  /*1a60*/  BSSY.RECONVERGENT B2, `(.L_x_24) ;  /* 0x0000039000027945 */ /* 0x000fe20003800200 */
[----:B------:R-:W-:Y:S02]  /*1a70*/  VIADD R43, R45, UR4 ;  /* 0x000000042d2b7c36 */ /* 0x000fe40008000000 */
[----:B------:R-:W-:Y:S01]  /*1a80*/  ISETP.GT.AND P1, PT, R9, 0x1800, PT ;  /* 0x000018000900780c */ /* 0x000fe20003f24270 */
[----:B------:R-:W-:Y:S01]  /*1a90*/  IMAD.X R8, RZ, RZ, RZ, P0 ;  /* 0x000000ffff087224 */ /* 0x000fe200000e06ff */
[----:B0-----:R-:W-:-:S04]  /*1aa0*/  LEA R4, P0, R5, UR8, 0x3 ;  /* 0x0000000805047c11 */ /* 0x001fc8000f8018ff */
[----:B------:R-:W-:Y:S02]  /*1ab0*/  LEA.HI.X R5, R5, UR9, R8, 0x3, P0 ;  /* 0x0000000905057c11 */ /* 0x000fe400080f1c08 */
[----:B------:R-:W-:-:S05]  /*1ac0*/  IADD3 R4, P0, PT, R4, 0x2000, RZ ;  /* 0x0000200004047810 */ /* 0x000fca0007f1e0ff */
[----:B------:R-:W-:Y:S01]  /*1ad0*/  IMAD.X R5, RZ, RZ, R5, P0 ;  /* 0x000000ffff057224 */ /* 0x000fe200000e0605 */
[----:B------:R-:W-:Y:S01]  /*1ae0*/  PLOP3.LUT P0, PT, PT, PT, PT, 0x80, 0x8 ;  /* 0x000000000008781c */ /* 0x000fe20003f0f070 */
[----:B------:R-:W-:-:S12]  /*1af0*/  @!P1 BRA `(.L_x_25) ;  /* 0x0000000000bc9947 */ /* 0x000fd80003800000 */
[----:B------:R-:W-:Y:S01]  /*1b00*/  PLOP3.LUT P0, PT, PT, PT, PT, 0x8, 0x80 ;  /* 0x000000000080781c */ /* 0x000fe20003f0e170 */
[----:B------:R-:W-:-:S12]  /*1b10*/  VIADD R40, R0, 0xffffe800 ;  /* 0xffffe80000287836 */ /* 0x000fd80000000000 */
.L_x_26:
[C---:B------:R-:W-:Y:S01]  /*1b20*/  IMAD.WIDE.U32 R38, R43.reuse, 0x8, R2 ;  /* 0x000000082b267825 */ /* 0x040fe200078e0002 */
[----:B------:R-:W2:Y:S04]  /*1b30*/  LDG.E.64.CONSTANT R8, desc[UR6][R4.64+-0x1000] ;  /* 0xfff0000604087981 */ /* 0x000ea8000c1e9b00 */
[----:B------:R-:W3:Y:S04]  /*1b40*/  LDG.E.64.CONSTANT R10, desc[UR6][R4.64] ;  /* 0x00000006040a7981 */ /* 0x000ee8000c1e9b00 */
[----:B------:R-:W4:Y:S01]  /*1b50*/  LDG.E.64.CONSTANT R38, desc[UR6][R38.64] ;  /* 0x0000000626267981 */ /* 0x000f22000c1e9b00 */
[----:B------:R-:W-:-:S03]  /*1b60*/  VIADD R15, R43, 0x800 ;  /* 0x000008002b0f7836 */ /* 0x000fc60000000000 */
[----:B------:R-:W5:Y:S01]  /*1b70*/  LDG.E.64.CONSTANT R12, desc[UR6][R4.64+0x1000] ;  /* 0x00100006040c7981 */ /* 0x000f62000c1e9b00 */
[----:B------:R-:W-:-:S03]  /*1b80*/  IMAD.WIDE.U32 R14, R15, 0x8, R2 ;  /* 0x000000080f0e7825 */ /* 0x000fc600078e0002 */
[----:B------:R-:W5:Y:S04]  /*1b90*/  LDG.E.64.CONSTANT R16, desc[UR6][R4.64+0x3000] ;  /* 0x0030000604107981 */ /* 0x000f68000c1e9b00 */
[----:B------:R-:W5:Y:S04]  /*1ba0*/  LDG.E.64.CONSTANT R14, desc[UR6][R14.64] ;  /* 0x000000060e0e7981 */ /* 0x000f68000c1e9b00 */
[----:B------:R-:W5:Y:S01]  /*1bb0*/  LDG.E.64.CONSTANT R18, desc[UR6][R4.64+0x4000] ;  /* 0x0040000604127981 */ /* 0x000f62000c1e9b00 */
        /* <DEDUP_REMOVED lines=11> */
[----:B------:R-:W5:Y:S04]  /*1c70*/  LDG.E.64.CONSTANT R34, desc[UR6][R4.64+0xc000] ;  /* 0x00c0000604227981 */ /* 0x000f68000c1e9b00 */
[----:B------:R0:W5:Y:S01]  /*1c80*/  LDG.E.64.CONSTANT R36, desc[UR6][R4.64+0xd000] ;  /* 0x00d0000604247981 */ /* 0x000162000c1e9b00 */
[----:B------:R-:W-:-:S05]  /*1c90*/  VIADD R45, R45, 0x2000 ;  /* 0x000020002d2d7836 */ /* 0x000fca0000000000 */
[----:B------:R-:W-:Y:S02]  /*1ca0*/  ISETP.GE.AND P1, PT, R45, R40, PT ;  /* 0x000000282d00720c */ /* 0x000fe40003f26270 */
[----:B0-----:R-:W-:Y:S01]  /*1cb0*/  IADD3 R4, P2, PT, R4, 0x10000, RZ ;  /* 0x0001000004047810 */ /* 0x001fe20007f5e0ff */
[----:B------:R-:W-:-:S04]  /*1cc0*/  VIADD R43, R43, 0x2000 ;  /* 0x000020002b2b7836 */ /* 0x000fc80000000000 */
[----:B------:R-:W-:Y:S01]  /*1cd0*/  IMAD.X R5, RZ, RZ, R5, P2 ;  /* 0x000000ffff057224 */ /* 0x000fe200010e0605 */
[----:B----4-:R-:W-:-:S08]  /*1ce0*/  DADD R38, R38, R6 ;  /* 0x0000000026267229 */ /* 0x010fd00000000006 */
[----:B--2---:R-:W-:-:S08]  /*1cf0*/  DADD R8, R38, R8 ;  /* 0x0000000026087229 */ /* 0x004fd00000000008 */
[----:B---3--:R-:W-:-:S08]  /*1d00*/  DADD R8, R8, R10 ;  /* 0x0000000008087229 */ /* 0x008fd0000000000a */
[----:B-----5:R-:W-:-:S08]  /*1d10*/  DADD R8, R8, R12 ;  /* 0x0000000008087229 */ /* 0x020fd0000000000c */
        /* <DEDUP_REMOVED lines=13> */
.L_x_25:
[----:B------:R-:W-:Y:S05]  /*1df0*/  BSYNC.RECONVERGENT B2 ;  /* 0x0000000000027941 */ /* 0x000fea0003800200 */
.L_x_24:
[----:B------:R-:W-:Y:S01]  /*1e00*/  IMAD.IADD R8, R0, 0x1, -R45 ;  /* 0x0000000100087824 */ /* 0x000fe200078e0a2d */
[----:B------:R-:W-:Y:S04]  /*1e10*/  BSSY.RECONVERGENT B2, `(.L_x_27) ;  /* 0x000001c000027945 */ /* 0x000fe80003800200 */
[----:B------:R-:W-:-:S13]  /*1e20*/  ISETP.GT.AND P1, PT, R8, 0x800, PT ;  /* 0x000008000800780c */ /* 0x000fda0003f24270 */
[----:B------:R-:W-:Y:S05]  /*1e30*/  @!P1 BRA `(.L_x_28) ;  /* 0x0000000000649947 */ /* 0x000fea0003800000 */
        /* <DEDUP_REMOVED lines=9> */
[----:B------:R-:W5:Y:S04]  /*1ed0*/  LDG.E.64.CONSTANT R22, desc[UR6][R4.64+0x4000] ;  /* 0x0040000604167981 */ /* 0x000f68000c1e9b00 */
[----:B------:R0:W5:Y:S01]  /*1ee0*/  LDG.E.64.CONSTANT R8, desc[UR6][R4.64+0x5000] ;  /* 0x0050000604087981 */ /* 0x000162000c1e9b00 */
[----:B------:R-:W-:Y:S01]  /*1ef0*/  PLOP3.LUT P0, PT, PT, PT, PT, 0x8, 0x80 ;  /* 0x000000000080781c */ /* 0x000fe20003f0e170 */
[----:B------:R-:W-:-:S02]  /*1f00*/  VIADD R45, R45, 0x1000 ;  /* 0x000010002d2d7836 */ /* 0x000fc40000000000 */
[----:B------:R-:W-:Y:S01]  /*1f10*/  VIADD R43, R43, 0x1000 ;  /* 0x000010002b2b7836 */ /* 0x000fe20000000000 */
[----:B----4-:R-:W-:-:S08]  /*1f20*/  DADD R6, R6, R10 ;  /* 0x0000000006067229 */ /* 0x010fd0000000000a */
[----:B--2---:R-:W-:-:S08]  /*1f30*/  DADD R6, R6, R12 ;  /* 0x0000000006067229 */ /* 0x004fd0000000000c */
[----:B---3--:R-:W-:-:S08]  /*1f40*/  DADD R6, R6, R14 ;  /* 0x0000000006067229 */ /* 0x008fd0000000000e */
[----:B-----5:R-:W-:-:S08]  /*1f50*/  DADD R6, R6, R16 ;  /* 0x0000000006067229 */ /* 0x020fd00000000010 */
[----:B------:R-:W-:-:S08]  /*1f60*/  DADD R6, R6, R18 ;  /* 0x0000000006067229 */ /* 0x000fd00000000012 */
[----:B------:R-:W-:Y:S01]  /*1f70*/  DADD R6, R6, R20 ;  /* 0x0000000006067229 */ /* 0x000fe20000000014 */
[----:B------:R-:W-:-:S07]  /*1f80*/  IADD3 R10, P1, PT, R4, 0x8000, RZ ;  /* 0x00008000040a7810 */ /* 0x000fce0007f3e0ff */
[----:B------:R-:W-:Y:S01]  /*1f90*/  DADD R6, R6, R22 ;  /* 0x0000000006067229 */ /* 0x000fe20000000016 */
[----:B0-----:R-:W-:Y:S02]  /*1fa0*/  IMAD.X R5, RZ, RZ, R5, P1 ;  /* 0x000000ffff057224 */ /* 0x001fe400008e0605 */
[----:B------:R-:W-:-:S05]  /*1fb0*/  IMAD.MOV.U32 R4, RZ, RZ, R10 ;  /* 0x000000ffff047224 */ /* 0x000fca00078e000a */
[----:B------:R-:W-:-:S11]  /*1fc0*/  DADD R6, R6, R8 ;  /* 0x0000000006067229 */ /* 0x000fd60000000008 */
.L_x_28:
[----:B------:R-:W-:Y:S05]  /*1fd0*/  BSYNC.RECONVERGENT B2 ;  /* 0x0000000000027941 */ /* 0x000fea0003800200 */
.L_x_27:
[----:B------:R-:W-:-:S13]  /*1fe0*/  ISETP.LT.OR P0, PT, R45, R0, P0 ;  /* 0x000000002d00720c */ /* 0x000fda0000701670 */
[----:B------:R-:W-:Y:S05]  /*1ff0*/  @!P0 BRA `(.L_x_20) ;  /* 0x0000000000248947 */ /* 0x000fea0003800000 */
[----:B------:R-:W-:Y:S01]  /*2000*/  IMAD.WIDE.U32 R2, R43, 0x8, R2 ;  /* 0x000000082b027825 */ /* 0x000fe200078e0002 */
[----:B------:R-:W2:Y:S04]  /*2010*/  LDG.E.64.CONSTANT R8, desc[UR6][R4.64+-0x1000] ;  /* 0xfff0000604087981 */ /* 0x000ea8000c1e9b00 */
[----:B------:R-:W3:Y:S04]  /*2020*/  LDG.E.64.CONSTANT R10, desc[UR6][R4.64] ;  /* 0x00000006040a7981 */ /* 0x000ee8000c1e9b00 */
[----:B------:R-:W4:Y:S04]  /*2030*/  LDG.E.64.CONSTANT R2, desc[UR6][R2.64] ;  /* 0x0000000602027981 */ /* 0x000f28000c1e9b00 */
[----:B------:R-:W5:Y:S01]  /*2040*/  LDG.E.64.CONSTANT R12, desc[UR6][R4.64+0x1000] ;  /* 0x00100006040c7981 */ /* 0x000f62000c1e9b00 */
[----:B----4-:R-:W-:-:S08]  /*2050*/  DADD R6, R6, R2 ;  /* 0x0000000006067229 */ /* 0x010fd00000000002 */
[----:B--2---:R-:W-:-:S08]  /*2060*/  DADD R6, R6, R8 ;  /* 0x0000000006067229 */ /* 0x004fd00000000008 */
[----:B---3--:R-:W-:-:S08]  /*2070*/  DADD R6, R6, R10 ;  /* 0x0000000006067229 */ /* 0x008fd0000000000a */
[----:B-----5:R-:W-:-:S11]  /*2080*/  DADD R6, R6, R12 ;  /* 0x0000000006067229 */ /* 0x020fd6000000000c */
.L_x_20:
[----:B------:R-:W-:Y:S05]  /*2090*/  BSYNC.RECONVERGENT B1 ;  /* 0x0000000000017941 */ /* 0x000fea0003800200 */
.L_x_18:
[----:B------:R-:W0:Y:S01]  /*20a0*/  S2R R0, SR_LANEID ;  /* 0x0000000000007919 */ /* 0x000e220000000000 */
[----:B------:R-:W-:Y:S04]  /*20b0*/  SHFL.DOWN PT, R2, R6, 0x1, 0x1f ;  /* 0x08201f0006027f89 */ /* 0x000fe800000e0000 */
[----:B------:R-:W1:Y:S02]  /*20c0*/  SHFL.DOWN PT, R3, R7, 0x1, 0x1f ;  /* 0x08201f0007037f89 */ /* 0x000e6400000e0000 */
[----:B-1----:R-:W-:Y:S01]  /*20d0*/  DADD R2, R2, R6 ;  /* 0x0000000002027229 */ /* 0x002fe20000000006 */
[C---:B0-----:R-:W-:Y:S02]  /*20e0*/  ISETP.GT.AND P0, PT, R0.reuse, 0x1e, PT ;  /* 0x0000001e0000780c */ /* 0x041fe40003f04270 */
[----:B------:R-:W-:-:S07]  /*20f0*/  ISETP.NE.AND P1, PT, R0, RZ, PT ;  /* 0x000000ff0000720c */ /* 0x000fce0003f25270 */
        /* <DEDUP_REMOVED lines=15> */
[----:B------:R-:W-:Y:S01]  /*21f0*/  ISETP.GT.AND P0, PT, R0, 0x17, PT ;  /* 0x000000170000780c */ /* 0x000fe20003f04270 */
[----:B------:R-:W-:Y:S01]  /*2200*/  SHFL.DOWN PT, R2, R6, 0x8, 0x1f ;  /* 0x09001f0006027f89 */ /* 0x000fe200000e0000 */
[----:B------:R-:W-:-:S03]  /*2210*/  @!P1 MOV R8, 0x400 ;  /* 0x0000040000089802 */ /* 0x000fc60000000f00 */
[----:B------:R-:W0:Y:S01]  /*2220*/  SHFL.DOWN PT, R3, R7, 0x8, 0x1f ;  /* 0x09001f0007037f89 */ /* 0x000e2200000e0000 */
[----:B-1----:R-:W-:Y:S01]  /*2230*/  @!P1 LEA R11, R11, R8, 0x18 ;  /* 0x000000080b0b9211 */ /* 0x002fe200078ec0ff */
[----:B0-----:R-:W-:-:S10]  /*2240*/  DADD R2, R2, R6 ;  /* 0x0000000002027229 */ /* 0x001fd40000000006 */
[----:B------:R-:W-:Y:S02]  /*2250*/  FSEL R4, R6, R2, P0 ;  /* 0x0000000206047208 */ /* 0x000fe40000000000 */
[----:B------:R-:W-:Y:S02]  /*2260*/  FSEL R5, R7, R3, P0 ;  /* 0x0000000307057208 */ /* 0x000fe40000000000 */
[----:B------:R-:W-:Y:S01]  /*2270*/  @!P1 SHF.R.U32.HI R6, RZ, 0x2, R41 ;  /* 0x00000002ff069819 */ /* 0x000fe20000011629 */
[----:B------:R-:W-:Y:S01]  /*2280*/  SHFL.DOWN PT, R2, R4, 0x10, 0x1f ;  /* 0x0a001f0004027f89 */ /* 0x000fe200000e0000 */
[----:B------:R-:W-:Y:S02]  /*2290*/  ISETP.NE.AND P0, PT, R41, RZ, PT ;  /* 0x000000ff2900720c */ /* 0x000fe40003f05270 */
[----:B------:R-:W-:Y:S01]  /*22a0*/  @!P1 LOP3.LUT R6, R6, 0xf8, RZ, 0xc0, !PT ;  /* 0x000000f806069812 */ /* 0x000fe200078ec0ff */
[----:B------:R-:W0:Y:S04]  /*22b0*/  SHFL.DOWN PT, R3, R5, 0x10, 0x1f ;  /* 0x0a001f0005037f89 */ /* 0x000e2800000e0000 */
[----:B------:R-:W-:Y:S01]  /*22c0*/  @!P1 IMAD.IADD R11, R6, 0x1, R11 ;  /* 0x00000001060b9824 */ /* 0x000fe200078e020b */
[----:B0-----:R-:W-:-:S07]  /*22d0*/  DADD R2, R2, R4 ;  /* 0x0000000002027229 */ /* 0x001fce0000000004 */
[----:B------:R0:W-:Y:S01]  /*22e0*/  @!P1 STS.64 [R11+0x10], R2 ;  /* 0x000010020b009388 */ /* 0x0001e20000000a00 */
[----:B------:R-:W-:Y:S01]  /*22f0*/  BAR.SYNC.DEFER_BLOCKING 0x0 ;  /* 0x0000000000007b1d */ /* 0x000fe20000010000 */
[----:B------:R-:W-:-:S04]  /*2300*/  ISETP.GT.AND P1, PT, R0, 0xf, PT ;  /* 0x0000000f0000780c */ /* 0x000fc80003f24270 */
[----:B------:R-:W-:Y:S02]  /*2310*/  FSEL R0, R4, R2, P1 ;  /* 0x0000000204007208 */ /* 0x000fe40000800000 */
[----:B------:R-:W-:-:S03]  /*2320*/  FSEL R5, R5, R3, P1 ;  /* 0x0000000305057208 */ /* 0x000fc60000800000 */
[----:B0-----:R-:W-:Y:S02]  /*2330*/  IMAD.MOV.U32 R2, RZ, RZ, R0 ;  /* 0x000000ffff027224 */ /* 0x001fe400078e0000 */
[----:B------:R-:W-:Y:S01]  /*2340*/  IMAD.MOV.U32 R3, RZ, RZ, R5 ;  /* 0x000000ffff037224 */ /* 0x000fe200078e0005 */
[----:B------:R-:W-:Y:S06]  /*2350*/  @P0 BRA `(.L_x_16) ;  /* 0x0000000000680947 */ /* 0x000fec0003800000 */
[----:B------:R-:W0:Y:S01]  /*2360*/  S2UR UR5, SR_CgaCtaId ;  /* 0x00000000000579c3 */ /* 0x000e220000008800 */
[----:B------:R-:W-:Y:S02]  /*2370*/  UMOV UR4, 0x400 ;  /* 0x0000040000047882 */ /* 0x000fe40000000000 */
[----:B0-----:R-:W-:-:S09]  /*2380*/  ULEA UR4, UR5, UR4, 0x18 ;  /* 0x0000000405047291 */ /* 0x001fd2000f8ec0ff */
[----:B------:R-:W0:Y:S04]  /*2390*/  LDS.64 R4, [UR4+0x18] ;  /* 0x00001804ff047984 */ /* 0x000e280008000a00 */
[----:B------:R-:W1:Y:S04]  /*23a0*/  LDS.128 R8, [UR4+0x20] ;  /* 0x00002004ff087984 */ /* 0x000e680008000c00 */
        /* <DEDUP_REMOVED lines=20> */
[----:B------:R-:W-:-:S11]  /*24f0*/  DADD R2, R2, R10 ;  /* 0x0000000002027229 */ /* 0x000fd6000000000a */
.L_x_16:
[----:B------:R-:W-:Y:S05]  /*2500*/  BSYNC.RECONVERGENT B0 ;  /* 0x0000000000007941 */ /* 0x000fea0003800200 */
.L_x_1:
[----:B------:R-:W-:Y:S05]  /*2510*/  @P0 EXIT ;  /* 0x000000000000094d */ /* 0x000fea0003800000 */
[----:B------:R-:W0:Y:S01]  /*2520*/  LDCU.64 UR4, c[0x0][0x398] ;  /* 0x00007300ff0477ac */ /* 0x000e220008000a00 */
[----:B------:R-:W2:Y:S01]  /*2530*/  LDC.64 R4, c[0x0][0x388] ;  /* 0x0000e200ff047b82 */ /* 0x000ea20000000a00 */
[----:B0-----:R-:W-:-:S07]  /*2540*/  DADD R2, R2, UR4 ;  /* 0x0000000402027e29 */ /* 0x001fce0008000000 */
[----:B--2---:R-:W-:Y:S01]  /*2550*/  STG.E.64 desc[UR6][R4.64], R2 ;  /* 0x0000000204007986 */ /* 0x004fe2000c101b06 */
[----:B------:R-:W-:Y:S05]  /*2560*/  EXIT ;  /* 0x000000000000794d */ /* 0x000fea0003800000 */
.L_x_29:
[----:B------:R-:W-:-:S00]  /*2570*/  BRA `(.L_x_29) ;  /* 0xfffffffc00fc7947 */ /* 0x000fc0000383ffff */
[----:B------:R-:W-:-:S00]  /*2580*/  NOP ;  /* 0x0000000000007918 */ /* 0x000fc00000000000 */
[----:B------:R-:W-:-:S00]  /*2590*/  NOP ;  /* 0x0000000000007918 */ /* 0x000fc00000000000 */
[----:B------:R-:W-:-:S00]  /*25a0*/  NOP ;  /* 0x0000000000007918 */ /* 0x000fc00000000000 */
[----:B------:R-:W-:-:S00]  /*25b0*/  NOP ;  /* 0x0000000000007918 */ /* 0x000fc00000000000 */
[----:B------:R-:W-:-:S00]  /*25c0*/  NOP ;  /* 0x0000000000007918 */ /* 0x000fc00000000000 */
[----:B------:R-:W-:-:S00]  /*25d0*/  NOP ;  /* 0x0000000000007918 */ /* 0x000fc00000000000 */
[----:B------:R-:W-:-:S00]  /*25e0*/  NOP ;  /* 0x0000000000007918 */ /* 0x000fc00000000000 */
[----:B------:R-:W-:-:S00]  /*25f0*/  NOP ;  /* 0x0000000000007918 */ /* 0x000fc00000000000 */
.L_x_322:


//--------------------- .text._ZN3cub18CUB_300001_SM_10006detail6reduce18DeviceReduceKernelINS2_10policy_hubIdyN4cuda3std3__44plusIdEEE10Policy1000EN6thrust24THRUST_300001_SM_1000_NS6detail15normal_iteratorINSD_10device_ptrIdEEEEyS9_d15SquareTransformEEvT0_PT3_T1_NS0_13GridEvenShareISN_EET2_T4_ --------------------------
	.section	.text._ZN3cub18CUB_300001_SM_10006detail6reduce18DeviceReduceKernelINS2_10policy_hubIdyN4cuda3std3__44plusIdEEE10Policy1000EN6thrust24THRUST_300001_SM_1000_NS6detail15normal_iteratorINSD_10device_ptrIdEEEEyS9_d15SquareTransformEEvT0_PT3_T1_NS0_13GridEvenShareISN_EET2_T4_,"ax",@progbits
	.align	128
        .global         _ZN3cub18CUB_300001_SM_10006detail6reduce18DeviceReduceKernelINS2_10policy_hubIdyN4cuda3std3__44plusIdEEE10Policy1000EN6thrust24THRUST_300001_SM_1000_NS6detail15normal_iteratorINSD_10device_ptrIdEEEEyS9_d15SquareTransformEEvT0_PT3_T1_NS0_13GridEvenShareISN_EET2_T4_
        .type           _ZN3cub18CUB_300001_SM_10006detail6reduce18DeviceReduceKernelINS2_10policy_hubIdyN4cuda3std3__44plusIdEEE10Policy1000EN6thrust24THRUST_300001_SM_1000_NS6detail15normal_iteratorINSD_10device_ptrIdEEEEyS9_d15SquareTransformEEvT0_PT3_T1_NS0_13GridEvenShareISN_EET2_T4_,@function
        .size           _ZN3cub18CUB_300001_SM_10006detail6reduce18DeviceReduceKernelINS2_10policy_hubIdyN4cuda3std3__44plusIdEEE10Policy1000EN6thrust24THRUST_300001_SM_1000_NS6detail15normal_iteratorINSD_10device_ptrIdEEEEyS9_d15SquareTransformEEvT0_PT3_T1_NS0_13GridEvenShareISN_EET2_T4_,(.L_x_323 - _ZN3cub18CUB_300001_SM_10006detail6reduce18DeviceReduceKernelINS2_10policy_hubIdyN4cuda3std3__44plusIdEEE10Policy1000EN6thrust24THRUST_300001_SM_1000_NS6detail15normal_iteratorINSD_10device_ptrIdEEEEyS9_d15SquareTransformEEvT0_PT3_T1_NS0_13GridEvenShareISN_EET2_T4_)
        .other          _ZN3cub18CUB_300001_SM_10006detail6reduce18DeviceReduceKernelINS2_10policy_hubIdyN4cuda3std3__44plusIdEEE10Policy1000EN6thrust24THRUST_300001_SM_1000_NS6detail15normal_iteratorINSD_10device_ptrIdEEEEyS9_d15SquareTransformEEvT0_PT3_T1_NS0_13GridEvenShareISN_EET2_T4_,@"STO_CUDA_ENTRY STV_DEFAULT"
_ZN3cub18CUB_300001_SM_10006detail6reduce18DeviceReduceKernelINS2_10policy_hubIdyN4cuda3std3__44plusIdEEE10Policy1000EN6thrust24THRUST_300001_SM_1000_NS6detail15normal_iteratorINSD_10device_ptrIdEEEEyS9_d15SquareTransformEEvT0_PT3_T1_NS0_13GridEvenShareISN_EET2_T4_:
.text._ZN3cub18CUB_300001_SM_10006detail6reduce18DeviceReduceKernelINS2_10policy_hubIdyN4cuda3std3__44plusIdEEE10Policy1000EN6thrust24THRUST_300001_SM_1000_NS6detail15normal_iteratorINSD_10device_ptrIdEEEEyS9_d15SquareTransformEEvT0_PT3_T1_NS0_13GridEvenShareISN_EET2_T4_:
[----:B------:R-:W-:Y:S08]  /*0000*/  LDC R1, c[0x0][0x37c] ;  /* 0x0000df00ff017b82 */ /* 0x000ff00000000800 */
[----:B------:R-:W0:Y:S01]  /*0010*/  S2UR UR11, SR_CTAID.X ;  /* 0x00000000000b79c3 */ /* 0x000e220000002500 */
[----:B------:R-:W1:Y:S01]  /*0020*/  LDCU.64 UR8, c[0x0][0x3b8] ;  /* 0x00007700ff0877ac */ /* 0x000e620008000a00 */
[----:B------:R-:W-:Y:S01]  /*0030*/  BSSY.RECONVERGENT B0, `(.L_x_30) ;  /* 0x0000272000007945 */ /* 0x000fe20003800200 */
[----:B------:R-:W2:Y:S01]  /*0040*/  LDCU UR5, c[0x0][0x3c0] ;  /* 0x00007800ff0577ac */ /* 0x000ea20008000800 */
[----:B------:R-:W3:Y:S01]  /*0050*/  LDCU.64 UR14, c[0x0][0x358] ;  /* 0x00006b00ff0e77ac */ /* 0x000ee20008000a00 */
[----:B-1----:R-:W-:-:S02]  /*0060*/  IMAD.U32 R4, RZ, RZ, UR8 ;  /* 0x00000008ff047e24 */ /* 0x002fc4000f8e00ff */
[----:B------:R-:W-:Y:S01]  /*0070*/  IMAD.U32 R5, RZ, RZ, UR9 ;  /* 0x00000009ff057e24 */ /* 0x000fe2000f8e00ff */
[----:B--2---:R-:W-:Y:S02]  /*0080*/  UIMAD UR5, UR5, 0xe00, URZ ;  /* 0x00000e00050578a4 */ /* 0x004fe4000f8e02ff */
[----:B0-----:R-:W-:Y:S02]  /*0090*/  UIMAD UR6, UR11, 0xe00, URZ ;  /* 0x00000e000b0678a4 */ /* 0x001fe4000f8e02ff */
[----:B------:R-:W-:-:S04]  /*00a0*/  USHF.R.S32.HI UR16, URZ, 0x1f, UR5 ;  /* 0x0000001fff107899 */ /* 0x000fc80008011405 */
[----:B------:R-:W-:-:S04]  /*00b0*/  IADD3 R19, P1, PT, R4, -UR6, RZ ;  /* 0x8000000604137c10 */ /* 0x000fc8000ff3e0ff */
[----:B------:R-:W-:Y:S02]  /*00c0*/  ISETP.GT.U32.AND P0, PT, R19, 0xdff, PT ;  /* 0x00000dff1300780c */ /* 0x000fe40003f04070 */
[----:B------:R-:W-:-:S04]  /*00d0*/  IADD3.X R18, PT, PT, R5, -0x1, RZ, P1, !PT ;  /* 0xffffffff05127810 */ /* 0x000fc80000ffe4ff */
[----:B------:R-:W-:-:S13]  /*00e0*/  ISETP.GT.U32.AND.EX P0, PT, R18, RZ, PT, P0 ;  /* 0x000000ff1200720c */ /* 0x000fda0003f04100 */
[----:B---3--:R-:W-:Y:S05]  /*00f0*/  @P0 BRA `(.L_x_31) ;  /* 0x00000014002c0947 */ /* 0x008fea0003800000 */
[----:B------:R-:W0:Y:S01]  /*0100*/  S2R R0, SR_TID.X ;  /* 0x0000000000007919 */ /* 0x000e220000002100 */
[----:B------:R-:W-:Y:S01]  /*0110*/  VIADD R3, R4, -UR6 ;  /* 0x8000000604037c36 */ /* 0x000fe20008000000 */
[----:B------:R-:W-:Y:S01]  /*0120*/  BSSY.RECONVERGENT B1, `(.L_x_32) ;  /* 0x000000b000017945 */ /* 0x000fe20003800200 */
[----:B------:R-:W-:-:S03]  /*0130*/  CS2R R8, SRZ ;  /* 0x0000000000087805 */ /* 0x000fc6000001ff00 */
[----:B0-----:R-:W-:Y:S01]  /*0140*/  ISETP.GE.AND P0, PT, R0, R3, PT ;  /* 0x000000030000720c */ /* 0x001fe20003f06270 */
[----:B------:R-:W-:-:S12]  /*0150*/  IMAD.MOV.U32 R2, RZ, RZ, R0 ;  /* 0x000000ffff027224 */ /* 0x000fd800078e0000 */
[----:B------:R-:W-:Y:S05]  /*0160*/  @P0 BRA `(.L_x_33) ;  /* 0x0000000000180947 */ /* 0x000fea0003800000 */
[----:B------:R-:W0:Y:S01]  /*0170*/  LDC.64 R6, c[0x0][0x380] ;  /* 0x0000e000ff067b82 */ /* 0x000e220000000a00 */
[----:B------:R-:W-:-:S04]  /*0180*/  VIADD R5, R0, UR6 ;  /* 0x0000000600057c36 */ /* 0x000fc80008000000 */
[----:B0-----:R-:W-:-:S06]  /*0190*/  IMAD.WIDE.U32 R6, R5, 0x8, R6 ;  /* 0x0000000805067825 */ /* 0x001fcc00078e0006 */
[----:B------:R-:W2:Y:S01]  /*01a0*/  LDG.E.64 R6, desc[UR14][R6.64] ;  /* 0x0000000e06067981 */ /* 0x000ea2000c1e1b00 */
[----:B------:R-:W-:Y:S01]  /*01b0*/  VIADD R2, R0, 0x200 ;  /* 0x0000020000027836 */ /* 0x000fe20000000000 */
[----:B--2---:R-:W-:-:S11]  /*01c0*/  DMUL R8, R6, R6 ;  /* 0x0000000606087228 */ /* 0x004fd60000000000 */
.L_x_33:
[----:B------:R-:W-:Y:S05]  /*01d0*/  BSYNC.RECONVERGENT B1 ;  /* 0x0000000000017941 */ /* 0x000fea0003800200 */
.L_x_32:
[----:B------:R-:W-:Y:S01]  /*01e0*/  ISETP.GE.AND P0, PT, R2, R3, PT ;  /* 0x000000030200720c */ /* 0x000fe20003f06270 */
[----:B------:R-:W-:-:S12]  /*01f0*/  BSSY.RECONVERGENT B1, `(.L_x_34) ;  /* 0x0000078000017945 */ /* 0x000fd80003800200 */
[----:B------:R-:W-:Y:S05]  /*0200*/  @P0 BRA `(.L_x_35) ;  /* 0x0000000400d80947 */ /* 0x000fea0003800000 */
[----:B------:R-:W-:Y:S01]  /*0210*/  LOP3.LUT R5, RZ, R2, RZ, 0x33, !PT ;  /* 0x00000002ff057212 */ /* 0x000fe200078e33ff */
[----:B------:R-:W-:Y:S03]  /*0220*/  BSSY.RECONVERGENT B2, `(.L_x_36) ;  /* 0x0000036000027945 */ /* 0x000fe60003800200 */
[----:B------:R-:W-:-:S04]  /*0230*/  IADD3 R6, PT, PT, R4, -UR6, R5 ;  /* 0x8000000604067c10 */ /* 0x000fc8000fffe005 */
[C---:B------:R-:W-:Y:S02]  /*0240*/  ISETP.GE.U32.AND P1, PT, R6.reuse, 0x1e00, PT ;  /* 0x00001e000600780c */ /* 0x040fe40003f26070 */
[----:B------:R-:W-:-:S04]  /*0250*/  LEA.HI R4, R6, 0x1, RZ, 0x17 ;  /* 0x0000000106047811 */ /* 0x000fc800078fb8ff */
[----:B------:R-:W-:-:S04]  /*0260*/  LOP3.LUT R5, R4, 0xf, RZ, 0xc0, !PT ;  /* 0x0000000f04057812 */ /* 0x000fc800078ec0ff */
[----:B------:R-:W-:-:S03]  /*0270*/  ISETP.NE.AND P0, PT, R5, RZ, PT ;  /* 0x000000ff0500720c */ /* 0x000fc60003f05270 */
[----:B------:R-:W-:Y:S10]  /*0280*/  @!P1 BRA `(.L_x_37) ;  /* 0x0000000000bc9947 */ /* 0x000ff40003800000 */
[----:B------:R-:W0:Y:S01]  /*0290*/  LDCU.64 UR4, c[0x0][0x380] ;  /* 0x00007000ff0477ac */ /* 0x000e220008000a00 */
[----:B------:R-:W-:Y:S01]  /*02a0*/  IMAD.WIDE.U32 R6, R2, 0x8, RZ ;  /* 0x0000000802067825 */ /* 0x000fe200078e00ff */
[----:B------:R-:W-:-:S03]  /*02b0*/  LOP3.LUT R26, R4, 0xfffff0, RZ, 0xc0, !PT ;  /* 0x00fffff0041a7812 */ /* 0x000fc600078ec0ff */
[----:B------:R-:W-:Y:S02]  /*02c0*/  IMAD.U32 R11, RZ, RZ, UR11 ;  /* 0x0000000bff0b7e24 */ /* 0x000fe4000f8e00ff */
[----:B------:R-:W-:Y:S02]  /*02d0*/  IMAD.MOV R26, RZ, RZ, -R26 ;  /* 0x000000ffff1a7224 */ /* 0x000fe400078e0a1a */
[----:B------:R-:W-:-:S03]  /*02e0*/  IMAD.WIDE.U32 R6, R11, 0x7000, R6 ;  /* 0x000070000b067825 */ /* 0x000fc600078e0006 */
[----:B0-----:R-:W-:-:S04]  /*02f0*/  IADD3 R6, P1, PT, R6, UR4, RZ ;  /* 0x0000000406067c10 */ /* 0x001fc8000ff3e0ff */
[----:B------:R-:W-:-:S04]  /*0300*/  IADD3 R6, P2, PT, R6, 0x8000, RZ ;  /* 0x0000800006067810 */ /* 0x000fc80007f5e0ff */
[----:B------:R-:W-:-:S09]  /*0310*/  IADD3.X R7, PT, PT, RZ, UR5, R7, P2, P1 ;  /* 0x00000005ff077c10 */ /* 0x000fd200097e2407 */
.L_x_38:
[----:B------:R-:W2:Y:S04]  /*0320*/  LDG.E.64 R10, desc[UR14][R6.64+-0x8000] ;  /* 0xff80000e060a7981 */ /* 0x000ea8000c1e1b00 */
[----:B------:R-:W3:Y:S04]  /*0330*/  LDG.E.64 R12, desc[UR14][R6.64+-0x7000] ;  /* 0xff90000e060c7981 */ /* 0x000ee8000c1e1b00 */
[----:B------:R-:W4:Y:S04]  /*0340*/  LDG.E.64 R14, desc[UR14][R6.64+-0x6000] ;  /* 0xffa0000e060e7981 */ /* 0x000f28000c1e1b00 */
[----:B------:R-:W5:Y:S04]  /*0350*/  LDG.E.64 R16, desc[UR14][R6.64+-0x5000] ;  /* 0xffb0000e06107981 */ /* 0x000f68000c1e1b00 */
[----:B------:R-:W5:Y:S04]  /*0360*/  LDG.E.64 R18, desc[UR14][R6.64+-0x4000] ;  /* 0xffc0000e06127981 */ /* 0x000f68000c1e1b00 */
[----:B------:R-:W5:Y:S04]  /*0370*/  LDG.E.64 R20, desc[UR14][R6.64+-0x3000] ;  /* 0xffd0000e06147981 */ /* 0x000f68000c1e1b00 */
[----:B------:R-:W5:Y:S04]  /*0380*/  LDG.E.64 R24, desc[UR14][R6.64+-0x2000] ;  /* 0xffe0000e06187981 */ /* 0x000f68000c1e1b00 */
[----:B------:R-:W5:Y:S01]  /*0390*/  LDG.E.64 R22, desc[UR14][R6.64+-0x1000] ;  /* 0xfff0000e06167981 */ /* 0x000f62000c1e1b00 */
[----:B--2---:R-:W-:-:S03]  /*03a0*/  DFMA R10, R10, R10, R8 ;  /* 0x0000000a0a0a722b */ /* 0x004fc60000000008 */
[----:B------:R-:W2:Y:S05]  /*03b0*/  LDG.E.64 R8, desc[UR14][R6.64] ;  /* 0x0000000e06087981 */ /* 0x000eaa000c1e1b00 */
[----:B---3--:R-:W-:Y:S02]  /*03c0*/  DFMA R12, R12, R12, R10 ;  /* 0x0000000c0c0c722b */ /* 0x008fe4000000000a */
[----:B------:R-:W3:Y:S06]  /*03d0*/  LDG.E.64 R10, desc[UR14][R6.64+0x1000] ;  /* 0x0010000e060a7981 */ /* 0x000eec000c1e1b00 */
[----:B----4-:R-:W-:-:S02]  /*03e0*/  DFMA R14, R14, R14, R12 ;  /* 0x0000000e0e0e722b */ /* 0x010fc4000000000c */
[----:B------:R-:W4:Y:S06]  /*03f0*/  LDG.E.64 R12, desc[UR14][R6.64+0x2000] ;  /* 0x0020000e060c7981 */ /* 0x000f2c000c1e1b00 */
[----:B-----5:R-:W-:Y:S02]  /*0400*/  DFMA R16, R16, R16, R14 ;  /* 0x000000101010722b */ /* 0x020fe4000000000e */
[----:B------:R-:W5:Y:S06]  /*0410*/  LDG.E.64 R14, desc[UR14][R6.64+0x3000] ;  /* 0x0030000e060e7981 */ /* 0x000f6c000c1e1b00 */
[----:B------:R-:W-:-:S02]  /*0420*/  DFMA R18, R18, R18, R16 ;  /* 0x000000121212722b */ /* 0x000fc40000000010 */
[----:B------:R-:W5:Y:S06]  /*0430*/  LDG.E.64 R16, desc[UR14][R6.64+0x4000] ;  /* 0x0040000e06107981 */ /* 0x000f6c000c1e1b00 */
[----:B------:R-:W-:Y:S02]  /*0440*/  DFMA R20, R20, R20, R18 ;  /* 0x000000141414722b */ /* 0x000fe40000000012 */
[----:B------:R-:W5:Y:S06]  /*0450*/  LDG.E.64 R18, desc[UR14][R6.64+0x5000] ;  /* 0x0050000e06127981 */ /* 0x000f6c000c1e1b00 */
[----:B------:R-:W-:-:S02]  /*0460*/  DFMA R24, R24, R24, R20 ;  /* 0x000000181818722b */ /* 0x000fc40000000014 */
[----:B------:R-:W5:Y:S06]  /*0470*/  LDG.E.64 R20, desc[UR14][R6.64+0x6000] ;  /* 0x0060000e06147981 */ /* 0x000f6c000c1e1b00 */
[----:B------:R-:W-:Y:S02]  /*0480*/  DFMA R22, R22, R22, R24 ;  /* 0x000000161616722b */ /* 0x000fe40000000018 */
[----:B------:R0:W5:Y:S01]  /*0490*/  LDG.E.64 R24, desc[UR14][R6.64+0x7000] ;  /* 0x0070000e06187981 */ /* 0x000162000c1e1b00 */
[----:B------:R-:W-:Y:S02]  /*04a0*/  VIADD R26, R26, 0x10 ;  /* 0x000000101a1a7836 */ /* 0x000fe40000000000 */
[----:B------:R-:W-:-:S03]  /*04b0*/  VIADD R2, R2, 0x2000 ;  /* 0x0000200002027836 */ /* 0x000fc60000000000 */
[----:B------:R-:W-:Y:S02]  /*04c0*/  ISETP.NE.AND P1, PT, R26, RZ, PT ;  /* 0x000000ff1a00720c */ /* 0x000fe40003f25270 */
[----:B0-----:R-:W-:-:S05]  /*04d0*/  IADD3 R6, P2, PT, R6, 0x10000, RZ ;  /* 0x0001000006067810 */ /* 0x001fca0007f5e0ff */
[----:B------:R-:W-:Y:S01]  /*04e0*/  IMAD.X R7, RZ, RZ, R7, P2 ;  /* 0x000000ffff077224 */ /* 0x000fe200010e0607 */
[----:B--2---:R-:W-:-:S08]  /*04f0*/  DFMA R22, R8, R8, R22 ;  /* 0x000000080816722b */ /* 0x004fd00000000016 */
[----:B---3--:R-:W-:-:S08]  /*0500*/  DFMA R22, R10, R10, R22 ;  /* 0x0000000a0a16722b */ /* 0x008fd00000000016 */
[----:B----4-:R-:W-:-:S08]  /*0510*/  DFMA R22, R12, R12, R22 ;  /* 0x0000000c0c16722b */ /* 0x010fd00000000016 */
[----:B-----5:R-:W-:-:S08]  /*0520*/  DFMA R22, R14, R14, R22 ;  /* 0x0000000e0e16722b */ /* 0x020fd00000000016 */
[----:B------:R-:W-:-:S08]  /*0530*/  DFMA R22, R16, R16, R22 ;  /* 0x000000101016722b */ /* 0x000fd00000000016 */
[----:B------:R-:W-:-:S08]  /*0540*/  DFMA R22, R18, R18, R22 ;  /* 0x000000121216722b */ /* 0x000fd00000000016 */
[----:B------:R-:W-:-:S08]  /*0550*/  DFMA R22, R20, R20, R22 ;  /* 0x000000141416722b */ /* 0x000fd00000000016 */
[----:B------:R-:W-:Y:S01]  /*0560*/  DFMA R8, R24, R24, R22 ;  /* 0x000000181808722b */ /* 0x000fe20000000016 */
[----:B------:R-:W-:Y:S10]  /*0570*/  @P1 BRA `(.L_x_38) ;  /* 0xfffffffc00681947 */ /* 0x000ff4000383ffff */
.L_x_37:
[----:B------:R-:W-:Y:S05]  /*0580*/  BSYNC.RECONVERGENT B2 ;  /* 0x0000000000027941 */ /* 0x000fea0003800200 */
.L_x_36:
[----:B------:R-:W-:Y:S05]  /*0590*/  @!P0 BRA `(.L_x_35) ;  /* 0x0000000000f48947 */ /* 0x000fea0003800000 */
[----:B------:R-:W-:Y:S01]  /*05a0*/  ISETP.GE.U32.AND P1, PT, R5, 0x8, PT ;  /* 0x000000080500780c */ /* 0x000fe20003f26070 */
[----:B------:R-:W-:Y:S01]  /*05b0*/  BSSY.RECONVERGENT B2, `(.L_x_39) ;  /* 0x000001a000027945 */ /* 0x000fe20003800200 */
[----:B------:R-:W-:-:S04]  /*05c0*/  LOP3.LUT R26, R4, 0x7, RZ, 0xc0, !PT ;  /* 0x00000007041a7812 */ /* 0x000fc800078ec0ff */
[----:B------:R-:W-:-:S07]  /*05d0*/  ISETP.NE.AND P0, PT, R26, RZ, PT ;  /* 0x000000ff1a00720c */ /* 0x000fce0003f05270 */
[----:B------:R-:W-:Y:S06]  /*05e0*/  @!P1 BRA `(.L_x_40) ;  /* 0x0000000000589947 */ /* 0x000fec0003800000 */
[----:B------:R-:W0:Y:S01]  /*05f0*/  LDCU.64 UR4, c[0x0][0x380] ;  /* 0x00007000ff0477ac */ /* 0x000e220008000a00 */
[----:B------:R-:W-:-:S04]  /*0600*/  IADD3 R5, P1, PT, R2, UR6, RZ ;  /* 0x0000000602057c10 */ /* 0x000fc8000ff3e0ff */
[----:B------:R-:W-:Y:S02]  /*0610*/  LEA.HI.X.SX32 R6, R2, RZ, 0x1, P1 ;  /* 0x000000ff02067211 */ /* 0x000fe400008f0eff */
[----:B0-----:R-:W-:-:S04]  /*0620*/  LEA R24, P1, R5, UR4, 0x3 ;  /* 0x0000000405187c11 */ /* 0x001fc8000f8218ff */
[----:B------:R-:W-:-:S05]  /*0630*/  LEA.HI.X R25, R5, UR5, R6, 0x3, P1 ;  /* 0x0000000505197c11 */ /* 0x000fca00088f1c06 */
        /* <DEDUP_REMOVED lines=8> */
[----:B------:R-:W-:Y:S01]  /*06c0*/  VIADD R2, R2, 0x1000 ;  /* 0x0000100002027836 */ /* 0x000fe20000000000 */
[----:B--2---:R-:W-:-:S08]  /*06d0*/  DFMA R8, R20, R20, R8 ;  /* 0x000000141408722b */ /* 0x004fd00000000008 */
[----:B---3--:R-:W-:-:S08]  /*06e0*/  DFMA R8, R18, R18, R8 ;  /* 0x000000121208722b */ /* 0x008fd00000000008 */
[----:B----4-:R-:W-:-:S08]  /*06f0*/  DFMA R8, R16, R16, R8 ;  /* 0x000000101008722b */ /* 0x010fd00000000008 */
[----:B-----5:R-:W-:-:S08]  /*0700*/  DFMA R8, R14, R14, R8 ;  /* 0x0000000e0e08722b */ /* 0x020fd00000000008 */
[----:B------:R-:W-:-:S08]  /*0710*/  DFMA R8, R12, R12, R8 ;  /* 0x0000000c0c08722b */ /* 0x000fd00000000008 */
[----:B------:R-:W-:-:S08]  /*0720*/  DFMA R8, R10, R10, R8 ;  /* 0x0000000a0a08722b */ /* 0x000fd00000000008 */
[----:B------:R-:W-:-:S08]  /*0730*/  DFMA R8, R6, R6, R8 ;  /* 0x000000060608722b */ /* 0x000fd00000000008 */
[----:B------:R-:W-:-:S11]  /*0740*/  DFMA R8, R22, R22, R8 ;  /* 0x000000161608722b */ /* 0x000fd60000000008 */
.L_x_40:
[----:B------:R-:W-:Y:S05]  /*0750*/  BSYNC.RECONVERGENT B2 ;  /* 0x0000000000027941 */ /* 0x000fea0003800200 */
.L_x_39:
        /* <DEDUP_REMOVED lines=14> */
[----:B------:R-:W5:Y:S01]  /*0840*/  LDG.E.64 R14, desc[UR14][R4.64+0x3000] ;  /* 0x0030000e040e7981 */ /* 0x000f62000c1e1b00 */
[----:B------:R-:W-:Y:S01]  /*0850*/  VIADD R2, R2, 0x800 ;  /* 0x0000080002027836 */ /* 0x000fe20000000000 */
[----:B--2---:R-:W-:-:S08]  /*0860*/  DFMA R6, R6, R6, R8 ;  /* 0x000000060606722b */ /* 0x004fd00000000008 */
[----:B---3--:R-:W-:-:S08]  /*0870*/  DFMA R6, R10, R10, R6 ;  /* 0x0000000a0a06722b */ /* 0x008fd00000000006 */
[----:B----4-:R-:W-:-:S08]  /*0880*/  DFMA R6, R12, R12, R6 ;  /* 0x0000000c0c06722b */ /* 0x010fd00000000006 */
[----:B-----5:R-:W-:-:S11]  /*0890*/  DFMA R8, R14, R14, R6 ;  /* 0x0000000e0e08722b */ /* 0x020fd60000000006 */
.L_x_42:
[----:B------:R-:W-:Y:S05]  /*08a0*/  BSYNC.RECONVERGENT B2 ;  /* 0x0000000000027941 */ /* 0x000fea0003800200 */
.L_x_41:
[----:B------:R-:W-:Y:S05]  /*08b0*/  @!P0 BRA `(.L_x_35) ;  /* 0x00000000002c8947 */ /* 0x000fea0003800000 */
[----:B------:R-:W0:Y:S01]  /*08c0*/  LDC.64 R4, c[0x0][0x380] ;  /* 0x0000e000ff047b82 */ /* 0x000e220000000a00 */
[----:B------:R-:W-:Y:S02]  /*08d0*/  IMAD.U32 R7, RZ, RZ, UR11 ;  /* 0x0000000bff077e24 */ /* 0x000fe4000f8e00ff */
[----:B------:R-:W-:Y:S02]  /*08e0*/  IMAD.MOV R10, RZ, RZ, -R16 ;  /* 0x000000ffff0a7224 */ /* 0x000fe400078e0a10 */
[----:B0-----:R-:W-:-:S07]  /*08f0*/  IMAD.WIDE.U32 R4, R7, 0x7000, R4 ;  /* 0x0000700007047825 */ /* 0x001fce00078e0004 */
.L_x_43:
[----:B------:R-:W-:-:S06]  /*0900*/  IMAD.WIDE R6, R2, 0x8, R4 ;  /* 0x0000000802067825 */ /* 0x000fcc00078e0204 */
[----:B------:R-:W2:Y:S01]  /*0910*/  LDG.E.64 R6, desc[UR14][R6.64] ;  /* 0x0000000e06067981 */ /* 0x000ea2000c1e1b00 */
[----:B------:R-:W-:Y:S02]  /*0920*/  VIADD R10, R10, 0x1 ;  /* 0x000000010a0a7836 */ /* 0x000fe40000000000 */
[----:B------:R-:W-:-:S03]  /*0930*/  VIADD R2, R2, 0x200 ;  /* 0x0000020002027836 */ /* 0x000fc60000000000 */
[----:B------:R-:W-:Y:S01]  /*0940*/  ISETP.NE.AND P0, PT, R10, RZ, PT ;  /* 0x000000ff0a00720c */ /* 0x000fe20003f05270 */
[----:B--2---:R-:W-:-:S12]  /*0950*/  DFMA R8, R6, R6, R8 ;  /* 0x000000060608722b */ /* 0x004fd80000000008 */
[----:B------:R-:W-:Y:S05]  /*0960*/  @P0 BRA `(.L_x_43) ;  /* 0xfffffffc00e40947 */ /* 0x000fea000383ffff */
.L_x_35:
[----:B------:R-:W-:Y:S05]  /*0970*/  BSYNC.RECONVERGENT B1 ;  /* 0x0000000000017941 */ /* 0x000fea0003800200 */
.L_x_34:
[----:B------:R-:W-:-:S13]  /*0980*/  ISETP.GE.AND P0, PT, R3, 0x200, PT ;  /* 0x000002000300780c */ /* 0x000fda0003f06270 */
[----:B------:R-:W-:Y:S05]  /*0990*/  @!P0 BRA `(.L_x_44) ;  /* 0x0000000400148947 */ /* 0x000fea0003800000 */
        /* <DEDUP_REMOVED lines=10> */
[----:B------:R-:W-:-:S03]  /*0a40*/  @!P1 SHF.R.U32.HI R3, RZ, 0x2, R0 ;  /* 0x00000002ff039819 */ /* 0x000fc60000011600 */
[----:B------:R-:W0:Y:S01]  /*0a50*/  SHFL.DOWN PT, R5, R7, 0x2, 0x1f ;  /* 0x08401f0007057f89 */ /* 0x000e2200000e0000 */
[----:B------:R-:W-:Y:S01]  /*0a60*/  @!P1 LOP3.LUT R3, R3, 0xf8, RZ, 0xc0, !PT ;  /* 0x000000f803039812 */ /* 0x000fe200078ec0ff */
        /* <DEDUP_REMOVED lines=14> */
[----:B-1----:R-:W-:-:S05]  /*0b50*/  @!P1 LEA R10, R13, R10, 0x18 ;  /* 0x0000000a0d0a9211 */ /* 0x002fca00078ec0ff */
[----:B------:R-:W-:Y:S01]  /*0b60*/  @!P1 IMAD.IADD R3, R3, 0x1, R10 ;  /* 0x0000000103039824 */ /* 0x000fe200078e020a */
[----:B0-----:R-:W-:-:S10]  /*0b70*/  DADD R4, R4, R8 ;  /* 0x0000000004047229 */ /* 0x001fd40000000008 */
[----:B------:R-:W-:Y:S02]  /*0b80*/  FSEL R6, R8, R4, P0 ;  /* 0x0000000408067208 */ /* 0x000fe40000000000 */
[----:B------:R-:W-:Y:S02]  /*0b90*/  FSEL R7, R9, R5, P0 ;  /* 0x0000000509077208 */ /* 0x000fe40000000000 */
[----:B------:R-:W-:Y:S01]  /*0ba0*/  ISETP.NE.AND P0, PT, R0, RZ, PT ;  /* 0x000000ff0000720c */ /* 0x000fe20003f05270 */
[----:B------:R-:W-:Y:S04]  /*0bb0*/  SHFL.DOWN PT, R4, R6, 0x10, 0x1f ;  /* 0x0a001f0006047f89 */ /* 0x000fe800000e0000 */
[----:B------:R-:W0:Y:S02]  /*0bc0*/  SHFL.DOWN PT, R5, R7, 0x10, 0x1f ;  /* 0x0a001f0007057f89 */ /* 0x000e2400000e0000 */
        /* <DEDUP_REMOVED lines=10> */
[----:B--2---:R-:W0:Y:S04]  /*0c70*/  LDS.64 R2, [UR4+0x18] ;  /* 0x00001804ff027984 */ /* 0x004e280008000a00 */
        /* <DEDUP_REMOVED lines=23> */
.L_x_44:
[----:B------:R-:W-:-:S05]  /*0df0*/  LOP3.LUT R2, R0, 0x3e0, RZ, 0xc0, !PT ;  /* 0x000003e000027812 */ /* 0x000fca00078ec0ff */
[----:B------:R-:W-:Y:S01]  /*0e00*/  VIADD R4, R2, 0x20 ;  /* 0x0000002002047836 */ /* 0x000fe20000000000 */
[----:B------:R-:W-:-:S04]  /*0e10*/  LOP3.LUT R2, RZ, R2, RZ, 0x33, !PT ;  /* 0x00000002ff027212 */ /* 0x000fc800078e33ff */
[----:B------:R-:W-:Y:S01]  /*0e20*/  ISETP.GT.AND P0, PT, R4, R3, PT ;  /* 0x000000030400720c */ /* 0x000fe20003f04270 */
[----:B------:R-:W-:-:S05]  /*0e30*/  IMAD.IADD R2, R3, 0x1, R2 ;  /* 0x0000000103027824 */ /* 0x000fca00078e0202 */
[----:B------:R-:W-:Y:S02]  /*0e40*/  SEL R5, R2, 0x1f, P0 ;  /* 0x0000001f02057807 */ /* 0x000fe40000000000 */
[----:B------:R-:W0:Y:S03]  /*0e50*/  S2R R2, SR_LANEID ;  /* 0x0000000000027919 */ /* 0x000e260000000000 */
[----:B------:R-:W-:Y:S04]  /*0e60*/  SHFL.DOWN PT, R6, R8, 0x1, R5 ;  /* 0x0820000008067989 */ /* 0x000fe800000e0005 */
[----:B------:R-:W1:Y:S02]  /*0e70*/  SHFL.DOWN PT, R7, R9, 0x1, R5 ;  /* 0x0820000009077989 */ /* 0x000e6400000e0005 */
[----:B-1----:R-:W-:Y:S01]  /*0e80*/  DADD R6, R6, R8 ;  /* 0x0000000006067229 */ /* 0x002fe20000000008 */
[C---:B0-----:R-:W-:Y:S01]  /*0e90*/  ISETP.GE.AND P0, PT, R2.reuse, R5, PT ;  /* 0x000000050200720c */ /* 0x041fe20003f06270 */
[C---:B------:R-:W-:Y:S01]  /*0ea0*/  VIADD R4, R2.reuse, 0x2 ;  /* 0x0000000202047836 */ /* 0x040fe20000000000 */
[----:B------:R-:W-:-:S07]  /*0eb0*/  ISETP.NE.AND P1, PT, R2, RZ, PT ;  /* 0x000000ff0200720c */ /* 0x000fce0003f25270 */
[----:B------:R-:W-:Y:S02]  /*0ec0*/  FSEL R10, R6, R8, !P0 ;  /* 0x00000008060a7208 */ /* 0x000fe40004000000 */
[----:B------:R-:W-:Y:S02]  /*0ed0*/  FSEL R11, R7, R9, !P0 ;  /* 0x00000009070b7208 */ /* 0x000fe40004000000 */
[----:B------:R-:W-:Y:S01]  /*0ee0*/  ISETP.GT.AND P0, PT, R4, R5, PT ;  /* 0x000000050400720c */ /* 0x000fe20003f04270 */
[----:B------:R-:W-:Y:S01]  /*0ef0*/  SHFL.DOWN PT, R6, R10, 0x2, R5 ;  /* 0x084000000a067989 */ /* 0x000fe200000e0005 */
[----:B------:R-:W-:-:S03]  /*0f00*/  VIADD R4, R2, 0x4 ;  /* 0x0000000402047836 */ /* 0x000fc60000000000 */
[----:B------:R-:W0:Y:S02]  /*0f10*/  SHFL.DOWN PT, R7, R11, 0x2, R5 ;  /* 0x084000000b077989 */ /* 0x000e2400000e0005 */
[----:B0-----:R-:W-:-:S10]  /*0f20*/  DADD R6, R6, R10 ;  /* 0x0000000006067229 */ /* 0x001fd4000000000a */
[----:B------:R-:W-:Y:S02]  /*0f30*/  FSEL R12, R10, R6, P0 ;  /* 0x000000060a0c7208 */ /* 0x000fe40000000000 */
[----:B------:R-:W-:Y:S02]  /*0f40*/  FSEL R13, R11, R7, P0 ;  /* 0x000000070b0d7208 */ /* 0x000fe40000000000 */
[----:B------:R-:W-:Y:S01]  /*0f50*/  ISETP.GT.AND P0, PT, R4, R5, PT ;  /* 0x000000050400720c */ /* 0x000fe20003f04270 */
[----:B------:R-:W-:Y:S01]  /*0f60*/  SHFL.DOWN PT, R6, R12, 0x4, R5 ;  /* 0x088000000c067989 */ /* 0x000fe200000e0005 */
[C---:B------:R-:W-:Y:S02]  /*0f70*/  VIADD R4, R2.reuse, 0x8 ;  /* 0x0000000802047836 */ /* 0x040fe40000000000 */
[----:B------:R-:W-:Y:S01]  /*0f80*/  VIADD R2, R2, 0x10 ;  /* 0x0000001002027836 */ /* 0x000fe20000000000 */
[----:B------:R-:W0:Y:S02]  /*0f90*/  SHFL.DOWN PT, R7, R13, 0x4, R5 ;  /* 0x088000000d077989 */ /* 0x000e2400000e0005 */
[----:B0-----:R-:W-:-:S10]  /*0fa0*/  DADD R6, R6, R12 ;  /* 0x0000000006067229 */ /* 0x001fd4000000000c */
[----:B------:R-:W-:Y:S02]  /*0fb0*/  FSEL R8, R12, R6, P0 ;  /* 0x000000060c087208 */ /* 0x000fe40000000000 */
[----:B------:R-:W-:Y:S02]  /*0fc0*/  FSEL R9, R13, R7, P0 ;  /* 0x000000070d097208 */ /* 0x000fe40000000000 */
[----:B------:R-:W-:Y:S01]  /*0fd0*/  ISETP.GT.AND P0, PT, R4, R5, PT ;  /* 0x000000050400720c */ /* 0x000fe20003f04270 */
[----:B------:R-:W-:Y:S01]  /*0fe0*/  SHFL.DOWN PT, R6, R8, 0x8, R5 ;  /* 0x0900000008067989 */ /* 0x000fe200000e0005 */
[----:B------:R-:W-:-:S03]  /*0ff0*/  @!P1 SHF.R.U32.HI R4, RZ, 0x2, R0 ;  /* 0x00000002ff049819 */ /* 0x000fc60000011600 */
[----:B------:R-:W0:Y:S01]  /*1000*/  SHFL.DOWN PT, R7, R9, 0x8, R5 ;  /* 0x0900000009077989 */ /* 0x000e2200000e0005 */
[----:B------:R-:W-:Y:S01]  /*1010*/  @!P1 LOP3.LUT R4, R4, 0xf8, RZ, 0xc0, !PT ;  /* 0x000000f804049812 */ /* 0x000fe200078ec0ff */
[----:B------:R-:W1:Y:S01]  /*1020*/  @!P1 S2R R13, SR_CgaCtaId ;  /* 0x00000000000d9919 */ /* 0x000e620000008800 */
[----:B0-----:R-:W-:-:S10]  /*1030*/  DADD R6, R6, R8 ;  /* 0x0000000006067229 */ /* 0x001fd40000000008 */
[----:B------:R-:W-:Y:S02]  /*1040*/  FSEL R10, R8, R6, P0 ;  /* 0x00000006080a7208 */ /* 0x000fe40000000000 */
[----:B------:R-:W-:Y:S02]  /*1050*/  FSEL R11, R9, R7, P0 ;  /* 0x00000007090b7208 */ /* 0x000fe40000000000 */
[----:B------:R-:W-:Y:S01]  /*1060*/  @!P1 MOV R8, 0x400 ;  /* 0x0000040000089802 */ /* 0x000fe20000000f00 */
[----:B------:R-:W-:Y:S01]  /*1070*/  SHFL.DOWN PT, R6, R10, 0x10, R5 ;  /* 0x0a0000000a067989 */ /* 0x000fe200000e0005 */
[----:B------:R-:W-:Y:S02]  /*1080*/  ISETP.GT.AND P0, PT, R2, R5, PT ;  /* 0x000000050200720c */ /* 0x000fe40003f04270 */
[----:B-1----:R-:W-:Y:S01]  /*1090*/  @!P1 LEA R13, R13, R8, 0x18 ;  /* 0x000000080d0d9211 */ /* 0x002fe200078ec0ff */
[----:B------:R-:W0:Y:S04]  /*10a0*/  SHFL.DOWN PT, R7, R11, 0x10, R5 ;  /* 0x0a0000000b077989 */ /* 0x000e2800000e0005 */
[----:B------:R-:W-:Y:S01]  /*10b0*/  @!P1 IMAD.IADD R13, R4, 0x1, R13 ;  /* 0x00000001040d9824 */ /* 0x000fe200078e020d */
[----:B0-----:R-:W-:-:S10]  /*10c0*/  DADD R6, R6, R10 ;  /* 0x0000000006067229 */ /* 0x001fd4000000000a */
[----:B------:R-:W-:Y:S02]  /*10d0*/  FSEL R8, R10, R6, P0 ;  /* 0x000000060a087208 */ /* 0x000fe40000000000 */
[----:B------:R-:W-:Y:S02]  /*10e0*/  FSEL R9, R11, R7, P0 ;  /* 0x000000070b097208 */ /* 0x000fe40000000000 */
[----:B------:R-:W-:-:S03]  /*10f0*/  ISETP.NE.AND P0, PT, R0, RZ, PT ;  /* 0x000000ff0000720c */ /* 0x000fc60003f05270 */
[----:B------:R1:W-:Y:S01]  /*1100*/  @!P1 STS.64 [R13+0x10], R8 ;  /* 0x000010080d009388 */ /* 0x0003e20000000a00 */
[----:B------:R-:W-:Y:S09]  /*1110*/  BAR.SYNC.DEFER_BLOCKING 0x0 ;  /* 0x0000000000007b1d */ /* 0x000ff20000010000 */
[----:B------:R-:W-:Y:S05]  /*1120*/  @P0 BRA `(.L_x_45) ;  /* 0x0000001400880947 */ /* 0x000fea0003800000 */
[----:B------:R-:W0:Y:S01]  /*1130*/  S2UR UR5, SR_CgaCtaId ;  /* 0x00000000000579c3 */ /* 0x000e220000008800 */
[----:B------:R-:W-:Y:S01]  /*1140*/  UMOV UR4, 0x400 ;  /* 0x0000040000047882 */ /* 0x000fe20000000000 */
[----:B------:R-:W-:Y:S01]  /*1150*/  ISETP.GT.AND P1, PT, R3, 0x20, PT ;  /* 0x000000200300780c */ /* 0x000fe20003f24270 */
[----:B0-----:R-:W-:-:S09]  /*1160*/  ULEA UR4, UR5, UR4, 0x18 ;  /* 0x0000000405047291 */ /* 0x001fd2000f8ec0ff */
[----:B------:R-:W0:Y:S04]  /*1170*/  LDS.64 R10, [UR4+0x18] ;  /* 0x00001804ff0a7984 */ /* 0x000e280008000a00 */
[----:B------:R-:W2:Y:S01]  /*1180*/  LDS.128 R4, [UR4+0x20] ;  /* 0x00002004ff047984 */ /* 0x000ea20008000c00 */
[----:B0-----:R-:W-:-:S10]  /*1190*/  DADD R10, R8, R10 ;  /* 0x00000000080a7229 */ /* 0x001fd4000000000a */
[----:B------:R-:W-:Y:S02]  /*11a0*/  FSEL R12, R10, R8, P1 ;  /* 0x000000080a0c7208 */ /* 0x000fe40000800000 */
[----:B-1----:R-:W-:Y:S02]  /*11b0*/  FSEL R13, R11, R9, P1 ;  /* 0x000000090b0d7208 */ /* 0x002fe40000800000 */
[----:B------:R-:W0:Y:S01]  /*11c0*/  LDS.128 R8, [UR4+0x30] ;  /* 0x00003004ff087984 */ /* 0x000e220008000c00 */
[----:B------:R-:W-:-:S03]  /*11d0*/  ISETP.GT.AND P1, PT, R3, 0x40, PT ;  /* 0x000000400300780c */ /* 0x000fc60003f24270 */
        /* <DEDUP_REMOVED lines=61> */
.L_x_31:
[----:B------:R-:W0:Y:S01]  /*15b0*/  S2R R0, SR_TID.X ;  /* 0x0000000000007919 */ /* 0x000e220000002100 */
[----:B------:R-:W1:Y:S01]  /*15c0*/  LDC.64 R2, c[0x0][0x380] ;  /* 0x0000e000ff027b82 */ /* 0x000e620000000a00 */
[----:B0-----:R-:W-:-:S04]  /*15d0*/  VIADD R21, R0, UR6 ;  /* 0x0000000600157c36 */ /* 0x001fc80008000000 */
[----:B-1----:R-:W-:-:S05]  /*15e0*/  IMAD.WIDE.U32 R20, R21, 0x8, R2 ;  /* 0x0000000815147825 */ /* 0x002fca00078e0002 */
[----:B------:R-:W2:Y:S04]  /*15f0*/  LDG.E.64 R16, desc[UR14][R20.64+0x1000] ;  /* 0x0010000e14107981 */ /* 0x000ea8000c1e1b00 */
[----:B------:R-:W3:Y:S04]  /*1600*/  LDG.E.64 R14, desc[UR14][R20.64] ;  /* 0x0000000e140e7981 */ /* 0x000ee8000c1e1b00 */
[----:B------:R-:W4:Y:S04]  /*1610*/  LDG.E.64 R12, desc[UR14][R20.64+0x2000] ;  /* 0x0020000e140c7981 */ /* 0x000f28000c1e1b00 */
[----:B------:R-:W5:Y:S04]  /*1620*/  LDG.E.64 R10, desc[UR14][R20.64+0x3000] ;  /* 0x0030000e140a7981 */ /* 0x000f68000c1e1b00 */
[----:B------:R-:W5:Y:S04]  /*1630*/  LDG.E.64 R6, desc[UR14][R20.64+0x4000] ;  /* 0x0040000e14067981 */ /* 0x000f68000c1e1b00 */
[----:B------:R-:W5:Y:S04]  /*1640*/  LDG.E.64 R2, desc[UR14][R20.64+0x5000] ;  /* 0x0050000e14027981 */ /* 0x000f68000c1e1b00 */
[----:B------:R-:W5:Y:S01]  /*1650*/  LDG.E.64 R8, desc[UR14][R20.64+0x6000] ;  /* 0x0060000e14087981 */ /* 0x000f62000c1e1b00 */
[----:B------:R-:W-:-:S04]  /*1660*/  ISETP.GE.U32.AND P0, PT, R19, UR5, PT ;  /* 0x0000000513007c0c */ /* 0x000fc8000bf06070 */
[----:B------:R-:W-:Y:S01]  /*1670*/  ISETP.GE.U32.AND.EX P0, PT, R18, UR16, PT, P0 ;  /* 0x0000001012007c0c */ /* 0x000fe2000bf06100 */
[----:B--2---:R-:W-:-:S08]  /*1680*/  DMUL R16, R16, R16 ;  /* 0x0000001010107228 */ /* 0x004fd00000000000 */
[----:B---3--:R-:W-:-:S08]  /*1690*/  DFMA R16, R14, R14, R16 ;  /* 0x0000000e0e10722b */ /* 0x008fd00000000010 */
[----:B----4-:R-:W-:-:S08]  /*16a0*/  DFMA R16, R12, R12, R16 ;  /* 0x0000000c0c10722b */ /* 0x010fd00000000010 */
[----:B-----5:R-:W-:-:S08]  /*16b0*/  DFMA R16, R10, R10, R16 ;  /* 0x0000000a0a10722b */ /* 0x020fd00000000010 */
[----:B------:R-:W-:-:S08]  /*16c0*/  DFMA R16, R6, R6, R16 ;  /* 0x000000060610722b */ /* 0x000fd00000000010 */
[----:B------:R-:W-:-:S08]  /*16d0*/  DFMA R16, R2, R2, R16 ;  /* 0x000000020210722b */ /* 0x000fd00000000010 */
[----:B------:R-:W-:Y:S01]  /*16e0*/  DFMA R8, R8, R8, R16 ;  /* 0x000000080808722b */ /* 0x000fe20000000010 */
[----:B------:R-:W-:Y:S10]  /*16f0*/  @!P0 BRA `(.L_x_46) ;  /* 0x0000000c00048947 */ /* 0x000ff40003800000 */
[----:B------:R-:W-:Y:S01]  /*1700*/  UIADD3 UR8, UP0, UPT, UR5, UR6, URZ ;  /* 0x0000000605087290 */ /* 0x000fe2000ff1e0ff */
[----:B------:R-:W-:Y:S01]  /*1710*/  IADD3 R26, P1, PT, R4, -0xe00, RZ ;  /* 0xfffff200041a7810 */ /* 0x000fe20007f3e0ff */
[----:B------:R-:W0:Y:S01]  /*1720*/  LDCU.64 UR12, c[0x0][0x380] ;  /* 0x00007000ff0c77ac */ /* 0x000e220008000a00 */
[----:B------:R-:W-:Y:S02]  /*1730*/  LOP3.LUT R3, RZ, R0, RZ, 0x33, !PT ;  /* 0x00000000ff037212 */ /* 0x000fe400078e33ff */
[----:B------:R-:W-:Y:S01]  /*1740*/  IADD3.X R2, PT, PT, R5, -0x1, RZ, P1, !PT ;  /* 0xffffffff05027810 */ /* 0x000fe20000ffe4ff */
[----:B------:R-:W-:Y:S01]  /*1750*/  UIADD3.X UR9, UPT, UPT, URZ, UR16, URZ, UP0, !UPT ;  /* 0x00000010ff097290 */ /* 0x000fe200087fe4ff */
[----:B------:R-:W-:Y:S01]  /*1760*/  ISETP.LT.U32.AND P0, PT, R26, UR8, PT ;  /* 0x000000081a007c0c */ /* 0x000fe2000bf01070 */
[----:B------:R-:W-:Y:S01]  /*1770*/  UMOV UR4, URZ ;  /* 0x000000ff00047c82 */ /* 0x000fe20008000000 */
[----:B------:R-:W-:Y:S01]  /*1780*/  IADD3 R7, P2, PT, R0, UR8, RZ ;  /* 0x0000000800077c10 */ /* 0x000fe2000ff5e0ff */
[----:B------:R-:W-:Y:S01]  /*1790*/  UMOV UR10, UR8 ;  /* 0x00000008000a7c82 */ /* 0x000fe20008000000 */
[----:B------:R-:W-:Y:S01]  /*17a0*/  IADD3 R3, PT, PT, R4, -UR5, R3 ;  /* 0x8000000504037c10 */ /* 0x000fe2000fffe003 */
[----:B------:R-:W-:Y:S01]  /*17b0*/  IMAD.U32 R11, RZ, RZ, UR9 ;  /* 0x00000009ff0b7e24 */ /* 0x000fe2000f8e00ff */
[----:B------:R-:W-:Y:S01]  /*17c0*/  UMOV UR7, UR9 ;  /* 0x0000000900077c82 */ /* 0x000fe20008000000 */
[----:B------:R-:W-:-:S02]  /*17d0*/  IMAD.X R10, RZ, RZ, UR9, P2 ;  /* 0x00000009ff0a7e24 */ /* 0x000fc400090e06ff */
[----:B------:R-:W-:Y:S01]  /*17e0*/  VIADD R3, R3, -UR6 ;  /* 0x8000000603037c36 */ /* 0x000fe20008000000 */
[----:B------:R-:W-:Y:S02]  /*17f0*/  ISETP.GT.U32.AND.EX P0, PT, R11, R2, PT, P0 ;  /* 0x000000020b00720c */ /* 0x000fe40003f04100 */
[----:B0-----:R-:W-:-:S04]  /*1800*/  LEA R6, P1, R7, UR12, 0x3 ;  /* 0x0000000c07067c11 */ /* 0x001fc8000f8218ff */
[----:B------:R-:W-:Y:S02]  /*1810*/  IADD3 R6, P2, PT, R6, 0x8000, RZ ;  /* 0x0000800006067810 */ /* 0x000fe40007f5e0ff */
[----:B------:R-:W-:-:S05]  /*1820*/  LEA.HI.X R7, R7, UR13, R10, 0x3, P1 ;  /* 0x0000000d07077c11 */ /* 0x000fca00088f1c0a */
[----:B------:R-:W-:Y:S01]  /*1830*/  IMAD.X R7, RZ, RZ, R7, P2 ;  /* 0x000000ffff077224 */ /* 0x000fe200010e0607 */
[----:B------:R-:W-:Y:S06]  /*1840*/  @P0 BRA `(.L_x_47) ;  /* 0x0000000000a80947 */ /* 0x000fec0003800000 */
[----:B------:R-:W0:Y:S01]  /*1850*/  LDC.64 R4, c[0x0][0x3b8] ;  /* 0x0000ee00ff047b82 */ /* 0x000e220000000a00 */
[----:B------:R-:W1:Y:S01]  /*1860*/  LDCU.64 UR12, c[0x0][0x380] ;  /* 0x00007000ff0c77ac */ /* 0x000e620008000a00 */
[----:B------:R-:W-:Y:S01]  /*1870*/  NOP ;  /* 0x0000000000007918 */ /* 0x000fe20000000000 */
.L_x_48:
[----:B------:R-:W-:-:S05]  /*1880*/  IADD3 R10, P0, PT, R0, UR8, RZ ;  /* 0x00000008000a7c10 */ /* 0x000fca000ff1e0ff */
[----:B------:R-:W-:Y:S01]  /*1890*/  IMAD.X R11, RZ, RZ, UR9, P0 ;  /* 0x00000009ff0b7e24 */ /* 0x000fe200080e06ff */
[----:B-1----:R-:W-:-:S04]  /*18a0*/  LEA R24, P0, R10, UR12, 0x3 ;  /* 0x0000000c0a187c11 */ /* 0x002fc8000f8018ff */
[----:B------:R-:W-:-:S05]  /*18b0*/  LEA.HI.X R25, R10, UR13, R11, 0x3, P0 ;  /* 0x0000000d0a197c11 */ /* 0x000fca00080f1c0b */
[----:B------:R-:W2:Y:S04]  /*18c0*/  LDG.E.64 R12, desc[UR14][R24.64] ;  /* 0x0000000e180c7981 */ /* 0x000ea8000c1e1b00 */
[----:B------:R-:W3:Y:S04]  /*18d0*/  LDG.E.64 R14, desc[UR14][R24.64+0x1000] ;  /* 0x0010000e180e7981 */ /* 0x000ee8000c1e1b00 */
[----:B------:R-:W4:Y:S04]  /*18e0*/  LDG.E.64 R16, desc[UR14][R24.64+0x2000] ;  /* 0x0020000e18107981 */ /* 0x000f28000c1e1b00 */
[----:B------:R-:W5:Y:S04]  /*18f0*/  LDG.E.64 R18, desc[UR14][R24.64+0x3000] ;  /* 0x0030000e18127981 */ /* 0x000f68000c1e1b00 */
[----:B------:R-:W5:Y:S04]  /*1900*/  LDG.E.64 R20, desc[UR14][R24.64+0x4000] ;  /* 0x0040000e18147981 */ /* 0x000f68000c1e1b00 */
[----:B------:R-:W5:Y:S04]  /*1910*/  LDG.E.64 R10, desc[UR14][R24.64+0x5000] ;  /* 0x0050000e180a7981 */ /* 0x000f68000c1e1b00 */
[----:B------:R-:W5:Y:S01]  /*1920*/  LDG.E.64 R22, desc[UR14][R24.64+0x6000] ;  /* 0x0060000e18167981 */ /* 0x000f62000c1e1b00 */
[----:B------:R-:W-:-:S04]  /*1930*/  UIADD3 UR6, UP0, UPT, UR5, UR10, URZ ;  /* 0x0000000a05067290 */ /* 0x000fc8000ff1e0ff */
[----:B------:R-:W-:Y:S01]  /*1940*/  UIADD3.X UR7, UPT, UPT, UR16, UR7, URZ, UP0, !UPT ;  /* 0x0000000710077290 */ /* 0x000fe200087fe4ff */
[----:B--2---:R-:W-:Y:S01]  /*1950*/  DFMA R8, R12, R12, R8 ;  /* 0x0000000c0c08722b */ /* 0x004fe20000000008 */
[----:B0-----:R-:W-:-:S04]  /*1960*/  IADD3 R12, P1, PT, R4, -UR8, RZ ;  /* 0x80000008040c7c10 */ /* 0x001fc8000ff3e0ff */
[----:B------:R-:W-:-:S03]  /*1970*/  ISETP.GE.U32.AND P0, PT, R12, UR5, PT ;  /* 0x000000050c007c0c */ /* 0x000fc6000bf06070 */
[----:B---3--:R-:W-:-:S08]  /*1980*/  DFMA R8, R14, R14, R8 ;  /* 0x0000000e0e08722b */ /* 0x008fd00000000008 */
[----:B----4-:R-:W-:-:S08]  /*1990*/  DFMA R8, R16, R16, R8 ;  /* 0x000000101008722b */ /* 0x010fd00000000008 */
[----:B-----5:R-:W-:-:S08]  /*19a0*/  DFMA R8, R18, R18, R8 ;  /* 0x000000121208722b */ /* 0x020fd00000000008 */
[----:B------:R-:W-:-:S08]  /*19b0*/  DFMA R8, R20, R20, R8 ;  /* 0x000000141408722b */ /* 0x000fd00000000008 */
[----:B------:R-:W-:Y:S01]  /*19c0*/  DFMA R8, R10, R10, R8 ;  /* 0x0000000a0a08722b */ /* 0x000fe20000000008 */
[----:B------:R-:W-:Y:S01]  /*19d0*/  IADD3.X R10, PT, PT, R5, ~UR9, RZ, P1, !PT ;  /* 0x80000009050a7c10 */ /* 0x000fe20008ffe4ff */
[----:B------:R-:W-:-:S03]  /*19e0*/  IMAD.U32 R11, RZ, RZ, UR5 ;  /* 0x00000005ff0b7e24 */ /* 0x000fc6000f8e00ff */
[----:B------:R-:W-:Y:S01]  /*19f0*/  ISETP.GE.U32.AND.EX P0, PT, R10, UR16, PT, P0 ;  /* 0x000000100a007c0c */ /* 0x000fe2000bf06100 */
[----:B------:R-:W-:Y:S01]  /*1a00*/  IMAD.U32 R10, RZ, RZ, UR5 ;  /* 0x00000005ff0a7e24 */ /* 0x000fe2000f8e00ff */
[----:B------:R-:W-:Y:S01]  /*1a10*/  LEA R6, P1, R11, R6, 0x3 ;  /* 0x000000060b067211 */ /* 0x000fe200078218ff */
[----:B------:R-:W-:Y:S01]  /*1a20*/  IMAD.U32 R11, RZ, RZ, UR16 ;  /* 0x00000010ff0b7e24 */ /* 0x000fe2000f8e00ff */
[----:B------:R-:W-:-:S04]  /*1a30*/  DFMA R8, R22, R22, R8 ;  /* 0x000000161608722b */ /* 0x000fc80000000008 */
[----:B------:R-:W-:-:S05]  /*1a40*/  LEA.HI.X R7, R10, R7, R11, 0x3, P1 ;  /* 0x000000070a077211 */ /* 0x000fca00008f1c0b */
[----:B------:R-:W-:Y:S05]  /*1a50*/  @!P0 BRA `(.L_x_46) ;  /* 0x00000008002c8947 */ /* 0x000fea0003800000 */
[----:B------:R-:W-:Y:S02]  /*1a60*/  UIADD3 UR8, UP0, UPT, UR5, UR8, URZ ;  /* 0x0000000805087290 */ /* 0x000fe4000ff1e0ff */
[----:B------:R-:W-:Y:S01]  /*1a70*/  VIADD R3, R3, -UR5 ;  /* 0x8000000503037c36 */ /* 0x000fe20008000000 */
[----:B------:R-:W-:Y:S02]  /*1a80*/  UIADD3 UR4, UPT, UPT, UR4, 0x1, URZ ;  /* 0x0000000104047890 */ /* 0x000fe4000fffe0ff */
[----:B------:R-:W-:Y:S01]  /*1a90*/  UIADD3.X UR9, UPT, UPT, UR16, UR9, URZ, UP0, !UPT ;  /* 0x0000000910097290 */ /* 0x000fe200087fe4ff */
[----:B------:R-:W-:Y:S01]  /*1aa0*/  ISETP.LT.U32.AND P0, PT, R26, UR8, PT ;  /* 0x000000081a007c0c */ /* 0x000fe2000bf01070 */
[----:B------:R-:W-:-:S04]  /*1ab0*/  UMOV UR10, UR6 ;  /* 0x00000006000a7c82 */ /* 0x000fc80008000000 */
[----:B------:R-:W-:-:S05]  /*1ac0*/  IMAD.U32 R11, RZ, RZ, UR9 ;  /* 0x00000009ff0b7e24 */ /* 0x000fca000f8e00ff */
[----:B------:R-:W-:-:S13]  /*1ad0*/  ISETP.GT.U32.AND.EX P0, PT, R11, R2, PT, P0 ;  /* 0x000000020b00720c */ /* 0x000fda0003f04100 */
[----:B------:R-:W-:Y:S05]  /*1ae0*/  @!P0 BRA `(.L_x_48) ;  /* 0xfffffffc00648947 */ /* 0x000fea000383ffff */
.L_x_47:
[C---:B------:R-:W-:Y:S01]  /*1af0*/  VIADD R11, R4.reuse, -UR8 ;  /* 0x80000008040b7c36 */ /* 0x040fe20008000000 */
[----:B------:R-:W-:Y:S01]  /*1b00*/  ISETP.LE.U32.AND P1, PT, R4, UR8, PT ;  /* 0x0000000804007c0c */ /* 0x000fe2000bf23070 */
[----:B------:R-:W-:Y:S01]  /*1b10*/  IMAD.U32 R2, RZ, RZ, UR9 ;  /* 0x00000009ff027e24 */ /* 0x000fe2000f8e00ff */
[----:B------:R-:W-:Y:S02]  /*1b20*/  BSSY.RECONVERGENT B1, `(.L_x_46) ;  /* 0x000007e000017945 */ /* 0x000fe40003800200 */
[----:B------:R-:W-:-:S04]  /*1b30*/  ISETP.GE.AND P0, PT, R0, R11, PT ;  /* 0x0000000b0000720c */ /* 0x000fc80003f06270 */
[----:B------:R-:W-:-:S13]  /*1b40*/  ISETP.GE.U32.OR.EX P0, PT, R2, R5, P0, P1 ;  /* 0x000000050200720c */ /* 0x000fda0000706510 */
[----:B------:R-:W-:Y:S05]  /*1b50*/  @P0 BRA `(.L_x_49) ;  /* 0x0000000400e80947 */ /* 0x000fea0003800000 */
[----:B------:R-:W0:Y:S01]  /*1b60*/  LDC R2, c[0x0][0x3c0] ;  /* 0x0000f000ff027b82 */ /* 0x000e220000000800 */
[----:B------:R-:W-:Y:S01]  /*1b70*/  UIMAD UR6, UR11, 0xe00, URZ ;  /* 0x00000e000b0678a4 */ /* 0x000fe2000f8e02ff */
[----:B------:R-:W-:Y:S01]  /*1b80*/  LOP3.LUT R5, RZ, R0, RZ, 0x33, !PT ;  /* 0x00000000ff057212 */ /* 0x000fe200078e33ff */
[----:B------:R-:W-:Y:S02]  /*1b90*/  BSSY.RECONVERGENT B2, `(.L_x_50) ;  /* 0x0000035000027945 */ /* 0x000fe40003800200 */
[----:B------:R-:W-:-:S06]  /*1ba0*/  UIADD3 UR6, UPT, UPT, UR5, UR6, URZ ;  /* 0x0000000605067290 */ /* 0x000fcc000fffe0ff */
[----:B------:R-:W-:Y:S01]  /*1bb0*/  IADD3 R4, PT, PT, R4, -UR6, R5 ;  /* 0x8000000604047c10 */ /* 0x000fe2000fffe005 */
[----:B0-----:R-:W-:-:S04]  /*1bc0*/  IMAD R5, R2, UR4, RZ ;  /* 0x0000000402057c24 */ /* 0x001fc8000f8e02ff */
[----:B------:R-:W-:-:S05]  /*1bd0*/  IMAD R4, R5, -0xe00, R4 ;  /* 0xfffff20005047824 */ /* 0x000fca00078e0204 */
[C---:B------:R-:W-:Y:S02]  /*1be0*/  ISETP.GE.U32.AND P1, PT, R4.reuse, 0x1e00, PT ;  /* 0x00001e000400780c */ /* 0x040fe40003f26070 */
[----:B------:R-:W-:Y:S01]  /*1bf0*/  LEA.HI R5, R4, 0x1, RZ, 0x17 ;  /* 0x0000000104057811 */ /* 0x000fe200078fb8ff */
[----:B------:R-:W-:-:S03]  /*1c00*/  IMAD.MOV.U32 R4, RZ, RZ, R0 ;  /* 0x000000ffff047224 */ /* 0x000fc600078e0000 */
[----:B------:R-:W-:-:S04]  /*1c10*/  LOP3.LUT R26, R5, 0xf, RZ, 0xc0, !PT ;  /* 0x0000000f051a7812 */ /* 0x000fc800078ec0ff */
[----:B------:R-:W-:-:S03]  /*1c20*/  ISETP.NE.AND P0, PT, R26, RZ, PT ;  /* 0x000000ff1a00720c */ /* 0x000fc60003f05270 */
[----:B------:R-:W-:Y:S10]  /*1c30*/  @!P1 BRA `(.L_x_51) ;  /* 0x0000000000a89947 */ /* 0x000ff40003800000 */
[----:B------:R-:W-:Y:S01]  /*1c40*/  LEA.HI R2, R3, 0x1, RZ, 0x17 ;  /* 0x0000000103027811 */ /* 0x000fe200078fb8ff */
[----:B------:R-:W-:-:S03]  /*1c50*/  IMAD.MOV.U32 R4, RZ, RZ, R0 ;  /* 0x000000ffff047224 */ /* 0x000fc600078e0000 */
[----:B------:R-:W-:-:S05]  /*1c60*/  LOP3.LUT R2, R2, 0xfffff0, RZ, 0xc0, !PT ;  /* 0x00fffff002027812 */ /* 0x000fca00078ec0ff */
[----:B------:R-:W-:-:S07]  /*1c70*/  IMAD.MOV R2, RZ, RZ, -R2 ;  /* 0x000000ffff027224 */ /* 0x000fce00078e0a02 */
.L_x_52:
        /* <DEDUP_REMOVED lines=38> */
.L_x_51:
[----:B------:R-:W-:Y:S05]  /*1ee0*/  BSYNC.RECONVERGENT B2 ;  /* 0x0000000000027941 */ /* 0x000fea0003800200 */
.L_x_50:
[----:B------:R-:W-:Y:S05]  /*1ef0*/  @!P0 BRA `(.L_x_49) ;  /* 0x0000000400008947 */ /* 0x000fea0003800000 */
[----:B------:R-:W-:Y:S01]  /*1f00*/  ISETP.GE.U32.AND P1, PT, R26, 0x8, PT ;  /* 0x000000081a00780c */ /* 0x000fe20003f26070 */
[----:B------:R-:W-:Y:S01]  /*1f10*/  BSSY.RECONVERGENT B2, `(.L_x_53) ;  /* 0x0000019000027945 */ /* 0x000fe20003800200 */
[----:B------:R-:W-:-:S04]  /*1f20*/  LOP3.LUT R2, R5, 0x7, RZ, 0xc0, !PT ;  /* 0x0000000705027812 */ /* 0x000fc800078ec0ff */
[----:B------:R-:W-:-:S07]  /*1f30*/  ISETP.NE.AND P0, PT, R2, RZ, PT ;  /* 0x000000ff0200720c */ /* 0x000fce0003f05270 */
[----:B------:R-:W-:Y:S06]  /*1f40*/  @!P1 BRA `(.L_x_54) ;  /* 0x0000000000549947 */ /* 0x000fec0003800000 */
[----:B------:R-:W-:-:S05]  /*1f50*/  IADD3 R6, P1, PT, R4, UR8, RZ ;  /* 0x0000000804067c10 */ /* 0x000fca000ff3e0ff */
[----:B------:R-:W-:Y:S01]  /*1f60*/  IMAD.X R7, RZ, RZ, UR9, P1 ;  /* 0x00000009ff077e24 */ /* 0x000fe200088e06ff */
[----:B------:R-:W-:-:S04]  /*1f70*/  LEA R24, P1, R6, UR12, 0x3 ;  /* 0x0000000c06187c11 */ /* 0x000fc8000f8218ff */
        /* <DEDUP_REMOVED lines=18> */
.L_x_54:
[----:B------:R-:W-:Y:S05]  /*20a0*/  BSYNC.RECONVERGENT B2 ;  /* 0x0000000000027941 */ /* 0x000fea0003800200 */
.L_x_53:
[----:B------:R-:W-:Y:S05]  /*20b0*/  @!P0 BRA `(.L_x_49) ;  /* 0x0000000000908947 */ /* 0x000fea0003800000 */
[----:B------:R-:W-:Y:S01]  /*20c0*/  ISETP.GE.U32.AND P1, PT, R2, 0x4, PT ;  /* 0x000000040200780c */ /* 0x000fe20003f26070 */
[----:B------:R-:W-:Y:S01]  /*20d0*/  BSSY.RECONVERGENT B2, `(.L_x_55) ;  /* 0x0000010000027945 */ /* 0x000fe20003800200 */
[----:B------:R-:W-:-:S11]  /*20e0*/  LOP3.LUT P0, RZ, R5, 0x3, RZ, 0xc0, !PT ;  /* 0x0000000305ff7812 */ /* 0x000fd6000780c0ff */
[----:B------:R-:W-:Y:S05]  /*20f0*/  @!P1 BRA `(.L_x_56) ;  /* 0x0000000000349947 */ /* 0x000fea0003800000 */
[----:B------:R-:W-:-:S05]  /*2100*/  IADD3 R2, P1, PT, R4, UR8, RZ ;  /* 0x0000000804027c10 */ /* 0x000fca000ff3e0ff */
[----:B------:R-:W-:Y:S01]  /*2110*/  IMAD.X R5, RZ, RZ, UR9, P1 ;  /* 0x00000009ff057e24 */ /* 0x000fe200088e06ff */
[----:B------:R-:W-:-:S04]  /*2120*/  LEA R6, P1, R2, UR12, 0x3 ;  /* 0x0000000c02067c11 */ /* 0x000fc8000f8218ff */
        /* <DEDUP_REMOVED lines=10> */
.L_x_56:
[----:B------:R-:W-:Y:S05]  /*21d0*/  BSYNC.RECONVERGENT B2 ;  /* 0x0000000000027941 */ /* 0x000fea0003800200 */
.L_x_55:
[----:B------:R-:W-:Y:S05]  /*21e0*/  @!P0 BRA `(.L_x_49) ;  /* 0x0000000000448947 */ /* 0x000fea0003800000 */
[----:B------:R-:W-:Y:S02]  /*21f0*/  LOP3.LUT R2, R3, 0xffff, RZ, 0xc0, !PT ;  /* 0x0000ffff03027812 */ /* 0x000fe400078ec0ff */
[----:B------:R-:W-:Y:S02]  /*2200*/  IADD3 R6, P0, PT, R4, UR10, RZ ;  /* 0x0000000a04067c10 */ /* 0x000fe4000ff1e0ff */
[----:B------:R-:W-:Y:S02]  /*2210*/  LEA.HI R2, R2, 0x1, RZ, 0x17 ;  /* 0x0000000102027811 */ /* 0x000fe400078fb8ff */
[----:B------:R-:W-:Y:S01]  /*2220*/  LEA R5, P1, R6, UR12, 0x3 ;  /* 0x0000000c06057c11 */ /* 0x000fe2000f8218ff */
[----:B------:R-:W-:Y:S01]  /*2230*/  IMAD.X R3, RZ, RZ, UR7, P0 ;  /* 0x00000007ff037e24 */ /* 0x000fe200080e06ff */
[----:B------:R-:W-:-:S04]  /*2240*/  LOP3.LUT R2, R2, 0x3, RZ, 0xc0, !PT ;  /* 0x0000000302027812 */ /* 0x000fc800078ec0ff */
[----:B------:R-:W-:Y:S01]  /*2250*/  LEA.HI.X R6, R6, UR13, R3, 0x3, P1 ;  /* 0x0000000d06067c11 */ /* 0x000fe200088f1c03 */
[----:B------:R-:W-:-:S07]  /*2260*/  IMAD.MOV R4, RZ, RZ, -R2 ;  /* 0x000000ffff047224 */ /* 0x000fce00078e0a02 */
.L_x_57:
[----:B------:R-:W-:Y:S02]  /*2270*/  IMAD.MOV.U32 R2, RZ, RZ, R5 ;  /* 0x000000ffff027224 */ /* 0x000fe400078e0005 */
[----:B------:R-:W-:-:S06]  /*2280*/  IMAD.MOV.U32 R3, RZ, RZ, R6 ;  /* 0x000000ffff037224 */ /* 0x000fcc00078e0006 */
[----:B------:R-:W2:Y:S01]  /*2290*/  LDG.E.64 R2, desc[UR14][R2.64] ;  /* 0x0000000e02027981 */ /* 0x000ea2000c1e1b00 */
[----:B------:R-:W-:Y:S01]  /*22a0*/  VIADD R4, R4, 0x1 ;  /* 0x0000000104047836 */ /* 0x000fe20000000000 */
[----:B------:R-:W-:-:S04]  /*22b0*/  IADD3 R5, P1, PT, R5, 0x1000, RZ ;  /* 0x0000100005057810 */ /* 0x000fc80007f3e0ff */
[----:B------:R-:W-:Y:S01]  /*22c0*/  ISETP.NE.AND P0, PT, R4, RZ, PT ;  /* 0x000000ff0400720c */ /* 0x000fe20003f05270 */
[----:B------:R-:W-:Y:S01]  /*22d0*/  IMAD.X R6, RZ, RZ, R6, P1 ;  /* 0x000000ffff067224 */ /* 0x000fe200008e0606 */
[----:B--2---:R-:W-:-:S11]  /*22e0*/  DFMA R8, R2, R2, R8 ;  /* 0x000000020208722b */ /* 0x004fd60000000008 */
[----:B------:R-:W-:Y:S05]  /*22f0*/  @P0 BRA `(.L_x_57) ;  /* 0xfffffffc00dc0947 */ /* 0x000fea000383ffff */
.L_x_49:
[----:B------:R-:W-:Y:S05]  /*2300*/  BSYNC.RECONVERGENT B1 ;  /* 0x0000000000017941 */ /* 0x000fea0003800200 */
.L_x_46:
        /* <DEDUP_REMOVED lines=42> */
[----:B------:R-:W1:Y:S01]  /*25b0*/  S2UR UR5, SR_CgaCtaId ;  /* 0x00000000000579c3 */ /* 0x000e620000008800 */
[----:B------:R-:W-:Y:S02]  /*25c0*/  UMOV UR4, 0x400 ;  /* 0x0000040000047882 */ /* 0x000fe40000000000 */
[----:B-1----:R-:W-:-:S09]  /*25d0*/  ULEA UR4, UR5, UR4, 0x18 ;  /* 0x0000000405047291 */ /* 0x002fd2000f8ec0ff */
[----:B0-----:R-:W0:Y:S04]  /*25e0*/  LDS.64 R2, [UR4+0x18] ;  /* 0x00001804ff027984 */ /* 0x001e280008000a00 */
        /* <DEDUP_REMOVED lines=22> */
.L_x_45:
[----:B------:R-:W-:Y:S05]  /*2750*/  BSYNC.RECONVERGENT B0 ;  /* 0x0000000000007941 */ /* 0x000fea0003800200 */
.L_x_30:
[----:B------:R-:W-:Y:S05]  /*2760*/  @P0 EXIT ;  /* 0x000000000000094d */ /* 0x000fea0003800000 */
[----:B------:R-:W3:Y:S02]  /*2770*/  LDCU.64 UR4, c[0x0][0x388] ;  /* 0x00007100ff0477ac */ /* 0x000ee40008000a00 */
[----:B---3--:R-:W-:-:S06]  /*2780*/  UIMAD.WIDE.U32 UR4, UR11, 0x8, UR4 ;  /* 0x000000080b0478a5 */ /* 0x008fcc000f8e0004 */
[----:B------:R-:W-:Y:S02]  /*2790*/  IMAD.U32 R2, RZ, RZ, UR4 ;  /* 0x00000004ff027e24 */ /* 0x000fe4000f8e00ff */
[----:B0-2---:R-:W-:-:S05]  /*27a0*/  IMAD.U32 R3, RZ, RZ, UR5 ;  /* 0x00000005ff037e24 */ /* 0x005fca000f8e00ff */
[----:B------:R-:W-:Y:S01]  /*27b0*/  STG.E.64 desc[UR14][R2.64], R8 ;  /* 0x0000000802007986 */ /* 0x000fe2000c101b0e */
[----:B------:R-:W-:Y:S05]  /*27c0*/  EXIT ;  /* 0x000000000000794d */ /* 0x000fea0003800000 */
.L_x_58:
        /* <DEDUP_REMOVED lines=11> */
.L_x_323:


//--------------------- .text._ZN3cub18CUB_300001_SM_10006detail6reduce28DeviceReduceSingleTileKernelINS2_10policy_hubIdyN4cuda3std3__44plusIdEEE10Policy1000EN6thrust24THRUST_300001_SM_1000_NS6detail15normal_iteratorINSD_10device_ptrIdEEEEPdyS9_dd15SquareTransformEEvT0_T1_T2_T3_T4_T6_ --------------------------
	.section	.text._ZN3cub18CUB_300001_SM_10006detail6reduce28DeviceReduceSingleTileKernelINS2_10policy_hubIdyN4cuda3std3__44plusIdEEE10Policy1000EN6thrust24THRUST_300001_SM_1000_NS6detail15normal_iteratorINSD_10device_ptrIdEEEEPdyS9_dd15SquareTransformEEvT0_T1_T2_T3_T4_T6_,"ax",@progbits
	.align	128
        .global         _ZN3cub18CUB_300001_SM_10006detail6reduce28DeviceReduceSingleTileKernelINS2_10policy_hubIdyN4cuda3std3__44plusIdEEE10Policy1000EN6thrust24THRUST_300001_SM_1000_NS6detail15normal_iteratorINSD_10device_ptrIdEEEEPdyS9_dd15SquareTransformEEvT0_T1_T2_T3_T4_T6_
        .type           _ZN3cub18CUB_300001_SM_10006detail6reduce28DeviceReduceSingleTileKernelINS2_10policy_hubIdyN4cuda3std3__44plusIdEEE10Policy1000EN6thrust24THRUST_300001_SM_1000_NS6detail15normal_iteratorINSD_10device_ptrIdEEEEPdyS9_dd15SquareTransformEEvT0_T1_T2_T3_T4_T6_,@function
        .size           _ZN3cub18CUB_300001_SM_10006detail6reduce28DeviceReduceSingleTileKernelINS2_10policy_hubIdyN4cuda3std3__44plusIdEEE10Policy1000EN6thrust24THRUST_300001_SM_1000_NS6detail15normal_iteratorINSD_10device_ptrIdEEEEPdyS9_dd15SquareTransformEEvT0_T1_T2_T3_T4_T6_,(.L_x_324 - _ZN3cub18CUB_300001_SM_10006detail6reduce28DeviceReduceSingleTileKernelINS2_10policy_hubIdyN4cuda3std3__44plusIdEEE10Policy1000EN6thrust24THRUST_300001_SM_1000_NS6detail15normal_iteratorINSD_10device_ptrIdEEEEPdyS9_dd15SquareTransformEEvT0_T1_T2_T3_T4_T6_)
        .other          _ZN3cub18CUB_300001_SM_10006detail6reduce28DeviceReduceSingleTileKernelINS2_10policy_hubIdyN4cuda3std3__44plusIdEEE10Policy1000EN6thrust24THRUST_300001_SM_1000_NS6detail15normal_iteratorINSD_10device_ptrIdEEEEPdyS9_dd15SquareTransformEEvT0_T1_T2_T3_T4_T6_,@"STO_CUDA_ENTRY STV_DEFAULT"
_ZN3cub18CUB_300001_SM_10006detail6reduce28DeviceReduceSingleTileKernelINS2_10policy_hubIdyN4cuda3std3__44plusIdEEE10Policy1000EN6thrust24THRUST_300001_SM_1000_NS6detail15normal_iteratorINSD_10device_ptrIdEEEEPdyS9_dd15SquareTransformEEvT0_T1_T2_T3_T4_T6_:
.text._ZN3cub18CUB_300001_SM_10006detail6reduce28DeviceReduceSingleTileKernelINS2_10policy_hubIdyN4cuda3std3__44plusIdEEE10Policy1000EN6thrust24THRUST_300001_SM_1000_NS6detail15normal_iteratorINSD_10device_ptrIdEEEEPdyS9_dd15SquareTransformEEvT0_T1_T2_T3_T4_T6_:
[----:B------:R-:W-:Y:S01]  /*0000*/  LDC R1, c[0x0][0x37c] ;  /* 0x0000df00ff017b82 */ /* 0x000fe20000000800 */
[----:B------:R-:W0:Y:S01]  /*0010*/  LDCU.64 UR4, c[0x0][0x390] ;  /* 0x00007200ff0477ac */ /* 0x000e220008000a00 */
[----:B------:R-:W1:Y:S01]  /*0020*/  LDCU.64 UR6, c[0x0][0x358] ;  /* 0x00006b00ff0677ac */ /* 0x000e620008000a00 */
[----:B0-----:R-:W-:Y:S02]  /*0030*/  IMAD.U32 R8, RZ, RZ, UR4 ;  /* 0x00000004ff087e24 */ /* 0x001fe4000f8e00ff */
[----:B------:R-:W-:-:S03]  /*0040*/  IMAD.U32 R9, RZ, RZ, UR5 ;  /* 0x00000005ff097e24 */ /* 0x000fc6000f8e00ff */
[----:B------:R-:W-:-:S04]  /*0050*/  ISETP.NE.U32.AND P0, PT, R8, RZ, PT ;  /* 0x000000ff0800720c */ /* 0x000fc80003f05070 */
[----:B------:R-:W-:-:S13]  /*0060*/  ISETP.NE.AND.EX P0, PT, R9, RZ, PT, P0 ;  /* 0x000000ff0900720c */ /* 0x000fda0003f05300 */
        /* <DEDUP_REMOVED lines=8> */
.L_x_59:
[----:B------:R-:W-:Y:S01]  /*00f0*/  ISETP.GT.U32.AND P0, PT, R8, 0xdff, PT ;  /* 0x00000dff0800780c */ /* 0x000fe20003f04070 */
[----:B------:R-:W-:Y:S03]  /*0100*/  BSSY.RECONVERGENT B0, `(.L_x_60) ;  /* 0x000024f000007945 */ /* 0x000fe60003800200 */
[----:B------:R-:W-:-:S13]  /*0110*/  ISETP.GT.U32.AND.EX P0, PT, R9, RZ, PT, P0 ;  /* 0x000000ff0900720c */ /* 0x000fda0003f04100 */
[----:B------:R-:W-:Y:S05]  /*0120*/  @P0 BRA `(.L_x_61) ;  /* 0x0000001400380947 */ /* 0x000fea0003800000 */
[----:B------:R-:W0:Y:S01]  /*0130*/  S2R R0, SR_TID.X ;  /* 0x0000000000007919 */ /* 0x000e220000002100 */
[----:B------:R-:W-:Y:S01]  /*0140*/  BSSY.RECONVERGENT B1, `(.L_x_62) ;  /* 0x000000a000017945 */ /* 0x000fe20003800200 */
[----:B------:R-:W-:Y:S02]  /*0150*/  CS2R R4, SRZ ;  /* 0x0000000000047805 */ /* 0x000fe4000001ff00 */
[----:B0-----:R-:W-:Y:S01]  /*0160*/  ISETP.GE.U32.AND P0, PT, R0, R8, PT ;  /* 0x000000080000720c */ /* 0x001fe20003f06070 */
[----:B------:R-:W-:-:S12]  /*0170*/  IMAD.MOV.U32 R2, RZ, RZ, R0 ;  /* 0x000000ffff027224 */ /* 0x000fd800078e0000 */
[----:B------:R-:W-:Y:S05]  /*0180*/  @P0 BRA `(.L_x_63) ;  /* 0x0000000000140947 */ /* 0x000fea0003800000 */
[----:B------:R-:W0:Y:S02]  /*0190*/  LDC.64 R6, c[0x0][0x380] ;  /* 0x0000e000ff067b82 */ /* 0x000e240000000a00 */
[----:B0-----:R-:W-:-:S06]  /*01a0*/  IMAD.WIDE.U32 R6, R0, 0x8, R6 ;  /* 0x0000000800067825 */ /* 0x001fcc00078e0006 */
[----:B------:R-:W2:Y:S01]  /*01b0*/  LDG.E.64 R6, desc[UR6][R6.64] ;  /* 0x0000000606067981 */ /* 0x000ea2000c1e1b00 */
[----:B------:R-:W-:Y:S01]  /*01c0*/  VIADD R2, R0, 0x200 ;  /* 0x0000020000027836 */ /* 0x000fe20000000000 */
[----:B--2---:R-:W-:-:S11]  /*01d0*/  DMUL R4, R6, R6 ;  /* 0x0000000606047228 */ /* 0x004fd60000000000 */
.L_x_63:
[----:B------:R-:W-:Y:S05]  /*01e0*/  BSYNC.RECONVERGENT B1 ;  /* 0x0000000000017941 */ /* 0x000fea0003800200 */
.L_x_62:
[----:B------:R-:W-:Y:S01]  /*01f0*/  ISETP.GE.U32.AND P0, PT, R2, R8, PT ;  /* 0x000000080200720c */ /* 0x000fe20003f06070 */
[----:B------:R-:W-:-:S12]  /*0200*/  BSSY.RECONVERGENT B1, `(.L_x_64) ;  /* 0x000006d000017945 */ /* 0x000fd80003800200 */
[----:B------:R-:W-:Y:S05]  /*0210*/  @P0 BRA `(.L_x_65) ;  /* 0x0000000400ac0947 */ /* 0x000fea0003800000 */
[----:B------:R-:W-:Y:S01]  /*0220*/  LOP3.LUT R3, RZ, R2, RZ, 0x33, !PT ;  /* 0x00000002ff037212 */ /* 0x000fe200078e33ff */
[----:B------:R-:W-:Y:S04]  /*0230*/  BSSY.RECONVERGENT B2, `(.L_x_66) ;  /* 0x0000033000027945 */ /* 0x000fe80003800200 */
[----:B------:R-:W-:-:S05]  /*0240*/  IMAD.IADD R6, R3, 0x1, R8 ;  /* 0x0000000103067824 */ /* 0x000fca00078e0208 */
[C---:B------:R-:W-:Y:S02]  /*0250*/  ISETP.GE.U32.AND P1, PT, R6.reuse, 0x1e00, PT ;  /* 0x00001e000600780c */ /* 0x040fe40003f26070 */
[----:B------:R-:W-:-:S04]  /*0260*/  LEA.HI R3, R6, 0x1, RZ, 0x17 ;  /* 0x0000000106037811 */ /* 0x000fc800078fb8ff */
[----:B------:R-:W-:-:S04]  /*0270*/  LOP3.LUT R43, R3, 0xf, RZ, 0xc0, !PT ;  /* 0x0000000f032b7812 */ /* 0x000fc800078ec0ff */
[----:B------:R-:W-:-:S03]  /*0280*/  ISETP.NE.AND P0, PT, R43, RZ, PT ;  /* 0x000000ff2b00720c */ /* 0x000fc60003f05270 */
[----:B------:R-:W-:Y:S10]  /*0290*/  @!P1 BRA `(.L_x_67) ;  /* 0x0000000000b09947 */ /* 0x000ff40003800000 */
[----:B------:R-:W0:Y:S01]  /*02a0*/  LDC.64 R6, c[0x0][0x380] ;  /* 0x0000e000ff067b82 */ /* 0x000e220000000a00 */
[----:B------:R-:W-:-:S05]  /*02b0*/  LOP3.LUT R42, R3, 0xfffff0, RZ, 0xc0, !PT ;  /* 0x00fffff0032a7812 */ /* 0x000fca00078ec0ff */
[----:B------:R-:W-:Y:S02]  /*02c0*/  IMAD.MOV R42, RZ, RZ, -R42 ;  /* 0x000000ffff2a7224 */ /* 0x000fe400078e0a2a */
[----:B0-----:R-:W-:-:S03]  /*02d0*/  IMAD.WIDE.U32 R6, R2, 0x8, R6 ;  /* 0x0000000802067825 */ /* 0x001fc600078e0006 */
[----:B------:R-:W-:-:S05]  /*02e0*/  IADD3 R6, P1, PT, R6, 0x8000, RZ ;  /* 0x0000800006067810 */ /* 0x000fca0007f3e0ff */
[----:B------:R-:W-:-:S08]  /*02f0*/  IMAD.X R7, RZ, RZ, R7, P1 ;  /* 0x000000ffff077224 */ /* 0x000fd000008e0607 */
.L_x_68:
[----:B------:R-:W2:Y:S04]  /*0300*/  LDG.E.64 R10, desc[UR6][R6.64+-0x8000] ;  /* 0xff800006060a7981 */ /* 0x000ea8000c1e1b00 */
[----:B------:R-:W3:Y:S04]  /*0310*/  LDG.E.64 R12, desc[UR6][R6.64+-0x7000] ;  /* 0xff900006060c7981 */ /* 0x000ee8000c1e1b00 */
[----:B------:R-:W4:Y:S04]  /*0320*/  LDG.E.64 R14, desc[UR6][R6.64+-0x6000] ;  /* 0xffa00006060e7981 */ /* 0x000f28000c1e1b00 */
[----:B------:R-:W5:Y:S04]  /*0330*/  LDG.E.64 R16, desc[UR6][R6.64+-0x5000] ;  /* 0xffb0000606107981 */ /* 0x000f68000c1e1b00 */
        /* <DEDUP_REMOVED lines=11> */
[----:B------:R0:W5:Y:S01]  /*03f0*/  LDG.E.64 R40, desc[UR6][R6.64+0x7000] ;  /* 0x0070000606287981 */ /* 0x000162000c1e1b00 */
[----:B------:R-:W-:-:S02]  /*0400*/  VIADD R42, R42, 0x10 ;  /* 0x000000102a2a7836 */ /* 0x000fc40000000000 */
        /* <DEDUP_REMOVED lines=19> */
[----:B------:R-:W-:Y:S01]  /*0540*/  DFMA R4, R40, R40, R4 ;  /* 0x000000282804722b */ /* 0x000fe20000000004 */
[----:B------:R-:W-:Y:S10]  /*0550*/  @P1 BRA `(.L_x_68) ;  /* 0xfffffffc00681947 */ /* 0x000ff4000383ffff */
.L_x_67:
[----:B------:R-:W-:Y:S05]  /*0560*/  BSYNC.RECONVERGENT B2 ;  /* 0x0000000000027941 */ /* 0x000fea0003800200 */
.L_x_66:
[----:B------:R-:W-:Y:S05]  /*0570*/  @!P0 BRA `(.L_x_65) ;  /* 0x0000000000d48947 */ /* 0x000fea0003800000 */
[----:B------:R-:W-:Y:S01]  /*0580*/  ISETP.GE.U32.AND P0, PT, R43, 0x8, PT ;  /* 0x000000082b00780c */ /* 0x000fe20003f06070 */
[----:B------:R-:W-:Y:S01]  /*0590*/  BSSY.RECONVERGENT B2, `(.L_x_69) ;  /* 0x0000017000027945 */ /* 0x000fe20003800200 */
[----:B------:R-:W-:-:S04]  /*05a0*/  LOP3.LUT R26, R3, 0x7, RZ, 0xc0, !PT ;  /* 0x00000007031a7812 */ /* 0x000fc800078ec0ff */
[----:B------:R-:W-:-:S07]  /*05b0*/  ISETP.NE.AND P1, PT, R26, RZ, PT ;  /* 0x000000ff1a00720c */ /* 0x000fce0003f25270 */
[----:B------:R-:W-:Y:S06]  /*05c0*/  @!P0 BRA `(.L_x_70) ;  /* 0x00000000004c8947 */ /* 0x000fec0003800000 */
[----:B------:R-:W0:Y:S02]  /*05d0*/  LDC.64 R6, c[0x0][0x380] ;  /* 0x0000e000ff067b82 */ /* 0x000e240000000a00 */
[----:B0-----:R-:W-:-:S05]  /*05e0*/  IMAD.WIDE R6, R2, 0x8, R6 ;  /* 0x0000000802067825 */ /* 0x001fca00078e0206 */
        /* <DEDUP_REMOVED lines=17> */
.L_x_70:
[----:B------:R-:W-:Y:S05]  /*0700*/  BSYNC.RECONVERGENT B2 ;  /* 0x0000000000027941 */ /* 0x000fea0003800200 */
.L_x_69:
        /* <DEDUP_REMOVED lines=17> */
.L_x_72:
[----:B------:R-:W-:Y:S05]  /*0820*/  BSYNC.RECONVERGENT B2 ;  /* 0x0000000000027941 */ /* 0x000fea0003800200 */
.L_x_71:
[----:B------:R-:W-:Y:S05]  /*0830*/  @!P1 BRA `(.L_x_65) ;  /* 0x0000000000249947 */ /* 0x000fea0003800000 */
[----:B------:R-:W0:Y:S01]  /*0840*/  LDC.64 R10, c[0x0][0x380] ;  /* 0x0000e000ff0a7b82 */ /* 0x000e220000000a00 */
[----:B------:R-:W-:-:S07]  /*0850*/  IMAD.MOV R3, RZ, RZ, -R3 ;  /* 0x000000ffff037224 */ /* 0x000fce00078e0a03 */
.L_x_73:
[----:B0-----:R-:W-:-:S06]  /*0860*/  IMAD.WIDE R6, R2, 0x8, R10 ;  /* 0x0000000802067825 */ /* 0x001fcc00078e020a */
[----:B------:R-:W2:Y:S01]  /*0870*/  LDG.E.64 R6, desc[UR6][R6.64] ;  /* 0x0000000606067981 */ /* 0x000ea2000c1e1b00 */
[----:B------:R-:W-:Y:S02]  /*0880*/  VIADD R3, R3, 0x1 ;  /* 0x0000000103037836 */ /* 0x000fe40000000000 */
[----:B------:R-:W-:-:S03]  /*0890*/  VIADD R2, R2, 0x200 ;  /* 0x0000020002027836 */ /* 0x000fc60000000000 */
[----:B------:R-:W-:Y:S01]  /*08a0*/  ISETP.NE.AND P0, PT, R3, RZ, PT ;  /* 0x000000ff0300720c */ /* 0x000fe20003f05270 */
[----:B--2---:R-:W-:-:S12]  /*08b0*/  DFMA R4, R6, R6, R4 ;  /* 0x000000060604722b */ /* 0x004fd80000000004 */
[----:B------:R-:W-:Y:S05]  /*08c0*/  @P0 BRA `(.L_x_73) ;  /* 0xfffffffc00e40947 */ /* 0x000fea000383ffff */
.L_x_65:
[----:B------:R-:W-:Y:S05]  /*08d0*/  BSYNC.RECONVERGENT B1 ;  /* 0x0000000000017941 */ /* 0x000fea0003800200 */
.L_x_64:
[----:B------:R-:W-:-:S04]  /*08e0*/  ISETP.GE.U32.AND P0, PT, R8, 0x200, PT ;  /* 0x000002000800780c */ /* 0x000fc80003f06070 */
[----:B------:R-:W-:-:S13]  /*08f0*/  ISETP.GE.U32.AND.EX P0, PT, R9, RZ, PT, P0 ;  /* 0x000000ff0900720c */ /* 0x000fda0003f06100 */
        /* <DEDUP_REMOVED lines=32> */
[----:B------:R-:W-:Y:S02]  /*0b00*/  ISETP.GT.AND P0, PT, R10, 0xf, PT ;  /* 0x0000000f0a00780c */ /* 0x000fe40003f04270 */
[----:B------:R-:W-:Y:S01]  /*0b10*/  @!P1 LOP3.LUT R8, R4, 0xf8, RZ, 0xc0, !PT ;  /* 0x000000f804089812 */ /* 0x000fe200078ec0ff */
[----:B------:R-:W0:Y:S04]  /*0b20*/  SHFL.DOWN PT, R3, R7, 0x10, 0x1f ;  /* 0x0a001f0007037f89 */ /* 0x000e2800000e0000 */
[----:B------:R-:W-:Y:S01]  /*0b30*/  @!P1 IMAD.IADD R9, R8, 0x1, R9 ;  /* 0x0000000108099824 */ /* 0x000fe200078e0209 */
[----:B0-----:R-:W-:-:S07]  /*0b40*/  DADD R4, R2, R6 ;  /* 0x0000000002047229 */ /* 0x001fce0000000006 */
[----:B------:R0:W-:Y:S01]  /*0b50*/  @!P1 STS.64 [R9+0x10], R4 ;  /* 0x0000100409009388 */ /* 0x0001e20000000a00 */
[----:B------:R-:W-:Y:S01]  /*0b60*/  BAR.SYNC.DEFER_BLOCKING 0x0 ;  /* 0x0000000000007b1d */ /* 0x000fe20000010000 */
[----:B------:R-:W-:Y:S02]  /*0b70*/  ISETP.NE.AND P1, PT, R0, RZ, PT ;  /* 0x000000ff0000720c */ /* 0x000fe40003f25270 */
[----:B------:R-:W-:Y:S02]  /*0b80*/  FSEL R2, R6, R4, P0 ;  /* 0x0000000406027208 */ /* 0x000fe40000000000 */
[----:B------:R-:W-:-:S09]  /*0b90*/  FSEL R3, R7, R5, P0 ;  /* 0x0000000507037208 */ /* 0x000fd20000000000 */
[----:B0-----:R-:W-:Y:S05]  /*0ba0*/  @P1 BRA `(.L_x_75) ;  /* 0x0000001800901947 */ /* 0x001fea0003800000 */
        /* <DEDUP_REMOVED lines=27> */
.L_x_74:
[----:B------:R-:W-:Y:S01]  /*0d60*/  LOP3.LUT R2, R0, 0x3e0, RZ, 0xc0, !PT ;  /* 0x000003e000027812 */ /* 0x000fe200078ec0ff */
[----:B------:R-:W0:Y:S03]  /*0d70*/  S2R R12, SR_LANEID ;  /* 0x00000000000c7919 */ /* 0x000e260000000000 */
[----:B------:R-:W-:Y:S01]  /*0d80*/  LOP3.LUT R7, RZ, R2, RZ, 0x33, !PT ;  /* 0x00000002ff077212 */ /* 0x000fe200078e33ff */
[----:B------:R-:W-:-:S04]  /*0d90*/  VIADD R3, R2, 0x20 ;  /* 0x0000002002037836 */ /* 0x000fc80000000000 */
[----:B------:R-:W-:Y:S01]  /*0da0*/  IMAD.IADD R7, R7, 0x1, R8 ;  /* 0x0000000107077824 */ /* 0x000fe200078e0208 */
[----:B------:R-:W-:-:S04]  /*0db0*/  ISETP.GT.U32.AND P0, PT, R3, R8, PT ;  /* 0x000000080300720c */ /* 0x000fc80003f04070 */
[----:B------:R-:W-:-:S05]  /*0dc0*/  SEL R13, R7, 0x1f, P0 ;  /* 0x0000001f070d7807 */ /* 0x000fca0000000000 */
[----:B------:R-:W-:Y:S04]  /*0dd0*/  SHFL.DOWN PT, R2, R4, 0x1, R13 ;  /* 0x0820000004027989 */ /* 0x000fe800000e000d */
[----:B------:R-:W1:Y:S01]  /*0de0*/  SHFL.DOWN PT, R3, R5, 0x1, R13 ;  /* 0x0820000005037989 */ /* 0x000e6200000e000d */
[C---:B0-----:R-:W-:Y:S01]  /*0df0*/  ISETP.GE.AND P0, PT, R12.reuse, R13, PT ;  /* 0x0000000d0c00720c */ /* 0x041fe20003f06270 */
[C---:B------:R-:W-:Y:S01]  /*0e00*/  VIADD R10, R12.reuse, 0x2 ;  /* 0x000000020c0a7836 */ /* 0x040fe20000000000 */
[----:B------:R-:W-:Y:S01]  /*0e10*/  ISETP.NE.AND P1, PT, R12, RZ, PT ;  /* 0x000000ff0c00720c */ /* 0x000fe20003f25270 */
[----:B-1----:R-:W-:-:S10]  /*0e20*/  DADD R2, R2, R4 ;  /* 0x0000000002027229 */ /* 0x002fd40000000004 */
[----:B------:R-:W-:Y:S01]  /*0e30*/  FSEL R6, R2, R4, !P0 ;  /* 0x0000000402067208 */ /* 0x000fe20004000000 */
[----:B------:R-:W-:Y:S01]  /*0e40*/  VIADD R4, R12, 0x4 ;  /* 0x000000040c047836 */ /* 0x000fe20000000000 */
[----:B------:R-:W-:Y:S02]  /*0e50*/  FSEL R7, R3, R5, !P0 ;  /* 0x0000000503077208 */ /* 0x000fe40004000000 */
[----:B------:R-:W-:Y:S01]  /*0e60*/  ISETP.GT.AND P0, PT, R10, R13, PT ;  /* 0x0000000d0a00720c */ /* 0x000fe20003f04270 */
[----:B------:R-:W-:Y:S04]  /*0e70*/  SHFL.DOWN PT, R2, R6, 0x2, R13 ;  /* 0x0840000006027989 */ /* 0x000fe800000e000d */
[----:B------:R-:W0:Y:S02]  /*0e80*/  SHFL.DOWN PT, R3, R7, 0x2, R13 ;  /* 0x0840000007037989 */ /* 0x000e2400000e000d */
[----:B0-----:R-:W-:-:S10]  /*0e90*/  DADD R2, R2, R6 ;  /* 0x0000000002027229 */ /* 0x001fd40000000006 */
[----:B------:R-:W-:Y:S01]  /*0ea0*/  FSEL R10, R6, R2, P0 ;  /* 0x00000002060a7208 */ /* 0x000fe20000000000 */
[----:B------:R-:W-:Y:S01]  /*0eb0*/  VIADD R6, R12, 0x8 ;  /* 0x000000080c067836 */ /* 0x000fe20000000000 */
[----:B------:R-:W-:Y:S02]  /*0ec0*/  FSEL R11, R7, R3, P0 ;  /* 0x00000003070b7208 */ /* 0x000fe40000000000 */
[----:B------:R-:W-:Y:S01]  /*0ed0*/  ISETP.GT.AND P0, PT, R4, R13, PT ;  /* 0x0000000d0400720c */ /* 0x000fe20003f04270 */
[----:B------:R-:W-:Y:S04]  /*0ee0*/  SHFL.DOWN PT, R2, R10, 0x4, R13 ;  /* 0x088000000a027989 */ /* 0x000fe800000e000d */
[----:B------:R-:W0:Y:S02]  /*0ef0*/  SHFL.DOWN PT, R3, R11, 0x4, R13 ;  /* 0x088000000b037989 */ /* 0x000e2400000e000d */
[----:B0-----:R-:W-:-:S10]  /*0f00*/  DADD R2, R2, R10 ;  /* 0x0000000002027229 */ /* 0x001fd4000000000a */
[----:B------:R-:W-:Y:S02]  /*0f10*/  FSEL R4, R10, R2, P0 ;  /* 0x000000020a047208 */ /* 0x000fe40000000000 */
[----:B------:R-:W-:Y:S02]  /*0f20*/  FSEL R5, R11, R3, P0 ;  /* 0x000000030b057208 */ /* 0x000fe40000000000 */
[----:B------:R-:W-:Y:S01]  /*0f30*/  ISETP.GT.AND P0, PT, R6, R13, PT ;  /* 0x0000000d0600720c */ /* 0x000fe20003f04270 */
[----:B------:R-:W-:Y:S01]  /*0f40*/  SHFL.DOWN PT, R2, R4, 0x8, R13 ;  /* 0x0900000004027989 */ /* 0x000fe200000e000d */
[----:B------:R-:W-:-:S03]  /*0f50*/  @!P1 MOV R10, 0x400 ;  /* 0x00000400000a9802 */ /* 0x000fc60000000f00 */
[----:B------:R-:W0:Y:S01]  /*0f60*/  SHFL.DOWN PT, R3, R5, 0x8, R13 ;  /* 0x0900000005037989 */ /* 0x000e2200000e000d */
[----:B------:R-:W1:Y:S01]  /*0f70*/  @!P1 S2R R11, SR_CgaCtaId ;  /* 0x00000000000b9919 */ /* 0x000e620000008800 */
[----:B0-----:R-:W-:-:S10]  /*0f80*/  DADD R2, R2, R4 ;  /* 0x0000000002027229 */ /* 0x001fd40000000004 */
[----:B------:R-:W-:Y:S01]  /*0f90*/  FSEL R6, R4, R2, P0 ;  /* 0x0000000204067208 */ /* 0x000fe20000000000 */
[----:B------:R-:W-:Y:S01]  /*0fa0*/  VIADD R4, R12, 0x10 ;  /* 0x000000100c047836 */ /* 0x000fe20000000000 */
[----:B------:R-:W-:Y:S02]  /*0fb0*/  FSEL R7, R5, R3, P0 ;  /* 0x0000000305077208 */ /* 0x000fe40000000000 */
[----:B------:R-:W-:Y:S01]  /*0fc0*/  @!P1 SHF.R.U32.HI R5, RZ, 0x2, R0 ;  /* 0x00000002ff059819 */ /* 0x000fe20000011600 */
[----:B------:R-:W-:Y:S01]  /*0fd0*/  SHFL.DOWN PT, R2, R6, 0x10, R13 ;  /* 0x0a00000006027989 */ /* 0x000fe200000e000d */
[----:B-1----:R-:W-:Y:S02]  /*0fe0*/  @!P1 LEA R10, R11, R10, 0x18 ;  /* 0x0000000a0b0a9211 */ /* 0x002fe400078ec0ff */
[----:B------:R-:W-:Y:S01]  /*0ff0*/  @!P1 LOP3.LUT R5, R5, 0xf8, RZ, 0xc0, !PT ;  /* 0x000000f805059812 */ /* 0x000fe200078ec0ff */
[----:B------:R-:W0:Y:S01]  /*1000*/  SHFL.DOWN PT, R3, R7, 0x10, R13 ;  /* 0x0a00000007037989 */ /* 0x000e2200000e000d */
[----:B------:R-:W-:-:S03]  /*1010*/  ISETP.GT.AND P0, PT, R4, R13, PT ;  /* 0x0000000d0400720c */ /* 0x000fc60003f04270 */
[----:B------:R-:W-:Y:S01]  /*1020*/  @!P1 IMAD.IADD R5, R5, 0x1, R10 ;  /* 0x0000000105059824 */ /* 0x000fe200078e020a */
[----:B0-----:R-:W-:-:S10]  /*1030*/  DADD R2, R2, R6 ;  /* 0x0000000002027229 */ /* 0x001fd40000000006 */
[----:B------:R-:W-:Y:S02]  /*1040*/  FSEL R2, R6, R2, P0 ;  /* 0x0000000206027208 */ /* 0x000fe40000000000 */
[----:B------:R-:W-:-:S05]  /*1050*/  FSEL R3, R7, R3, P0 ;  /* 0x0000000307037208 */ /* 0x000fca0000000000 */
[----:B------:R0:W-:Y:S01]  /*1060*/  @!P1 STS.64 [R5+0x10], R2 ;  /* 0x0000100205009388 */ /* 0x0001e20000000a00 */
[----:B------:R-:W-:Y:S01]  /*1070*/  BAR.SYNC.DEFER_BLOCKING 0x0 ;  /* 0x0000000000007b1d */ /* 0x000fe20000010000 */
[----:B------:R-:W-:-:S13]  /*1080*/  ISETP.NE.AND P1, PT, R0, RZ, PT ;  /* 0x000000ff0000720c */ /* 0x000fda0003f25270 */
[----:B0-----:R-:W-:Y:S05]  /*1090*/  @P1 BRA `(.L_x_75) ;  /* 0x0000001400541947 */ /* 0x001fea0003800000 */
[----:B------:R-:W0:Y:S01]  /*10a0*/  S2UR UR5, SR_CgaCtaId ;  /* 0x00000000000579c3 */ /* 0x000e220000008800 */
[----:B------:R-:W-:Y:S01]  /*10b0*/  UMOV UR4, 0x400 ;  /* 0x0000040000047882 */ /* 0x000fe20000000000 */
[----:B------:R-:W-:-:S04]  /*10c0*/  ISETP.GT.U32.AND P0, PT, R8, 0x20, PT ;  /* 0x000000200800780c */ /* 0x000fc80003f04070 */
[----:B------:R-:W-:Y:S01]  /*10d0*/  ISETP.GT.U32.AND.EX P0, PT, R9, RZ, PT, P0 ;  /* 0x000000ff0900720c */ /* 0x000fe20003f04100 */
[----:B0-----:R-:W-:-:S09]  /*10e0*/  ULEA UR4, UR5, UR4, 0x18 ;  /* 0x0000000405047291 */ /* 0x001fd2000f8ec0ff */
[----:B------:R-:W0:Y:S04]  /*10f0*/  LDS.64 R4, [UR4+0x18] ;  /* 0x00001804ff047984 */ /* 0x000e280008000a00 */
[----:B------:R-:W1:Y:S01]  /*1100*/  LDS.128 R12, [UR4+0x20] ;  /* 0x00002004ff0c7984 */ /* 0x000e620008000c00 */
[----:B0-----:R-:W-:-:S10]  /*1110*/  DADD R4, R2, R4 ;  /* 0x0000000002047229 */ /* 0x001fd40000000004 */
[----:B------:R-:W-:Y:S02]  /*1120*/  FSEL R2, R4, R2, P0 ;  /* 0x0000000204027208 */ /* 0x000fe40000000000 */
[----:B------:R-:W-:Y:S02]  /*1130*/  FSEL R3, R5, R3, P0 ;  /* 0x0000000305037208 */ /* 0x000fe40000000000 */
[----:B------:R-:W0:Y:S01]  /*1140*/  LDS.128 R4, [UR4+0x30] ;  /* 0x00003004ff047984 */ /* 0x000e220008000c00 */
[----:B------:R-:W-:-:S03]  /*1150*/  ISETP.GT.U32.AND P0, PT, R8, 0x40, PT ;  /* 0x000000400800780c */ /* 0x000fc60003f04070 */
[----:B-1----:R-:W-:Y:S01]  /*1160*/  DADD R12, R12, R2 ;  /* 0x000000000c0c7229 */ /* 0x002fe20000000002 */
[----:B------:R-:W-:-:S09]  /*1170*/  ISETP.GT.U32.AND.EX P0, PT, R9, RZ, PT, P0 ;  /* 0x000000ff0900720c */ /* 0x000fd20003f04100 */
[----:B------:R-:W-:Y:S02]  /*1180*/  FSEL R2, R12, R2, P0 ;  /* 0x000000020c027208 */ /* 0x000fe40000000000 */
[----:B------:R-:W-:Y:S02]  /*1190*/  FSEL R3, R13, R3, P0 ;  /* 0x000000030d037208 */ /* 0x000fe40000000000 */
[----:B------:R-:W-:-:S04]  /*11a0*/  ISETP.GT.U32.AND P0, PT, R8, 0x60, PT ;  /* 0x000000600800780c */ /* 0x000fc80003f04070 */
[----:B------:R-:W-:Y:S01]  /*11b0*/  DADD R14, R2, R14 ;  /* 0x00000000020e7229 */ /* 0x000fe2000000000e */
[----:B------:R-:W-:-:S09]  /*11c0*/  ISETP.GT.U32.AND.EX P0, PT, R9, RZ, PT, P0 ;  /* 0x000000ff0900720c */ /* 0x000fd20003f04100 */
[----:B------:R-:W-:Y:S02]  /*11d0*/  FSEL R2, R14, R2, P0 ;  /* 0x000000020e027208 */ /* 0x000fe40000000000 */
[----:B------:R-:W-:Y:S02]  /*11e0*/  FSEL R3, R15, R3, P0 ;  /* 0x000000030f037208 */ /* 0x000fe40000000000 */
[----:B------:R-:W1:Y:S01]  /*11f0*/  LDS.128 R12, [UR4+0x40] ;  /* 0x00004004ff0c7984 */ /* 0x000e620008000c00 */
[----:B------:R-:W-:-:S03]  /*1200*/  ISETP.GT.U32.AND P0, PT, R8, 0x80, PT ;  /* 0x000000800800780c */ /* 0x000fc60003f04070 */
[----:B0-----:R-:W-:Y:S01]  /*1210*/  DADD R4, R4, R2 ;  /* 0x0000000004047229 */ /* 0x001fe20000000002 */
        /* <DEDUP_REMOVED lines=52> */
[----:B------:R-:W-:-:S04]  /*1560*/  ISETP.GT.U32.AND P0, PT, R8, 0x1c0, PT ;  /* 0x000001c00800780c */ /* 0x000fc80003f04070 */
        /* <DEDUP_REMOVED lines=8> */
[----:B------:R-:W-:Y:S01]  /*15f0*/  FSEL R3, R15, R3, P0 ;  /* 0x000000030f037208 */ /* 0x000fe20000000000 */
[----:B------:R-:W-:Y:S06]  /*1600*/  BRA `(.L_x_75) ;  /* 0x0000000c00f87947 */ /* 0x000fec0003800000 */
.L_x_61:
[----:B------:R-:W0:Y:S01]  /*1610*/  S2R R0, SR_TID.X ;  /* 0x0000000000007919 */ /* 0x000e220000002100 */
[----:B------:R-:W0:Y:S02]  /*1620*/  LDC.64 R4, c[0x0][0x380] ;  /* 0x0000e000ff047b82 */ /* 0x000e240000000a00 */
[----:B0-----:R-:W-:-:S05]  /*1630*/  IMAD.WIDE.U32 R4, R0, 0x8, R4 ;  /* 0x0000000800047825 */ /* 0x001fca00078e0004 */
[----:B------:R-:W2:Y:S04]  /*1640*/  LDG.E.64 R6, desc[UR6][R4.64+0x1000] ;  /* 0x0010000604067981 */ /* 0x000ea8000c1e1b00 */
[----:B------:R-:W3:Y:S04]  /*1650*/  LDG.E.64 R2, desc[UR6][R4.64] ;  /* 0x0000000604027981 */ /* 0x000ee8000c1e1b00 */
[----:B------:R-:W4:Y:S04]  /*1660*/  LDG.E.64 R10, desc[UR6][R4.64+0x2000] ;  /* 0x00200006040a7981 */ /* 0x000f28000c1e1b00 */
[----:B------:R-:W5:Y:S04]  /*1670*/  LDG.E.64 R12, desc[UR6][R4.64+0x3000] ;  /* 0x00300006040c7981 */ /* 0x000f68000c1e1b00 */
[----:B------:R-:W5:Y:S04]  /*1680*/  LDG.E.64 R14, desc[UR6][R4.64+0x4000] ;  /* 0x00400006040e7981 */ /* 0x000f68000c1e1b00 */
[----:B------:R-:W5:Y:S04]  /*1690*/  LDG.E.64 R16, desc[UR6][R4.64+0x5000] ;  /* 0x0050000604107981 */ /* 0x000f68000c1e1b00 */
[----:B------:R-:W5:Y:S01]  /*16a0*/  LDG.E.64 R18, desc[UR6][R4.64+0x6000] ;  /* 0x0060000604127981 */ /* 0x000f62000c1e1b00 */
[----:B--2---:R-:W-:-:S08]  /*16b0*/  DMUL R6, R6, R6 ;  /* 0x0000000606067228 */ /* 0x004fd00000000000 */
[----:B---3--:R-:W-:Y:S01]  /*16c0*/  DFMA R6, R2, R2, R6 ;  /* 0x000000020206722b */ /* 0x008fe20000000006 */
[----:B------:R-:W-:Y:S02]  /*16d0*/  IMAD.MOV.U32 R3, RZ, RZ, 0xe00 ;  /* 0x00000e00ff037424 */ /* 0x000fe400078e00ff */
[----:B------:R-:W-:-:S05]  /*16e0*/  IMAD.MOV.U32 R2, RZ, RZ, RZ ;  /* 0x000000ffff027224 */ /* 0x000fca00078e00ff */
[----:B----4-:R-:W-:-:S08]  /*16f0*/  DFMA R6, R10, R10, R6 ;  /* 0x0000000a0a06722b */ /* 0x010fd00000000006 */
[----:B-----5:R-:W-:Y:S01]  /*1700*/  DFMA R6, R12, R12, R6 ;  /* 0x0000000c0c06722b */ /* 0x020fe20000000006 */
[----:B------:R-:W-:-:S04]  /*1710*/  IADD3 R12, P1, PT, R8, -0xe00, RZ ;  /* 0xfffff200080c7810 */ /* 0x000fc80007f3e0ff */
[----:B------:R-:W-:Y:S02]  /*1720*/  ISETP.GE.U32.AND P0, PT, R12, 0xe00, PT ;  /* 0x00000e000c00780c */ /* 0x000fe40003f06070 */
[----:B------:R-:W-:Y:S01]  /*1730*/  IADD3.X R13, PT, PT, R9, -0x1, RZ, P1, !PT ;  /* 0xffffffff090d7810 */ /* 0x000fe20000ffe4ff */
[----:B------:R-:W-:-:S03]  /*1740*/  DFMA R6, R14, R14, R6 ;  /* 0x0000000e0e06722b */ /* 0x000fc60000000006 */
[----:B------:R-:W-:-:S05]  /*1750*/  ISETP.GE.U32.AND.EX P0, PT, R13, RZ, PT, P0 ;  /* 0x000000ff0d00720c */ /* 0x000fca0003f06100 */
[----:B------:R-:W-:-:S08]  /*1760*/  DFMA R6, R16, R16, R6 ;  /* 0x000000101006722b */ /* 0x000fd00000000006 */
[----:B------:R-:W-:Y:S01]  /*1770*/  DFMA R6, R18, R18, R6 ;  /* 0x000000121206722b */ /* 0x000fe20000000006 */
[----:B------:R-:W-:Y:S10]  /*1780*/  @!P0 BRA `(.L_x_76) ;  /* 0x0000000000748947 */ /* 0x000ff40003800000 */
[----:B------:R-:W0:Y:S01]  /*1790*/  LDC.64 R8, c[0x0][0x390] ;  /* 0x0000e400ff087b82 */ /* 0x000e220000000a00 */
[----:B------:R-:W-:Y:S02]  /*17a0*/  IMAD.MOV.U32 R3, RZ, RZ, 0xe00 ;  /* 0x00000e00ff037424 */ /* 0x000fe400078e00ff */
[----:B------:R-:W-:-:S07]  /*17b0*/  IMAD.MOV.U32 R2, RZ, RZ, RZ ;  /* 0x000000ffff027224 */ /* 0x000fce00078e00ff */
.L_x_78:
[----:B------:R-:W-:-:S04]  /*17c0*/  LEA R16, P0, R3, R4, 0x3 ;  /* 0x0000000403107211 */ /* 0x000fc800078018ff */
[----:B------:R-:W-:-:S05]  /*17d0*/  LEA.HI.X R17, R3, R5, R2, 0x3, P0 ;  /* 0x0000000503117211 */ /* 0x000fca00000f1c02 */
[----:B------:R-:W2:Y:S04]  /*17e0*/  LDG.E.64 R18, desc[UR6][R16.64] ;  /* 0x0000000610127981 */ /* 0x000ea8000c1e1b00 */
[----:B------:R-:W3:Y:S04]  /*17f0*/  LDG.E.64 R20, desc[UR6][R16.64+0x1000] ;  /* 0x0010000610147981 */ /* 0x000ee8000c1e1b00 */
[----:B------:R-:W4:Y:S04]  /*1800*/  LDG.E.64 R22, desc[UR6][R16.64+0x2000] ;  /* 0x0020000610167981 */ /* 0x000f28000c1e1b00 */
[----:B------:R-:W5:Y:S04]  /*1810*/  LDG.E.64 R24, desc[UR6][R16.64+0x3000] ;  /* 0x0030000610187981 */ /* 0x000f68000c1e1b00 */
[----:B------:R-:W5:Y:S04]  /*1820*/  LDG.E.64 R26, desc[UR6][R16.64+0x4000] ;  /* 0x00400006101a7981 */ /* 0x000f68000c1e1b00 */
[----:B------:R-:W5:Y:S04]  /*1830*/  LDG.E.64 R10, desc[UR6][R16.64+0x5000] ;  /* 0x00500006100a7981 */ /* 0x000f68000c1e1b00 */
[----:B------:R-:W5:Y:S01]  /*1840*/  LDG.E.64 R14, desc[UR6][R16.64+0x6000] ;  /* 0x00600006100e7981 */ /* 0x000f62000c1e1b00 */
[----:B--2---:R-:W-:Y:S01]  /*1850*/  DFMA R6, R18, R18, R6 ;  /* 0x000000121206722b */ /* 0x004fe20000000006 */
[----:B0-----:R-:W-:-:S04]  /*1860*/  IADD3 R18, P1, PT, -R3, R8, RZ ;  /* 0x0000000803127210 */ /* 0x001fc80007f3e1ff */
[----:B------:R-:W-:-:S03]  /*1870*/  ISETP.GE.U32.AND P0, PT, R18, 0xe00, PT ;  /* 0x00000e001200780c */ /* 0x000fc60003f06070 */
[----:B---3--:R-:W-:-:S08]  /*1880*/  DFMA R6, R20, R20, R6 ;  /* 0x000000141406722b */ /* 0x008fd00000000006 */
[----:B----4-:R-:W-:-:S08]  /*1890*/  DFMA R6, R22, R22, R6 ;  /* 0x000000161606722b */ /* 0x010fd00000000006 */
[----:B-----5:R-:W-:-:S08]  /*18a0*/  DFMA R6, R24, R24, R6 ;  /* 0x000000181806722b */ /* 0x020fd00000000006 */
[----:B------:R-:W-:-:S08]  /*18b0*/  DFMA R6, R26, R26, R6 ;  /* 0x0000001a1a06722b */ /* 0x000fd00000000006 */
[----:B------:R-:W-:Y:S01]  /*18c0*/  DFMA R6, R10, R10, R6 ;  /* 0x0000000a0a06722b */ /* 0x000fe20000000006 */
[----:B------:R-:W-:-:S05]  /*18d0*/  IMAD.X R10, R9, 0x1, ~R2, P1 ;  /* 0x00000001090a7824 */ /* 0x000fca00008e0e02 */
[----:B------:R-:W-:Y:S02]  /*18e0*/  ISETP.GE.U32.AND.EX P0, PT, R10, RZ, PT, P0 ;  /* 0x000000ff0a00720c */ /* 0x000fe40003f06100 */
[----:B------:R-:W-:-:S11]  /*18f0*/  DFMA R6, R14, R14, R6 ;  /* 0x0000000e0e06722b */ /* 0x000fd60000000006 */
[----:B------:R-:W-:Y:S05]  /*1900*/  @!P0 BRA `(.L_x_77) ;  /* 0x0000000800208947 */ /* 0x000fea0003800000 */
[----:B------:R-:W-:-:S05]  /*1910*/  IADD3 R3, P0, PT, R3, 0xe00, RZ ;  /* 0x00000e0003037810 */ /* 0x000fca0007f1e0ff */
[----:B------:R-:W-:Y:S01]  /*1920*/  IMAD.X R2, RZ, RZ, R2, P0 ;  /* 0x000000ffff027224 */ /* 0x000fe200000e0602 */
[----:B------:R-:W-:-:S04]  /*1930*/  ISETP.GT.U32.AND P0, PT, R3, R12, PT ;  /* 0x0000000c0300720c */ /* 0x000fc80003f04070 */
[----:B------:R-:W-:-:S13]  /*1940*/  ISETP.GT.U32.AND.EX P0, PT, R2, R13, PT, P0 ;  /* 0x0000000d0200720c */ /* 0x000fda0003f04100 */
[----:B------:R-:W-:Y:S05]  /*1950*/  @!P0 BRA `(.L_x_78) ;  /* 0xfffffffc00988947 */ /* 0x000fea000383ffff */
.L_x_76:
[----:B------:R-:W-:Y:S01]  /*1960*/  IMAD.IADD R5, R8, 0x1, -R3 ;  /* 0x0000000108057824 */ /* 0x000fe200078e0a03 */
[----:B------:R-:W-:Y:S01]  /*1970*/  ISETP.GE.U32.AND P1, PT, R3, R8, PT ;  /* 0x000000080300720c */ /* 0x000fe20003f26070 */
[----:B------:R-:W-:Y:S03]  /*1980*/  BSSY.RECONVERGENT B1, `(.L_x_77) ;  /* 0x0000080000017945 */ /* 0x000fe60003800200 */
[----:B------:R-:W-:-:S04]  /*1990*/  ISETP.GE.AND P0, PT, R0, R5, PT ;  /* 0x000000050000720c */ /* 0x000fc80003f06270 */
[----:B------:R-:W-:-:S13]  /*19a0*/  ISETP.GE.U32.OR.EX P0, PT, R2, R9, P0, P1 ;  /* 0x000000090200720c */ /* 0x000fda0000706510 */
[----:B------:R-:W-:Y:S05]  /*19b0*/  @P0 BRA `(.L_x_79) ;  /* 0x0000000400f00947 */ /* 0x000fea0003800000 */
[----:B------:R-:W-:Y:S01]  /*19c0*/  LOP3.LUT R4, RZ, R0, RZ, 0x33, !PT ;  /* 0x00000000ff047212 */ /* 0x000fe200078e33ff */
[----:B------:R-:W-:Y:S01]  /*19d0*/  BSSY.RECONVERGENT B2, `(.L_x_80) ;  /* 0x0000038000027945 */ /* 0x000fe20003800200 */
[----:B------:R-:W-:Y:S02]  /*19e0*/  IMAD.MOV.U32 R42, RZ, RZ, R0 ;  /* 0x000000ffff2a7224 */ /* 0x000fe400078e0000 */
[----:B------:R-:W-:-:S04]  /*19f0*/  IADD3 R8, PT, PT, -R3, R8, R4 ;  /* 0x0000000803087210 */ /* 0x000fc80007ffe104 */
[C---:B------:R-:W-:Y:S02]  /*1a00*/  ISETP.GE.U32.AND P1, PT, R8.reuse, 0x1e00, PT ;  /* 0x00001e000800780c */ /* 0x040fe40003f26070 */
[----:B------:R-:W-:-:S04]  /*1a10*/  LEA.HI R4, R8, 0x1, RZ, 0x17 ;  /* 0x0000000108047811 */ /* 0x000fc800078fb8ff */
[----:B------:R-:W-:-:S04]  /*1a20*/  LOP3.LUT R5, R4, 0xf, RZ, 0xc0, !PT ;  /* 0x0000000f04057812 */ /* 0x000fc800078ec0ff */
[----:B------:R-:W-:-:S03]  /*1a30*/  ISETP.NE.AND P0, PT, R5, RZ, PT ;  /* 0x000000ff0500720c */ /* 0x000fc60003f05270 */
[----:B------:R-:W-:Y:S10]  /*1a40*/  @!P1 BRA `(.L_x_81) ;  /* 0x0000000000c09947 */ /* 0x000ff40003800000 */
[----:B------:R-:W0:Y:S01]  /*1a50*/  LDCU.64 UR4, c[0x0][0x380] ;  /* 0x00007000ff0477ac */ /* 0x000e220008000a00 */
[----:B------:R-:W-:Y:S01]  /*1a60*/  IADD3 R9, P2, PT, R0, R3, RZ ;  /* 0x0000000300097210 */ /* 0x000fe20007f5e0ff */
[----:B------:R-:W-:Y:S01]  /*1a70*/  IMAD.MOV.U32 R42, RZ, RZ, R0 ;  /* 0x000000ffff2a7224 */ /* 0x000fe200078e0000 */
[----:B------:R-:W-:-:S03]  /*1a80*/  LOP3.LUT R43, R4, 0xfffff0, RZ, 0xc0, !PT ;  /* 0x00fffff0042b7812 */ /* 0x000fc600078ec0ff */
[----:B------:R-:W-:Y:S02]  /*1a90*/  IMAD.X R10, RZ, RZ, R2, P2 ;  /* 0x000000ffff0a7224 */ /* 0x000fe400010e0602 */
[----:B------:R-:W-:Y:S01]  /*1aa0*/  IMAD.MOV R43, RZ, RZ, -R43 ;  /* 0x000000ffff2b7224 */ /* 0x000fe200078e0a2b */
[----:B0-----:R-:W-:-:S04]  /*1ab0*/  LEA R8, P1, R9, UR4, 0x3 ;  /* 0x0000000409087c11 */ /* 0x001fc8000f8218ff */
[----:B------:R-:W-:Y:S02]  /*1ac0*/  IADD3 R8, P2, PT, R8, 0x8000, RZ ;  /* 0x0000800008087810 */ /* 0x000fe40007f5e0ff */
[----:B------:R-:W-:-:S05]  /*1ad0*/  LEA.HI.X R9, R9, UR5, R10, 0x3, P1 ;  /* 0x0000000509097c11 */ /* 0x000fca00088f1c0a */
[----:B------:R-:W-:-:S07]  /*1ae0*/  IMAD.X R9, RZ, RZ, R9, P2 ;  /* 0x000000ffff097224 */ /* 0x000fce00010e0609 */
.L_x_82:
        /* <DEDUP_REMOVED lines=38> */
.L_x_81:
[----:B------:R-:W-:Y:S05]  /*1d50*/  BSYNC.RECONVERGENT B2 ;  /* 0x0000000000027941 */ /* 0x000fea0003800200 */
.L_x_80:
[----:B------:R-:W-:Y:S05]  /*1d60*/  @!P0 BRA `(.L_x_79) ;  /* 0x0000000400048947 */ /* 0x000fea0003800000 */
[----:B------:R-:W-:Y:S01]  /*1d70*/  ISETP.GE.U32.AND P1, PT, R5, 0x8, PT ;  /* 0x000000080500780c */ /* 0x000fe20003f26070 */
[----:B------:R-:W-:Y:S01]  /*1d80*/  BSSY.RECONVERGENT B2, `(.L_x_83) ;  /* 0x000001a000027945 */ /* 0x000fe20003800200 */
[----:B------:R-:W-:-:S04]  /*1d90*/  LOP3.LUT R26, R4, 0x7, RZ, 0xc0, !PT ;  /* 0x00000007041a7812 */ /* 0x000fc800078ec0ff */
[----:B------:R-:W-:-:S07]  /*1da0*/  ISETP.NE.AND P0, PT, R26, RZ, PT ;  /* 0x000000ff1a00720c */ /* 0x000fce0003f05270 */
[----:B------:R-:W-:Y:S06]  /*1db0*/  @!P1 BRA `(.L_x_84) ;  /* 0x0000000000589947 */ /* 0x000fec0003800000 */
[----:B------:R-:W0:Y:S01]  /*1dc0*/  LDCU.64 UR4, c[0x0][0x380] ;  /* 0x00007000ff0477ac */ /* 0x000e220008000a00 */
[----:B------:R-:W-:-:S05]  /*1dd0*/  IADD3 R5, P1, PT, R42, R3, RZ ;  /* 0x000000032a057210 */ /* 0x000fca0007f3e0ff */
[----:B------:R-:W-:Y:S01]  /*1de0*/  IMAD.X R10, RZ, RZ, R2, P1 ;  /* 0x000000ffff0a7224 */ /* 0x000fe200008e0602 */
        /* <DEDUP_REMOVED lines=19> */
.L_x_84:
[----:B------:R-:W-:Y:S05]  /*1f20*/  BSYNC.RECONVERGENT B2 ;  /* 0x0000000000027941 */ /* 0x000fea0003800200 */
.L_x_83:
        /* <DEDUP_REMOVED lines=20> */
.L_x_86:
[----:B------:R-:W-:Y:S05]  /*2070*/  BSYNC.RECONVERGENT B2 ;  /* 0x0000000000027941 */ /* 0x000fea0003800200 */
.L_x_85:
[----:B------:R-:W-:Y:S05]  /*2080*/  @!P0 BRA `(.L_x_79) ;  /* 0x00000000003c8947 */ /* 0x000fea0003800000 */
[----:B------:R-:W0:Y:S01]  /*2090*/  LDCU.64 UR4, c[0x0][0x380] ;  /* 0x00007000ff0477ac */ /* 0x000e220008000a00 */
[----:B------:R-:W-:Y:S01]  /*20a0*/  IADD3 R3, P0, PT, R42, R3, RZ ;  /* 0x000000032a037210 */ /* 0x000fe20007f1e0ff */
[----:B------:R-:W-:-:S04]  /*20b0*/  IMAD.MOV R4, RZ, RZ, -R16 ;  /* 0x000000ffff047224 */ /* 0x000fc800078e0a10 */
[----:B------:R-:W-:Y:S01]  /*20c0*/  IMAD.X R2, RZ, RZ, R2, P0 ;  /* 0x000000ffff027224 */ /* 0x000fe200000e0602 */
[----:B0-----:R-:W-:-:S04]  /*20d0*/  LEA R5, P1, R3, UR4, 0x3 ;  /* 0x0000000403057c11 */ /* 0x001fc8000f8218ff */
[----:B------:R-:W-:-:S09]  /*20e0*/  LEA.HI.X R8, R3, UR5, R2, 0x3, P1 ;  /* 0x0000000503087c11 */ /* 0x000fd200088f1c02 */
.L_x_87:
        /* <DEDUP_REMOVED lines=9> */
.L_x_79:
[----:B------:R-:W-:Y:S05]  /*2180*/  BSYNC.RECONVERGENT B1 ;  /* 0x0000000000017941 */ /* 0x000fea0003800200 */
.L_x_77:
        /* <DEDUP_REMOVED lines=40> */
[----:B------:R-:W-:-:S03]  /*2410*/  FSEL R5, R5, R3, P0 ;  /* 0x0000000305057208 */ /* 0x000fc60000000000 */
[----:B0-----:R-:W-:Y:S02]  /*2420*/  IMAD.MOV.U32 R2, RZ, RZ, R0 ;  /* 0x000000ffff027224 */ /* 0x001fe400078e0000 */
[----:B------:R-:W-:-:S04]  /*2430*/  IMAD.MOV.U32 R3, RZ, RZ, R5 ;  /* 0x000000ffff037224 */ /* 0x000fc800078e0005 */
[----:B------:R-:W-:Y:S05]  /*2440*/  @P1 BRA `(.L_x_75) ;  /* 0x0000000000681947 */ /* 0x000fea0003800000 */
        /* <DEDUP_REMOVED lines=26> */
.L_x_75:
[----:B------:R-:W-:Y:S05]  /*25f0*/  BSYNC.RECONVERGENT B0 ;  /* 0x0000000000007941 */ /* 0x000fea0003800200 */
.L_x_60:
[----:B------:R-:W-:Y:S05]  /*2600*/  @P1 EXIT ;  /* 0x000000000000194d */ /* 0x000fea0003800000 */
[----:B------:R-:W0:Y:S01]  /*2610*/  LDCU.64 UR4, c[0x0][0x3a0] ;  /* 0x00007400ff0477ac */ /* 0x000e220008000a00 */
[----:B------:R-:W1:Y:S01]  /*2620*/  LDC.64 R4, c[0x0][0x388] ;  /* 0x0000e200ff047b82 */ /* 0x000e620000000a00 */
[----:B0-----:R-:W-:-:S07]  /*2630*/  DADD R2, R2, UR4 ;  /* 0x0000000402027e29 */ /* 0x001fce0008000000 */
[----:B-1----:R-:W-:Y:S01]  /*2640*/  STG.E.64 desc[UR6][R4.64], R2 ;  /* 0x0000000204007986 */ /* 0x002fe2000c101b06 */
[----:B------:R-:W-:Y:S05]  /*2650*/  EXIT ;  /* 0x000000000000794d */ /* 0x000fea0003800000 */
.L_x_88:
        /* <DEDUP_REMOVED lines=10> */
.L_x_324:


//--------------------- .text._ZN3cub18CUB_300001_SM_10006detail6reduce28DeviceReduceSingleTileKernelINS2_10policy_hubIdjN4cuda3std3__44plusIdEEE10Policy1000EPdSC_iS9_ddNS7_10__identityEEEvT0_T1_T2_T3_T4_T6_ --------------------------
	.section	.text._ZN3cub18CUB_300001_SM_10006detail6reduce28DeviceReduceSingleTileKernelINS2_10policy_hubIdjN4cuda3std3__44plusIdEEE10Policy1000EPdSC_iS9_ddNS7_10__identityEEEvT0_T1_T2_T3_T4_T6_,"ax",@progbits
	.align	128
        .global         _ZN3cub18CUB_300001_SM_10006detail6reduce28DeviceReduceSingleTileKernelINS2_10policy_hubIdjN4cuda3std3__44plusIdEEE10Policy1000EPdSC_iS9_ddNS7_10__identityEEEvT0_T1_T2_T3_T4_T6_
        .type           _ZN3cub18CUB_300001_SM_10006detail6reduce28DeviceReduceSingleTileKernelINS2_10policy_hubIdjN4cuda3std3__44plusIdEEE10Policy1000EPdSC_iS9_ddNS7_10__identityEEEvT0_T1_T2_T3_T4_T6_,@function
        .size           _ZN3cub18CUB_300001_SM_10006detail6reduce28DeviceReduceSingleTileKernelINS2_10policy_hubIdjN4cuda3std3__44plusIdEEE10Policy1000EPdSC_iS9_ddNS7_10__identityEEEvT0_T1_T2_T3_T4_T6_,(.L_x_325 - _ZN3cub18CUB_300001_SM_10006detail6reduce28DeviceReduceSingleTileKernelINS2_10policy_hubIdjN4cuda3std3__44plusIdEEE10Policy1000EPdSC_iS9_ddNS7_10__identityEEEvT0_T1_T2_T3_T4_T6_)
        .other          _ZN3cub18CUB_300001_SM_10006detail6reduce28DeviceReduceSingleTileKernelINS2_10policy_hubIdjN4cuda3std3__44plusIdEEE10Policy1000EPdSC_iS9_ddNS7_10__identityEEEvT0_T1_T2_T3_T4_T6_,@"STO_CUDA_ENTRY STV_DEFAULT"
_ZN3cub18CUB_300001_SM_10006detail6reduce28DeviceReduceSingleTileKernelINS2_10policy_hubIdjN4cuda3std3__44plusIdEEE10Policy1000EPdSC_iS9_ddNS7_10__identityEEEvT0_T1_T2_T3_T4_T6_:
.text._ZN3cub18CUB_300001_SM_10006detail6reduce28DeviceReduceSingleTileKernelINS2_10policy_hubIdjN4cuda3std3__44plusIdEEE10Policy1000EPdSC_iS9_ddNS7_10__identityEEEvT0_T1_T2_T3_T4_T6_:
        /* <DEDUP_REMOVED lines=13> */
.L_x_89:
        /* <DEDUP_REMOVED lines=13> */
.L_x_93:
[----:B------:R-:W-:Y:S05]  /*01a0*/  BSYNC.RECONVERGENT B1 ;  /* 0x0000000000017941 */ /* 0x000fea0003800200 */
.L_x_92:
[----:B------:R-:W-:Y:S01]  /*01b0*/  ISETP.GE.AND P0, PT, R5, R4, PT ;  /* 0x000000040500720c */ /* 0x000fe20003f06270 */
[----:B------:R-:W-:-:S12]  /*01c0*/  BSSY.RECONVERGENT B1, `(.L_x_94) ;  /* 0x0000078000017945 */ /* 0x000fd80003800200 */
[----:B------:R-:W-:Y:S05]  /*01d0*/  @P0 BRA `(.L_x_95) ;  /* 0x0000000400d80947 */ /* 0x000fea0003800000 */
[----:B------:R-:W-:Y:S01]  /*01e0*/  LOP3.LUT R9, RZ, R5, RZ, 0x33, !PT ;  /* 0x00000005ff097212 */ /* 0x000fe200078e33ff */
[----:B------:R-:W-:Y:S04]  /*01f0*/  BSSY.RECONVERGENT B2, `(.L_x_96) ;  /* 0x0000019000027945 */ /* 0x000fe80003800200 */
[----:B------:R-:W-:-:S04]  /*0200*/  IMAD.IADD R9, R9, 0x1, R4 ;  /* 0x0000000109097824 */ /* 0x000fc800078e0204 */
[C---:B------:R-:W-:Y:S01]  /*0210*/  IMAD.HI.U32 R0, R9.reuse, -0x33333333, RZ ;  /* 0xcccccccd09007827 */ /* 0x040fe200078e00ff */
[----:B------:R-:W-:-:S04]  /*0220*/  ISETP.GE.U32.AND P0, PT, R9, 0x780, PT ;  /* 0x000007800900780c */ /* 0x000fc80003f06070 */
[----:B------:R-:W-:-:S04]  /*0230*/  SHF.R.U32.HI R0, RZ, 0x9, R0 ;  /* 0x00000009ff007819 */ /* 0x000fc80000011600 */
[----:B------:R-:W-:-:S04]  /*0240*/  LOP3.LUT R2, R0, 0x3, RZ, 0xc0, !PT ;  /* 0x0000000300027812 */ /* 0x000fc800078ec0ff */
[----:B------:R-:W-:-:S13]  /*0250*/  ISETP.NE.AND P1, PT, R2, 0x3, PT ;  /* 0x000000030200780c */ /* 0x000fda0003f25270 */
[----:B------:R-:W-:Y:S05]  /*0260*/  @!P1 BRA `(.L_x_97) ;  /* 0x0000000000449947 */ /* 0x000fea0003800000 */
[----:B------:R-:W0:Y:S01]  /*0270*/  LDC.64 R8, c[0x0][0x380] ;  /* 0x0000e000ff087b82 */ /* 0x000e220000000a00 */
[----:B------:R-:W-:-:S05]  /*0280*/  VIADD R0, R0, 0x1 ;  /* 0x0000000100007836 */ /* 0x000fca0000000000 */
[----:B------:R-:W-:-:S05]  /*0290*/  LOP3.LUT R0, R0, 0x3, RZ, 0xc0, !PT ;  /* 0x0000000300007812 */ /* 0x000fca00078ec0ff */
[----:B------:R-:W-:Y:S02]  /*02a0*/  IMAD.MOV R0, RZ, RZ, -R0 ;  /* 0x000000ffff007224 */ /* 0x000fe400078e0a00 */
[----:B0-----:R-:W-:-:S04]  /*02b0*/  IMAD.WIDE.U32 R8, R5, 0x8, R8 ;  /* 0x0000000805087825 */ /* 0x001fc800078e0008 */
[----:B------:R-:W-:Y:S02]  /*02c0*/  IMAD.MOV.U32 R2, RZ, RZ, R8 ;  /* 0x000000ffff027224 */ /* 0x000fe400078e0008 */
[----:B------:R-:W-:-:S07]  /*02d0*/  IMAD.MOV.U32 R11, RZ, RZ, R9 ;  /* 0x000000ffff0b7224 */ /* 0x000fce00078e0009 */
.L_x_98:
        /* <DEDUP_REMOVED lines=10> */
.L_x_97:
[----:B------:R-:W-:Y:S05]  /*0380*/  BSYNC.RECONVERGENT B2 ;  /* 0x0000000000027941 */ /* 0x000fea0003800200 */
.L_x_96:
        /* <DEDUP_REMOVED lines=8> */
.L_x_101:
        /* <DEDUP_REMOVED lines=43> */
.L_x_100:
[----:B------:R-:W-:Y:S05]  /*06c0*/  BSYNC.RECONVERGENT B2 ;  /* 0x0000000000027941 */ /* 0x000fea0003800200 */
.L_x_99:
        /* <DEDUP_REMOVED lines=26> */
.L_x_103:
[----:B------:R-:W-:Y:S05]  /*0870*/  BSYNC.RECONVERGENT B2 ;  /* 0x0000000000027941 */ /* 0x000fea0003800200 */
.L_x_102:
        /* <DEDUP_REMOVED lines=12> */
.L_x_95:
[----:B------:R-:W-:Y:S05]  /*0940*/  BSYNC.RECONVERGENT B1 ;  /* 0x0000000000017941 */ /* 0x000fea0003800200 */
.L_x_94:
        /* <DEDUP_REMOVED lines=47> */
[----:B------:R-:W0:Y:S04]  /*0c40*/  LDS.128 R8, [UR4+0x20] ;  /* 0x00002004ff087984 */ /* 0x000e280008000c00 */
[----:B------:R-:W1:Y:S04]  /*0c50*/  LDS.128 R16, [UR4+0x30] ;  /* 0x00003004ff107984 */ /* 0x000e680008000c00 */
[----:B--2---:R-:W2:Y:S01]  /*0c60*/  LDS.128 R4, [UR4+0x40] ;  /* 0x00004004ff047984 */ /* 0x004ea20008000c00 */
[----:B0-----:R-:W-:-:S03]  /*0c70*/  DADD R8, R12, R8 ;  /* 0x000000000c087229 */ /* 0x001fc60000000008 */
[----:B------:R-:W-:Y:S05]  /*0c80*/  LDS.128 R12, [UR4+0x60] ;  /* 0x00006004ff0c7984 */ /* 0x000fea0008000c00 */
[----:B------:R-:W-:Y:S02]  /*0c90*/  DADD R2, R8, R10 ;  /* 0x0000000008027229 */ /* 0x000fe4000000000a */
[----:B------:R-:W0:Y:S06]  /*0ca0*/  LDS.128 R8, [UR4+0x50] ;  /* 0x00005004ff087984 */ /* 0x000e2c0008000c00 */
[----:B-1----:R-:W-:-:S08]  /*0cb0*/  DADD R2, R2, R16 ;  /* 0x0000000002027229 */ /* 0x002fd00000000010 */
[----:B------:R-:W-:-:S08]  /*0cc0*/  DADD R2, R2, R18 ;  /* 0x0000000002027229 */ /* 0x000fd00000000012 */
[----:B--2---:R-:W-:-:S08]  /*0cd0*/  DADD R2, R2, R4 ;  /* 0x0000000002027229 */ /* 0x004fd00000000004 */
[----:B------:R-:W-:Y:S01]  /*0ce0*/  DADD R2, R2, R6 ;  /* 0x0000000002027229 */ /* 0x000fe20000000006 */
[----:B------:R-:W1:Y:S07]  /*0cf0*/  LDS.128 R4, [UR4+0x70] ;  /* 0x00007004ff047984 */ /* 0x000e6e0008000c00 */
[----:B0-----:R-:W-:-:S08]  /*0d00*/  DADD R2, R2, R8 ;  /* 0x0000000002027229 */ /* 0x001fd00000000008 */
[----:B------:R-:W-:Y:S01]  /*0d10*/  DADD R2, R2, R10 ;  /* 0x0000000002027229 */ /* 0x000fe2000000000a */
[----:B------:R-:W0:Y:S07]  /*0d20*/  LDS.128 R8, [UR4+0x80] ;  /* 0x00008004ff087984 */ /* 0x000e2e0008000c00 */
[----:B------:R-:W-:-:S08]  /*0d30*/  DADD R2, R2, R12 ;  /* 0x0000000002027229 */ /* 0x000fd0000000000c */
[----:B------:R-:W-:Y:S01]  /*0d40*/  DADD R2, R2, R14 ;  /* 0x0000000002027229 */ /* 0x000fe2000000000e */
[----:B------:R-:W2:Y:S07]  /*0d50*/  LDS.128 R12, [UR4+0x90] ;  /* 0x00009004ff0c7984 */ /* 0x000eae0008000c00 */
[----:B-1----:R-:W-:-:S08]  /*0d60*/  DADD R2, R2, R4 ;  /* 0x0000000002027229 */ /* 0x002fd00000000004 */
[----:B------:R-:W-:Y:S01]  /*0d70*/  DADD R2, R2, R6 ;  /* 0x0000000002027229 */ /* 0x000fe20000000006 */
[----:B------:R-:W1:Y:S07]  /*0d80*/  LDS.128 R4, [UR4+0xa0] ;  /* 0x0000a004ff047984 */ /* 0x000e6e0008000c00 */
[----:B0-----:R-:W-:Y:S01]  /*0d90*/  DADD R2, R2, R8 ;  /* 0x0000000002027229 */ /* 0x001fe20000000008 */
[----:B------:R-:W0:Y:S07]  /*0da0*/  LDS.64 R8, [UR4+0xb0] ;  /* 0x0000b004ff087984 */ /* 0x000e2e0008000a00 */
[----:B------:R-:W-:-:S08]  /*0db0*/  DADD R2, R2, R10 ;  /* 0x0000000002027229 */ /* 0x000fd0000000000a */
[----:B--2---:R-:W-:-:S08]  /*0dc0*/  DADD R2, R2, R12 ;  /* 0x0000000002027229 */ /* 0x004fd0000000000c */
[----:B------:R-:W-:-:S08]  /*0dd0*/  DADD R2, R2, R14 ;  /* 0x0000000002027229 */ /* 0x000fd0000000000e */
[----:B-1----:R-:W-:-:S08]  /*0de0*/  DADD R2, R2, R4 ;  /* 0x0000000002027229 */ /* 0x002fd00000000004 */
[----:B------:R-:W-:-:S08]  /*0df0*/  DADD R2, R2, R6 ;  /* 0x0000000002027229 */ /* 0x000fd00000000006 */
[----:B0-----:R-:W-:Y:S01]  /*0e00*/  DADD R12, R2, R8 ;  /* 0x00000000020c7229 */ /* 0x001fe20000000008 */
[----:B------:R-:W-:Y:S10]  /*0e10*/  BRA `(.L_x_105) ;  /* 0x0000001800487947 */ /* 0x000ff40003800000 */
.L_x_104:
        /* <DEDUP_REMOVED lines=32> */
[----:B------:R-:W-:Y:S01]  /*1020*/  VIADD R0, R2, 0x10 ;  /* 0x0000001002007836 */ /* 0x000fe20000000000 */
[----:B------:R-:W-:Y:S02]  /*1030*/  @!P1 SHF.R.U32.HI R2, RZ, 0x2, R3 ;  /* 0x00000002ff029819 */ /* 0x000fe40000011603 */
[----:B------:R-:W1:Y:S02]  /*1040*/  SHFL.DOWN PT, R7, R11, 0x8, R5 ;  /* 0x090000000b077989 */ /* 0x000e6400000e0005 */
[----:B------:R-:W-:Y:S01]  /*1050*/  @!P1 LOP3.LUT R2, R2, 0xf8, RZ, 0xc0, !PT ;  /* 0x000000f802029812 */ /* 0x000fe200078ec0ff */
[----:B-1----:R-:W-:-:S10]  /*1060*/  DADD R6, R6, R10 ;  /* 0x0000000006067229 */ /* 0x002fd4000000000a */
[----:B------:R-:W-:Y:S02]  /*1070*/  FSEL R8, R10, R6, P0 ;  /* 0x000000060a087208 */ /* 0x000fe40000000000 */
[----:B------:R-:W-:Y:S02]  /*1080*/  FSEL R9, R11, R7, P0 ;  /* 0x000000070b097208 */ /* 0x000fe40000000000 */
[----:B------:R-:W-:Y:S01]  /*1090*/  @!P1 MOV R10, 0x400 ;  /* 0x00000400000a9802 */ /* 0x000fe20000000f00 */
[----:B------:R-:W-:Y:S01]  /*10a0*/  SHFL.DOWN PT, R6, R8, 0x10, R5 ;  /* 0x0a00000008067989 */ /* 0x000fe200000e0005 */
[----:B------:R-:W-:Y:S02]  /*10b0*/  ISETP.GT.AND P0, PT, R0, R5, PT ;  /* 0x000000050000720c */ /* 0x000fe40003f04270 */
[----:B0-----:R-:W-:Y:S01]  /*10c0*/  @!P1 LEA R11, R13, R10, 0x18 ;  /* 0x0000000a0d0b9211 */ /* 0x001fe200078ec0ff */
        /* <DEDUP_REMOVED lines=13> */
[----:B------:R-:W0:Y:S04]  /*11a0*/  LDS.128 R16, [UR4+0x20] ;  /* 0x00002004ff107984 */ /* 0x000e280008000c00 */
[----:B-1----:R-:W1:Y:S01]  /*11b0*/  LDS.128 R8, [UR4+0x30] ;  /* 0x00003004ff087984 */ /* 0x002e620008000c00 */
[----:B0-----:R-:W-:-:S10]  /*11c0*/  DADD R16, R12, R16 ;  /* 0x000000000c107229 */ /* 0x001fd40000000010 */
[----:B------:R-:W-:Y:S02]  /*11d0*/  FSEL R2, R16, R12, P1 ;  /* 0x0000000c10027208 */ /* 0x000fe40000800000 */
[----:B------:R-:W-:Y:S02]  /*11e0*/  FSEL R3, R17, R13, P1 ;  /* 0x0000000d11037208 */ /* 0x000fe40000800000 */
[----:B------:R-:W-:Y:S01]  /*11f0*/  ISETP.GT.AND P1, PT, R4, 0x40, PT ;  /* 0x000000400400780c */ /* 0x000fe20003f24270 */
[----:B------:R-:W0:Y:S03]  /*1200*/  LDS.128 R12, [UR4+0x40] ;  /* 0x00004004ff0c7984 */ /* 0x000e260008000c00 */
        /* <DEDUP_REMOVED lines=65> */
[----:B------:R-:W1:Y:S01]  /*1620*/  LDS.64 R2, [UR4+0xb0] ;  /* 0x0000b004ff027984 */ /* 0x000e620008000a00 */
        /* <DEDUP_REMOVED lines=11> */
[----:B------:R-:W-:Y:S01]  /*16e0*/  FSEL R13, R3, R7, P1 ;  /* 0x00000007030d7208 */ /* 0x000fe20000800000 */
[----:B------:R-:W-:Y:S06]  /*16f0*/  BRA `(.L_x_105) ;  /* 0x0000001000107947 */ /* 0x000fec0003800000 */
.L_x_91:
[----:B------:R-:W0:Y:S01]  /*1700*/  S2R R0, SR_TID.X ;  /* 0x0000000000007919 */ /* 0x000e220000002100 */
[----:B------:R-:W0:Y:S02]  /*1710*/  LDC.64 R6, c[0x0][0x380] ;  /* 0x0000e000ff067b82 */ /* 0x000e240000000a00 */
[----:B0-----:R-:W-:-:S05]  /*1720*/  IMAD.WIDE.U32 R6, R0, 0x8, R6 ;  /* 0x0000000800067825 */ /* 0x001fca00078e0006 */
[----:B------:R-:W2:Y:S04]  /*1730*/  LDG.E.64.CONSTANT R20, desc[UR6][R6.64] ;  /* 0x0000000606147981 */ /* 0x000ea8000c1e9b00 */
[----:B------:R-:W2:Y:S04]  /*1740*/  LDG.E.64.CONSTANT R2, desc[UR6][R6.64+0x1400] ;  /* 0x0014000606027981 */ /* 0x000ea8000c1e9b00 */
[----:B------:R-:W3:Y:S04]  /*1750*/  LDG.E.64.CONSTANT R8, desc[UR6][R6.64+0x2800] ;  /* 0x0028000606087981 */ /* 0x000ee8000c1e9b00 */
[----:B------:R-:W4:Y:S04]  /*1760*/  LDG.E.64.CONSTANT R10, desc[UR6][R6.64+0x3c00] ;  /* 0x003c0006060a7981 */ /* 0x000f28000c1e9b00 */
[----:B------:R-:W5:Y:S04]  /*1770*/  LDG.E.64.CONSTANT R12, desc[UR6][R6.64+0x5000] ;  /* 0x00500006060c7981 */ /* 0x000f68000c1e9b00 */
[----:B------:R-:W5:Y:S04]  /*1780*/  LDG.E.64.CONSTANT R14, desc[UR6][R6.64+0x6400] ;  /* 0x00640006060e7981 */ /* 0x000f68000c1e9b00 */
[----:B------:R-:W5:Y:S04]  /*1790*/  LDG.E.64.CONSTANT R16, desc[UR6][R6.64+0x7800] ;  /* 0x0078000606107981 */ /* 0x000f68000c1e9b00 */
[----:B------:R-:W5:Y:S01]  /*17a0*/  LDG.E.64.CONSTANT R18, desc[UR6][R6.64+0x8c00] ;  /* 0x008c000606127981 */ /* 0x000f62000c1e9b00 */
[----:B------:R-:W-:Y:S01]  /*17b0*/  ISETP.GE.U32.AND P0, PT, R4, 0x2800, PT ;  /* 0x000028000400780c */ /* 0x000fe20003f06070 */
[----:B--2---:R-:W-:-:S08]  /*17c0*/  DADD R2, R20, R2 ;  /* 0x0000000014027229 */ /* 0x004fd00000000002 */
[----:B---3--:R-:W-:Y:S01]  /*17d0*/  DADD R2, R8, R2 ;  /* 0x0000000008027229 */ /* 0x008fe20000000002 */
[----:B------:R-:W-:-:S07]  /*17e0*/  IMAD.MOV.U32 R9, RZ, RZ, 0x1400 ;  /* 0x00001400ff097424 */ /* 0x000fce00078e00ff */
[----:B----4-:R-:W-:-:S08]  /*17f0*/  DADD R2, R10, R2 ;  /* 0x000000000a027229 */ /* 0x010fd00000000002 */
[----:B-----5:R-:W-:-:S08]  /*1800*/  DADD R2, R12, R2 ;  /* 0x000000000c027229 */ /* 0x020fd00000000002 */
[----:B------:R-:W-:-:S08]  /*1810*/  DADD R2, R14, R2 ;  /* 0x000000000e027229 */ /* 0x000fd00000000002 */
[----:B------:R-:W-:-:S08]  /*1820*/  DADD R2, R16, R2 ;  /* 0x0000000010027229 */ /* 0x000fd00000000002 */
[----:B------:R-:W-:Y:S01]  /*1830*/  DADD R2, R18, R2 ;  /* 0x0000000012027229 */ /* 0x000fe20000000002 */
[----:B------:R-:W-:Y:S10]  /*1840*/  @!P0 BRA `(.L_x_106) ;  /* 0x00000000006c8947 */ /* 0x000ff40003800000 */
[----:B------:R-:W0:Y:S01]  /*1850*/  LDC R26, c[0x0][0x390] ;  /* 0x0000e400ff1a7b82 */ /* 0x000e220000000800 */
[----:B------:R-:W-:Y:S02]  /*1860*/  VIADD R8, R4, 0xffffec00 ;  /* 0xffffec0004087836 */ /* 0x000fe40000000000 */
[----:B------:R-:W-:-:S07]  /*1870*/  IMAD.MOV.U32 R9, RZ, RZ, 0x1400 ;  /* 0x00001400ff097424 */ /* 0x000fce00078e00ff */
.L_x_108:
[----:B------:R-:W-:-:S05]  /*1880*/  IMAD.WIDE R12, R9, 0x8, R6 ;  /* 0x00000008090c7825 */ /* 0x000fca00078e0206 */
[----:B------:R-:W2:Y:S04]  /*1890*/  LDG.E.64.CONSTANT R4, desc[UR6][R12.64] ;  /* 0x000000060c047981 */ /* 0x000ea8000c1e9b00 */
[----:B------:R-:W3:Y:S04]  /*18a0*/  LDG.E.64.CONSTANT R14, desc[UR6][R12.64+0x1400] ;  /* 0x001400060c0e7981 */ /* 0x000ee8000c1e9b00 */
[----:B------:R-:W4:Y:S04]  /*18b0*/  LDG.E.64.CONSTANT R16, desc[UR6][R12.64+0x2800] ;  /* 0x002800060c107981 */ /* 0x000f28000c1e9b00 */
[----:B------:R-:W5:Y:S04]  /*18c0*/  LDG.E.64.CONSTANT R18, desc[UR6][R12.64+0x3c00] ;  /* 0x003c00060c127981 */ /* 0x000f68000c1e9b00 */
        /* <DEDUP_REMOVED lines=8> */
[----:B------:R-:W-:-:S08]  /*1950*/  DADD R4, R20, R4 ;  /* 0x0000000014047229 */ /* 0x000fd00000000004 */
[----:B------:R-:W-:Y:S01]  /*1960*/  DADD R22, R22, R4 ;  /* 0x0000000016167229 */ /* 0x000fe20000000004 */
[----:B0-----:R-:W-:-:S04]  /*1970*/  IMAD.MOV.U32 R4, RZ, RZ, R26 ;  /* 0x000000ffff047224 */ /* 0x001fc800078e001a */
[----:B------:R-:W-:-:S03]  /*1980*/  IMAD.IADD R2, R4, 0x1, -R9 ;  /* 0x0000000104027824 */ /* 0x000fc600078e0a09 */
[----:B------:R-:W-:Y:S02]  /*1990*/  DADD R22, R24, R22 ;  /* 0x0000000018167229 */ /* 0x000fe40000000016 */
[----:B------:R-:W-:-:S06]  /*19a0*/  ISETP.GE.AND P0, PT, R2, 0x1400, PT ;  /* 0x000014000200780c */ /* 0x000fcc0003f06270 */
[----:B------:R-:W-:-:S07]  /*19b0*/  DADD R2, R10, R22 ;  /* 0x000000000a027229 */ /* 0x000fce0000000016 */
[----:B------:R-:W-:Y:S05]  /*19c0*/  @!P0 BRA `(.L_x_107) ;  /* 0x0000000800348947 */ /* 0x000fea0003800000 */
[----:B------:R-:W-:-:S05]  /*19d0*/  VIADD R9, R9, 0x1400 ;  /* 0x0000140009097836 */ /* 0x000fca0000000000 */
[----:B------:R-:W-:-:S13]  /*19e0*/  ISETP.GT.AND P0, PT, R9, R8, PT ;  /* 0x000000080900720c */ /* 0x000fda0003f04270 */
[----:B------:R-:W-:Y:S05]  /*19f0*/  @!P0 BRA `(.L_x_108) ;  /* 0xfffffffc00a08947 */ /* 0x000fea000383ffff */
.L_x_106:
[----:B------:R-:W-:-:S13]  /*1a00*/  ISETP.GE.AND P0, PT, R9, R4, PT ;  /* 0x000000040900720c */ /* 0x000fda0003f06270 */
[----:B------:R-:W-:Y:S05]  /*1a10*/  @P0 BRA `(.L_x_107) ;  /* 0x0000000800200947 */ /* 0x000fea0003800000 */
[----:B------:R-:W-:Y:S01]  /*1a20*/  IMAD.IADD R39, R4, 0x1, -R9 ;  /* 0x0000000104277824 */ /* 0x000fe200078e0a09 */
[----:B------:R-:W-:Y:S04]  /*1a30*/  BSSY.RECONVERGENT B1, `(.L_x_107) ;  /* 0x0000086000017945 */ /* 0x000fe80003800200 */
[----:B------:R-:W-:-:S13]  /*1a40*/  ISETP.GE.AND P0, PT, R0, R39, PT ;  /* 0x000000270000720c */ /* 0x000fda0003f06270 */
[----:B------:R-:W-:Y:S05]  /*1a50*/  @P0 BRA `(.L_x_109) ;  /* 0x00000008000c0947 */ /* 0x000fea0003800000 */
[----:B------:R-:W-:Y:S01]  /*1a60*/  LOP3.LUT R5, RZ, R0, RZ, 0x33, !PT ;  /* 0x00000000ff057212 */ /* 0x000fe200078e33ff */
[----:B------:R-:W-:Y:S01]  /*1a70*/  BSSY.RECONVERGENT B2, `(.L_x_110) ;  /* 0x0000017000027945 */ /* 0x000fe20003800200 */
[----:B------:R-:W-:Y:S02]  /*1a80*/  IMAD.MOV.U32 R38, RZ, RZ, R0 ;  /* 0x000000ffff267224 */ /* 0x000fe400078e0000 */
[----:B------:R-:W-:-:S04]  /*1a90*/  IADD3 R5, PT, PT, -R9, R4, R5 ;  /* 0x0000000409057210 */ /* 0x000fc80007ffe105 */
[C---:B------:R-:W-:Y:S01]  /*1aa0*/  ISETP.GE.U32.AND P1, PT, R5.reuse, 0x780, PT ;  /* 0x000007800500780c */ /* 0x040fe20003f26070 */
[----:B------:R-:W-:-:S05]  /*1ab0*/  IMAD.HI.U32 R4, R5, -0x33333333, RZ ;  /* 0xcccccccd05047827 */ /* 0x000fca00078e00ff */
[----:B------:R-:W-:-:S04]  /*1ac0*/  SHF.R.U32.HI R4, RZ, 0x9, R4 ;  /* 0x00000009ff047819 */ /* 0x000fc80000011604 */
[----:B------:R-:W-:-:S04]  /*1ad0*/  LOP3.LUT R6, R4, 0x3, RZ, 0xc0, !PT ;  /* 0x0000000304067812 */ /* 0x000fc800078ec0ff */
[----:B------:R-:W-:-:S13]  /*1ae0*/  ISETP.NE.AND P0, PT, R6, 0x3, PT ;  /* 0x000000030600780c */ /* 0x000fda0003f05270 */
[----:B------:R-:W-:Y:S05]  /*1af0*/  @!P0 BRA `(.L_x_111) ;  /* 0x0000000000388947 */ /* 0x000fea0003800000 */
[----:B------:R-:W0:Y:S01]  /*1b00*/  LDC.64 R6, c[0x0][0x380] ;  /* 0x0000e000ff067b82 */ /* 0x000e220000000a00 */
[----:B------:R-:W-:Y:S02]  /*1b10*/  VIADD R4, R4, 0x1 ;  /* 0x0000000104047836 */ /* 0x000fe40000000000 */
[----:B------:R-:W-:Y:S02]  /*1b20*/  IMAD.IADD R11, R0, 0x1, R9 ;  /* 0x00000001000b7824 */ /* 0x000fe400078e0209 */
[----:B------:R-:W-:Y:S01]  /*1b30*/  IMAD.MOV.U32 R38, RZ, RZ, R0 ;  /* 0x000000ffff267224 */ /* 0x000fe200078e0000 */
[----:B------:R-:W-:-:S05]  /*1b40*/  LOP3.LUT R4, R4, 0x3, RZ, 0xc0, !PT ;  /* 0x0000000304047812 */ /* 0x000fca00078ec0ff */
[----:B------:R-:W-:-:S07]  /*1b50*/  IMAD.MOV R8, RZ, RZ, -R4 ;  /* 0x000000ffff087224 */ /* 0x000fce00078e0a04 */
.L_x_112:
[----:B0-----:R-:W-:-:S06]  /*1b60*/  IMAD.WIDE.U32 R4, R11, 0x8, R6 ;  /* 0x000000080b047825 */ /* 0x001fcc00078e0006 */
[----:B------:R-:W2:Y:S01]  /*1b70*/  LDG.E.64.CONSTANT R4, desc[UR6][R4.64] ;  /* 0x0000000604047981 */ /* 0x000ea2000c1e9b00 */
[----:B------:R-:W-:Y:S02]  /*1b80*/  VIADD R8, R8, 0x1 ;  /* 0x0000000108087836 */ /* 0x000fe40000000000 */
[----:B------:R-:W-:Y:S02]  /*1b90*/  VIADD R38, R38, 0x280 ;  /* 0x0000028026267836 */ /* 0x000fe40000000000 */
[----:B------:R-:W-:Y:S01]  /*1ba0*/  VIADD R11, R11, 0x280 ;  /* 0x000002800b0b7836 */ /* 0x000fe20000000000 */
[----:B------:R-:W-:Y:S01]  /*1bb0*/  ISETP.NE.AND P0, PT, R8, RZ, PT ;  /* 0x000000ff0800720c */ /* 0x000fe20003f05270 */
[----:B--2---:R-:W-:-:S12]  /*1bc0*/  DADD R2, R4, R2 ;  /* 0x0000000004027229 */ /* 0x004fd80000000002 */
[----:B------:R-:W-:Y:S05]  /*1bd0*/  @P0 BRA `(.L_x_112) ;  /* 0xfffffffc00e00947 */ /* 0x000fea000383ffff */
.L_x_111:
[----:B------:R-:W-:Y:S05]  /*1be0*/  BSYNC.RECONVERGENT B2 ;  /* 0x0000000000027941 */ /* 0x000fea0003800200 */
.L_x_110:
[----:B------:R-:W-:Y:S05]  /*1bf0*/  @!P1 BRA `(.L_x_109) ;  /* 0x0000000400a49947 */ /* 0x000fea0003800000 */
[----:B------:R-:W0:Y:S01]  /*1c00*/  LDCU.64 UR4, c[0x0][0x380] ;  /* 0x00007000ff0477ac */ /* 0x000e220008000a00 */
[----:B------:R-:W-:Y:S01]  /*1c10*/  IMAD.IADD R7, R39, 0x1, -R38 ;  /* 0x0000000127077824 */ /* 0x000fe200078e0a26 */
[C---:B------:R-:W-:Y:S01]  /*1c20*/  IADD3 R5, P0, PT, R38.reuse, R9, RZ ;  /* 0x0000000926057210 */ /* 0x040fe20007f1e0ff */
[----:B------:R-:W-:Y:S01]  /*1c30*/  BSSY.RECONVERGENT B2, `(.L_x_113) ;  /* 0x000003a000027945 */ /* 0x000fe20003800200 */
[----:B------:R-:W-:Y:S02]  /*1c40*/  IMAD.IADD R40, R38, 0x1, R9 ;  /* 0x0000000126287824 */ /* 0x000fe400078e0209 */
        /* <DEDUP_REMOVED lines=10> */
.L_x_115:
[----:B------:R-:W0:Y:S01]  /*1cf0*/  LDC.64 R30, c[0x0][0x380] ;  /* 0x0000e000ff1e7b82 */ /* 0x000e220000000a00 */
[----:B------:R-:W2:Y:S04]  /*1d00*/  LDG.E.64.CONSTANT R8, desc[UR6][R4.64+-0x1400] ;  /* 0xffec000604087981 */ /* 0x000ea8000c1e9b00 */
[----:B------:R-:W3:Y:S01]  /*1d10*/  LDG.E.64.CONSTANT R10, desc[UR6][R4.64] ;  /* 0x00000006040a7981 */ /* 0x000ee2000c1e9b00 */
[----:B------:R-:W-:-:S03]  /*1d20*/  VIADD R15, R40, 0xa00 ;  /* 0x00000a00280f7836 */ /* 0x000fc60000000000 */
[----:B------:R-:W4:Y:S04]  /*1d30*/  LDG.E.64.CONSTANT R12, desc[UR6][R4.64+0x1400] ;  /* 0x00140006040c7981 */ /* 0x000f28000c1e9b00 */
[----:B------:R-:W5:Y:S04]  /*1d40*/  LDG.E.64.CONSTANT R16, desc[UR6][R4.64+0x3c00] ;  /* 0x003c000604107981 */ /* 0x000f68000c1e9b00 */
[----:B------:R-:W5:Y:S01]  /*1d50*/  LDG.E.64.CONSTANT R18, desc[UR6][R4.64+0x5000] ;  /* 0x0050000604127981 */ /* 0x000f62000c1e9b00 */
[----:B------:R-:W-:-:S03]  /*1d60*/  VIADD R23, R40, 0x1400 ;  /* 0x0000140028177836 */ /* 0x000fc60000000000 */
[----:B------:R-:W5:Y:S01]  /*1d70*/  LDG.E.64.CONSTANT R20, desc[UR6][R4.64+0x6400] ;  /* 0x0064000604147981 */ /* 0x000f62000c1e9b00 */
[----:B0-----:R-:W-:-:S03]  /*1d80*/  IMAD.WIDE.U32 R6, R40, 0x8, R30 ;  /* 0x0000000828067825 */ /* 0x001fc600078e001e */
[----:B------:R-:W5:Y:S04]  /*1d90*/  LDG.E.64.CONSTANT R24, desc[UR6][R4.64+0x8c00] ;  /* 0x008c000604187981 */ /* 0x000f68000c1e9b00 */
[----:B------:R-:W5:Y:S04]  /*1da0*/  LDG.E.64.CONSTANT R26, desc[UR6][R4.64+0xa000] ;  /* 0x00a00006041a7981 */ /* 0x000f68000c1e9b00 */
[----:B------:R-:W2:Y:S01]  /*1db0*/  LDG.E.64.CONSTANT R6, desc[UR6][R6.64] ;  /* 0x0000000606067981 */ /* 0x000ea2000c1e9b00 */
[----:B------:R-:W-:-:S03]  /*1dc0*/  IMAD.WIDE.U32 R14, R15, 0x8, R30 ;  /* 0x000000080f0e7825 */ /* 0x000fc600078e001e */
[----:B------:R-:W5:Y:S04]  /*1dd0*/  LDG.E.64.CONSTANT R28, desc[UR6][R4.64+0xb400] ;  /* 0x00b40006041c7981 */ /* 0x000f68000c1e9b00 */
[----:B------:R-:W5:Y:S01]  /*1de0*/  LDG.E.64.CONSTANT R14, desc[UR6][R14.64] ;  /* 0x000000060e0e7981 */ /* 0x000f62000c1e9b00 */
[----:B------:R-:W-:-:S03]  /*1df0*/  IMAD.WIDE.U32 R22, R23, 0x8, R30 ;  /* 0x0000000817167825 */ /* 0x000fc600078e001e */
[----:B------:R-:W5:Y:S04]  /*1e00*/  LDG.E.64.CONSTANT R34, desc[UR6][R4.64+0xf000] ;  /* 0x00f0000604227981 */ /* 0x000f68000c1e9b00 */
[----:B------:R-:W5:Y:S01]  /*1e10*/  LDG.E.64.CONSTANT R22, desc[UR6][R22.64] ;  /* 0x0000000616167981 */ /* 0x000f62000c1e9b00 */
[----:B------:R-:W-:-:S03]  /*1e20*/  VIADD R33, R40, 0x1e00 ;  /* 0x00001e0028217836 */ /* 0x000fc60000000000 */
[----:B------:R-:W5:Y:S01]  /*1e30*/  LDG.E.64.CONSTANT R36, desc[UR6][R4.64+0x10400] ;  /* 0x0104000604247981 */ /* 0x000f62000c1e9b00 */
[----:B------:R-:W-:-:S03]  /*1e40*/  IMAD.WIDE.U32 R30, R33, 0x8, R30 ;  /* 0x00000008211e7825 */ /* 0x000fc600078e001e */
[----:B------:R0:W5:Y:S04]  /*1e50*/  LDG.E.64.CONSTANT R32, desc[UR6][R4.64+0xdc00] ;  /* 0x00dc000604207981 */ /* 0x000168000c1e9b00 */
[----:B------:R-:W5:Y:S01]  /*1e60*/  LDG.E.64.CONSTANT R30, desc[UR6][R30.64] ;  /* 0x000000061e1e7981 */ /* 0x000f62000c1e9b00 */
[----:B------:R-:W-:-:S05]  /*1e70*/  VIADD R38, R38, 0x2800 ;  /* 0x0000280026267836 */ /* 0x000fca0000000000 */
[----:B------:R-:W-:Y:S02]  /*1e80*/  ISETP.GE.AND P1, PT, R38, R41, PT ;  /* 0x000000292600720c */ /* 0x000fe40003f26270 */
[----:B0-----:R-:W-:Y:S01]  /*1e90*/  IADD3 R4, P2, PT, R4, 0x14000, RZ ;  /* 0x0001400004047810 */ /* 0x001fe20007f5e0ff */
[----:B------:R-:W-:-:S04]  /*1ea0*/  VIADD R40, R40, 0x2800 ;  /* 0x0000280028287836 */ /* 0x000fc80000000000 */
[----:B------:R-:W-:Y:S01]  /*1eb0*/  IMAD.X R5, RZ, RZ, R5, P2 ;  /* 0x000000ffff057224 */ /* 0x000fe200010e0605 */
[----:B--2---:R-:W-:-:S08]  /*1ec0*/  DADD R6, R6, R2 ;  /* 0x0000000006067229 */ /* 0x004fd00000000002 */
[----:B------:R-:W-:-:S08]  /*1ed0*/  DADD R6, R6, R8 ;  /* 0x0000000006067229 */ /* 0x000fd00000000008 */
[----:B---3--:R-:W-:-:S08]  /*1ee0*/  DADD R6, R6, R10 ;  /* 0x0000000006067229 */ /* 0x008fd0000000000a */
[----:B----4-:R-:W-:-:S08]  /*1ef0*/  DADD R6, R6, R12 ;  /* 0x0000000006067229 */ /* 0x010fd0000000000c */
        /* <DEDUP_REMOVED lines=13> */
.L_x_114:
[----:B------:R-:W-:Y:S05]  /*1fd0*/  BSYNC.RECONVERGENT B2 ;  /* 0x0000000000027941 */ /* 0x000fea0003800200 */
.L_x_113:
[----:B------:R-:W-:Y:S01]  /*1fe0*/  IMAD.IADD R6, R39, 0x1, -R38 ;  /* 0x0000000127067824 */ /* 0x000fe200078e0a26 */
[----:B------:R-:W-:Y:S04]  /*1ff0*/  BSSY.RECONVERGENT B2, `(.L_x_116) ;  /* 0x000001d000027945 */ /* 0x000fe80003800200 */
[----:B------:R-:W-:-:S13]  /*2000*/  ISETP.GT.AND P1, PT, R6, 0xa00, PT ;  /* 0x00000a000600780c */ /* 0x000fda0003f24270 */
[----:B------:R-:W-:Y:S05]  /*2010*/  @!P1 BRA `(.L_x_117) ;  /* 0x0000000000689947 */ /* 0x000fea0003800000 */
[----:B------:R-:W0:Y:S01]  /*2020*/  LDC.64 R14, c[0x0][0x380] ;  /* 0x0000e000ff0e7b82 */ /* 0x000e220000000a00 */
[----:B------:R-:W2:Y:S04]  /*2030*/  LDG.E.64.CONSTANT R8, desc[UR6][R4.64+-0x1400] ;  /* 0xffec000604087981 */ /* 0x000ea8000c1e9b00 */
[----:B------:R-:W3:Y:S01]  /*2040*/  LDG.E.64.CONSTANT R10, desc[UR6][R4.64] ;  /* 0x00000006040a7981 */ /* 0x000ee2000c1e9b00 */
[----:B------:R-:W-:-:S03]  /*2050*/  VIADD R17, R40, 0xa00 ;  /* 0x00000a0028117836 */ /* 0x000fc60000000000 */
[----:B------:R-:W4:Y:S04]  /*2060*/  LDG.E.64.CONSTANT R12, desc[UR6][R4.64+0x1400] ;  /* 0x00140006040c7981 */ /* 0x000f28000c1e9b00 */
[----:B------:R-:W5:Y:S04]  /*2070*/  LDG.E.64.CONSTANT R18, desc[UR6][R4.64+0x5000] ;  /* 0x0050000604127981 */ /* 0x000f68000c1e9b00 */
[----:B------:R1:W5:Y:S01]  /*2080*/  LDG.E.64.CONSTANT R20, desc[UR6][R4.64+0x6400] ;  /* 0x0064000604147981 */ /* 0x000362000c1e9b00 */
[----:B0-----:R-:W-:-:S06]  /*2090*/  IMAD.WIDE.U32 R6, R40, 0x8, R14 ;  /* 0x0000000828067825 */ /* 0x001fcc00078e000e */
[----:B------:R-:W2:Y:S01]  /*20a0*/  LDG.E.64.CONSTANT R6, desc[UR6][R6.64] ;  /* 0x0000000606067981 */ /* 0x000ea2000c1e9b00 */
[----:B------:R-:W-:-:S03]  /*20b0*/  IMAD.WIDE.U32 R14, R17, 0x8, R14 ;  /* 0x00000008110e7825 */ /* 0x000fc600078e000e */
[----:B------:R-:W5:Y:S04]  /*20c0*/  LDG.E.64.CONSTANT R16, desc[UR6][R4.64+0x3c00] ;  /* 0x003c000604107981 */ /* 0x000f68000c1e9b00 */
[----:B------:R-:W5:Y:S01]  /*20d0*/  LDG.E.64.CONSTANT R14, desc[UR6][R14.64] ;  /* 0x000000060e0e7981 */ /* 0x000f62000c1e9b00 */
[----:B------:R-:W-:Y:S01]  /*20e0*/  PLOP3.LUT P0, PT, PT, PT, PT, 0x8, 0x80 ;  /* 0x000000000080781c */ /* 0x000fe20003f0e170 */
[----:B------:R-:W-:Y:S02]  /*20f0*/  VIADD R38, R38, 0x1400 ;  /* 0x0000140026267836 */ /* 0x000fe40000000000 */
[----:B------:R-:W-:Y:S01]  /*2100*/  VIADD R40, R40, 0x1400 ;  /* 0x0000140028287836 */ /* 0x000fe20000000000 */
[----:B--2---:R-:W-:-:S08]  /*2110*/  DADD R2, R2, R6 ;  /* 0x0000000002027229 */ /* 0x004fd00000000006 */
[----:B------:R-:W-:-:S08]  /*2120*/  DADD R2, R2, R8 ;  /* 0x0000000002027229 */ /* 0x000fd00000000008 */
[----:B---3--:R-:W-:-:S08]  /*2130*/  DADD R2, R2, R10 ;  /* 0x0000000002027229 */ /* 0x008fd0000000000a */
[----:B----4-:R-:W-:-:S08]  /*2140*/  DADD R2, R2, R12 ;  /* 0x0000000002027229 */ /* 0x010fd0000000000c */
[----:B-----5:R-:W-:-:S08]  /*2150*/  DADD R2, R2, R14 ;  /* 0x0000000002027229 */ /* 0x020fd0000000000e */
[----:B------:R-:W-:Y:S01]  /*2160*/  DADD R2, R2, R16 ;  /* 0x0000000002027229 */ /* 0x000fe20000000010 */
[----:B------:R-:W-:-:S07]  /*2170*/  IADD3 R6, P1, PT, R4, 0xa000, RZ ;  /* 0x0000a00004067810 */ /* 0x000fce0007f3e0ff */
[----:B------:R-:W-:Y:S01]  /*2180*/  DADD R2, R2, R18 ;  /* 0x0000000002027229 */ /* 0x000fe20000000012 */
[----:B-1----:R-:W-:Y:S02]  /*2190*/  IMAD.X R5, RZ, RZ, R5, P1 ;  /* 0x000000ffff057224 */ /* 0x002fe400008e0605 */
[----:B------:R-:W-:-:S05]  /*21a0*/  IMAD.MOV.U32 R4, RZ, RZ, R6 ;  /* 0x000000ffff047224 */ /* 0x000fca00078e0006 */
[----:B------:R-:W-:-:S11]  /*21b0*/  DADD R2, R2, R20 ;  /* 0x0000000002027229 */ /* 0x000fd60000000014 */
.L_x_117:
[----:B------:R-:W-:Y:S05]  /*21c0*/  BSYNC.RECONVERGENT B2 ;  /* 0x0000000000027941 */ /* 0x000fea0003800200 */
.L_x_116:
[----:B------:R-:W-:-:S13]  /*21d0*/  ISETP.LT.OR P0, PT, R38, R39, P0 ;  /* 0x000000272600720c */ /* 0x000fda0000701670 */
[----:B------:R-:W-:Y:S05]  /*21e0*/  @!P0 BRA `(.L_x_109) ;  /* 0x0000000000288947 */ /* 0x000fea0003800000 */
[----:B------:R-:W0:Y:S01]  /*21f0*/  LDC.64 R6, c[0x0][0x380] ;  /* 0x0000e000ff067b82 */ /* 0x000e220000000a00 */
[----:B------:R-:W2:Y:S04]  /*2200*/  LDG.E.64.CONSTANT R8, desc[UR6][R4.64] ;  /* 0x0000000604087981 */ /* 0x000ea8000c1e9b00 */
[----:B------:R-:W3:Y:S01]  /*2210*/  LDG.E.64.CONSTANT R10, desc[UR6][R4.64+0x1400] ;  /* 0x00140006040a7981 */ /* 0x000ee2000c1e9b00 */
[----:B0-----:R-:W-:-:S03]  /*2220*/  IMAD.WIDE.U32 R40, R40, 0x8, R6 ;  /* 0x0000000828287825 */ /* 0x001fc600078e0006 */
[----:B------:R-:W4:Y:S04]  /*2230*/  LDG.E.64.CONSTANT R6, desc[UR6][R4.64+-0x1400] ;  /* 0xffec000604067981 */ /* 0x000f28000c1e9b00 */
[----:B------:R-:W5:Y:S02]  /*2240*/  LDG.E.64.CONSTANT R40, desc[UR6][R40.64] ;  /* 0x0000000628287981 */ /* 0x000f64000c1e9b00 */
[----:B-----5:R-:W-:-:S08]  /*2250*/  DADD R2, R2, R40 ;  /* 0x0000000002027229 */ /* 0x020fd00000000028 */
[----:B----4-:R-:W-:-:S08]  /*2260*/  DADD R2, R2, R6 ;  /* 0x0000000002027229 */ /* 0x010fd00000000006 */
[----:B--2---:R-:W-:-:S08]  /*2270*/  DADD R2, R2, R8 ;  /* 0x0000000002027229 */ /* 0x004fd00000000008 */
[----:B---3--:R-:W-:-:S11]  /*2280*/  DADD R2, R2, R10 ;  /* 0x0000000002027229 */ /* 0x008fd6000000000a */
.L_x_109:
[----:B------:R-:W-:Y:S05]  /*2290*/  BSYNC.RECONVERGENT B1 ;  /* 0x0000000000017941 */ /* 0x000fea0003800200 */
.L_x_107:
        /* <DEDUP_REMOVED lines=16> */
[----:B------:R-:W-:Y:S01]  /*23a0*/  SHFL.DOWN PT, R2, R4, 0x4, 0x1f ;  /* 0x08801f0004027f89 */ /* 0x000fe200000e0000 */
[----:B------:R-:W-:Y:S02]  /*23b0*/  @!P1 MOV R7, 0x400 ;  /* 0x0000040000079802 */ /* 0x000fe40000000f00 */
[----:B------:R-:W-:Y:S01]  /*23c0*/  @!P1 SHF.R.U32.HI R6, RZ, 0x2, R0 ;  /* 0x00000002ff069819 */ /* 0x000fe20000011600 */
[----:B------:R-:W0:Y:S01]  /*23d0*/  SHFL.DOWN PT, R3, R5, 0x4, 0x1f ;  /* 0x08801f0005037f89 */ /* 0x000e2200000e0000 */
[----:B-1----:R-:W-:-:S02]  /*23e0*/  @!P1 LEA R7, R12, R7, 0x18 ;  /* 0x000000070c079211 */ /* 0x002fc400078ec0ff */
[----:B------:R-:W-:-:S05]  /*23f0*/  @!P1 LOP3.LUT R6, R6, 0xf8, RZ, 0xc0, !PT ;  /* 0x000000f806069812 */ /* 0x000fca00078ec0ff */
[----:B------:R-:W-:Y:S01]  /*2400*/  @!P1 IMAD.IADD R7, R6, 0x1, R7 ;  /* 0x0000000106079824 */ /* 0x000fe200078e0207 */
        /* <DEDUP_REMOVED lines=22> */
[----:B------:R-:W1:Y:S04]  /*2570*/  LDS.128 R8, [UR4+0x20] ;  /* 0x00002004ff087984 */ /* 0x000e680008000c00 */
[----:B------:R-:W2:Y:S04]  /*2580*/  LDS.128 R16, [UR4+0x30] ;  /* 0x00003004ff107984 */ /* 0x000ea80008000c00 */
[----:B0-----:R-:W0:Y:S01]  /*2590*/  LDS.128 R4, [UR4+0x40] ;  /* 0x00004004ff047984 */ /* 0x001e220008000c00 */
[----:B-1----:R-:W-:-:S03]  /*25a0*/  DADD R8, R12, R8 ;  /* 0x000000000c087229 */ /* 0x002fc60000000008 */
[----:B------:R-:W-:Y:S05]  /*25b0*/  LDS.128 R12, [UR4+0x60] ;  /* 0x00006004ff0c7984 */ /* 0x000fea0008000c00 */
[----:B------:R-:W-:Y:S02]  /*25c0*/  DADD R2, R8, R10 ;  /* 0x0000000008027229 */ /* 0x000fe4000000000a */
[----:B------:R-:W1:Y:S06]  /*25d0*/  LDS.128 R8, [UR4+0x50] ;  /* 0x00005004ff087984 */ /* 0x000e6c0008000c00 */
[----:B--2---:R-:W-:-:S08]  /*25e0*/  DADD R2, R2, R16 ;  /* 0x0000000002027229 */ /* 0x004fd00000000010 */
[----:B------:R-:W-:-:S08]  /*25f0*/  DADD R2, R2, R18 ;  /* 0x0000000002027229 */ /* 0x000fd00000000012 */
[----:B0-----:R-:W-:-:S08]  /*2600*/  DADD R2, R2, R4 ;  /* 0x0000000002027229 */ /* 0x001fd00000000004 */
[----:B------:R-:W-:Y:S01]  /*2610*/  DADD R2, R2, R6 ;  /* 0x0000000002027229 */ /* 0x000fe20000000006 */
[----:B------:R-:W0:Y:S07]  /*2620*/  LDS.128 R4, [UR4+0x70] ;  /* 0x00007004ff047984 */ /* 0x000e2e0008000c00 */
[----:B-1----:R-:W-:-:S08]  /*2630*/  DADD R2, R2, R8 ;  /* 0x0000000002027229 */ /* 0x002fd00000000008 */
[----:B------:R-:W-:Y:S01]  /*2640*/  DADD R2, R2, R10 ;  /* 0x0000000002027229 */ /* 0x000fe2000000000a */
[----:B------:R-:W1:Y:S07]  /*2650*/  LDS.128 R8, [UR4+0x80] ;  /* 0x00008004ff087984 */ /* 0x000e6e0008000c00 */
[----:B------:R-:W-:-:S08]  /*2660*/  DADD R2, R2, R12 ;  /* 0x0000000002027229 */ /* 0x000fd0000000000c */
[----:B------:R-:W-:Y:S01]  /*2670*/  DADD R2, R2, R14 ;  /* 0x0000000002027229 */ /* 0x000fe2000000000e */
[----:B------:R-:W2:Y:S07]  /*2680*/  LDS.128 R12, [UR4+0x90] ;  /* 0x00009004ff0c7984 */ /* 0x000eae0008000c00 */
[----:B0-----:R-:W-:-:S08]  /*2690*/  DADD R2, R2, R4 ;  /* 0x0000000002027229 */ /* 0x001fd00000000004 */
[----:B------:R-:W-:Y:S01]  /*26a0*/  DADD R2, R2, R6 ;  /* 0x0000000002027229 */ /* 0x000fe20000000006 */
[----:B------:R-:W0:Y:S07]  /*26b0*/  LDS.128 R4, [UR4+0xa0] ;  /* 0x0000a004ff047984 */ /* 0x000e2e0008000c00 */
[----:B-1----:R-:W-:Y:S01]  /*26c0*/  DADD R2, R2, R8 ;  /* 0x0000000002027229 */ /* 0x002fe20000000008 */
[----:B------:R-:W1:Y:S07]  /*26d0*/  LDS.64 R8, [UR4+0xb0] ;  /* 0x0000b004ff087984 */ /* 0x000e6e0008000a00 */
[----:B------:R-:W-:-:S08]  /*26e0*/  DADD R2, R2, R10 ;  /* 0x0000000002027229 */ /* 0x000fd0000000000a */
[----:B--2---:R-:W-:-:S08]  /*26f0*/  DADD R2, R2, R12 ;  /* 0x0000000002027229 */ /* 0x004fd0000000000c */
[----:B------:R-:W-:-:S08]  /*2700*/  DADD R2, R2, R14 ;  /* 0x0000000002027229 */ /* 0x000fd0000000000e */
[----:B0-----:R-:W-:-:S08]  /*2710*/  DADD R2, R2, R4 ;  /* 0x0000000002027229 */ /* 0x001fd00000000004 */
[----:B------:R-:W-:-:S08]  /*2720*/  DADD R2, R2, R6 ;  /* 0x0000000002027229 */ /* 0x000fd00000000006 */
[----:B-1----:R-:W-:-:S11]  /*2730*/  DADD R12, R2, R8 ;  /* 0x00000000020c7229 */ /* 0x002fd60000000008 */
.L_x_105:
[----:B------:R-:W-:Y:S05]  /*2740*/  BSYNC.RECONVERGENT B0 ;  /* 0x0000000000007941 */ /* 0x000fea0003800200 */
.L_x_90:
[----:B------:R-:W-:Y:S05]  /*2750*/  @P0 EXIT ;  /* 0x000000000000094d */ /* 0x000fea0003800000 */
[----:B------:R-:W1:Y:S01]  /*2760*/  LDCU.64 UR4, c[0x0][0x398] ;  /* 0x00007300ff0477ac */ /* 0x000e620008000a00 */
[----:B0-----:R-:W0:Y:S01]  /*2770*/  LDC.64 R2, c[0x0][0x388] ;  /* 0x0000e200ff027b82 */ /* 0x001e220000000a00 */
[----:B-1----:R-:W-:-:S07]  /*2780*/  DADD R12, R12, UR4 ;  /* 0x000000040c0c7e29 */ /* 0x002fce0008000000 */
[----:B0-----:R-:W-:Y:S01]  /*2790*/  STG.E.64 desc[UR6][R2.64], R12 ;  /* 0x0000000c02007986 */ /* 0x001fe2000c101b06 */
[----:B------:R-:W-:Y:S05]  /*27a0*/  EXIT ;  /* 0x000000000000794d */ /* 0x000fea0003800000 */
.L_x_118:
        /* <DEDUP_REMOVED lines=13> */
.L_x_325:


//--------------------- .text._ZN3cub18CUB_300001_SM_10006detail6reduce18DeviceReduceKernelINS2_10policy_hubIdjN4cuda3std3__44plusIdEEE10Policy1000EN6thrust24THRUST_300001_SM_1000_NS6detail15normal_iteratorINSD_10device_ptrIdEEEEjS9_d15SquareTransformEEvT0_PT3_T1_NS0_13GridEvenShareISN_EET2_T4_ --------------------------
	.section	.text._ZN3cub18CUB_300001_SM_10006detail6reduce18DeviceReduceKernelINS2_10policy_hubIdjN4cuda3std3__44plusIdEEE10Policy1000EN6thrust24THRUST_300001_SM_1000_NS6detail15normal_iteratorINSD_10device_ptrIdEEEEjS9_d15SquareTransformEEvT0_PT3_T1_NS0_13GridEvenShareISN_EET2_T4_,"ax",@progbits
	.align	128
        .global         _ZN3cub18CUB_300001_SM_10006detail6reduce18DeviceReduceKernelINS2_10policy_hubIdjN4cuda3std3__44plusIdEEE10Policy1000EN6thrust24THRUST_300001_SM_1000_NS6detail15normal_iteratorINSD_10device_ptrIdEEEEjS9_d15SquareTransformEEvT0_PT3_T1_NS0_13GridEvenShareISN_EET2_T4_
        .type           _ZN3cub18CUB_300001_SM_10006detail6reduce18DeviceReduceKernelINS2_10policy_hubIdjN4cuda3std3__44plusIdEEE10Policy1000EN6thrust24THRUST_300001_SM_1000_NS6detail15normal_iteratorINSD_10device_ptrIdEEEEjS9_d15SquareTransformEEvT0_PT3_T1_NS0_13GridEvenShareISN_EET2_T4_,@function
        .size           _ZN3cub18CUB_300001_SM_10006detail6reduce18DeviceReduceKernelINS2_10policy_hubIdjN4cuda3std3__44plusIdEEE10Policy1000EN6thrust24THRUST_300001_SM_1000_NS6detail15normal_iteratorINSD_10device_ptrIdEEEEjS9_d15SquareTransformEEvT0_PT3_T1_NS0_13GridEvenShareISN_EET2_T4_,(.L_x_326 - _ZN3cub18CUB_300001_SM_10006detail6reduce18DeviceReduceKernelINS2_10policy_hubIdjN4cuda3std3__44plusIdEEE10Policy1000EN6thrust24THRUST_300001_SM_1000_NS6detail15normal_iteratorINSD_10device_ptrIdEEEEjS9_d15SquareTransformEEvT0_PT3_T1_NS0_13GridEvenShareISN_EET2_T4_)
        .other          _ZN3cub18CUB_300001_SM_10006detail6reduce18DeviceReduceKernelINS2_10policy_hubIdjN4cuda3std3__44plusIdEEE10Policy1000EN6thrust24THRUST_300001_SM_1000_NS6detail15normal_iteratorINSD_10device_ptrIdEEEEjS9_d15SquareTransformEEvT0_PT3_T1_NS0_13GridEvenShareISN_EET2_T4_,@"STO_CUDA_ENTRY STV_DEFAULT"
_ZN3cub18CUB_300001_SM_10006detail6reduce18DeviceReduceKernelINS2_10policy_hubIdjN4cuda3std3__44plusIdEEE10Policy1000EN6thrust24THRUST_300001_SM_1000_NS6detail15normal_iteratorINSD_10device_ptrIdEEEEjS9_d15SquareTransformEEvT0_PT3_T1_NS0_13GridEvenShareISN_EET2_T4_:
.text._ZN3cub18CUB_300001_SM_10006detail6reduce18DeviceReduceKernelINS2_10policy_hubIdjN4cuda3std3__44plusIdEEE10Policy1000EN6thrust24THRUST_300001_SM_1000_NS6detail15normal_iteratorINSD_10device_ptrIdEEEEjS9_d15SquareTransformEEvT0_PT3_T1_NS0_13GridEvenShareISN_EET2_T4_:
[----:B------:R-:W-:Y:S01]  /*0000*/  LDC R1, c[0x0][0x37c] ;  /* 0x0000df00ff017b82 */ /* 0x000fe20000000800 */
[----:B------:R-:W0:Y:S07]  /*0010*/  S2R R0, SR_CTAID.X ;  /* 0x0000000000007919 */ /* 0x000e2e0000002500 */
[----:B------:R-:W1:Y:S01]  /*0020*/  LDC.64 R14, c[0x0][0x3a8] ;  /* 0x0000ea00ff0e7b82 */ /* 0x000e620000000a00 */
[----:B------:R-:W2:Y:S01]  /*0030*/  LDCU.64 UR6, c[0x0][0x358] ;  /* 0x00006b00ff0677ac */ /* 0x000ea20008000a00 */
[----:B------:R-:W-:Y:S01]  /*0040*/  BSSY.RECONVERGENT B0, `(.L_x_119) ;  /* 0x00002d6000007945 */ /* 0x000fe20003800200 */
[----:B-1----:R-:W-:-:S02]  /*0050*/  IMAD R5, R15, 0x1400, RZ ;  /* 0x000014000f057824 */ /* 0x002fc400078e02ff */
[----:B0-----:R-:W-:-:S05]  /*0060*/  IMAD R2, R0, -0x1400, R14 ;  /* 0xffffec0000027824 */ /* 0x001fca00078e020e */
[----:B------:R-:W-:-:S13]  /*0070*/  ISETP.GT.U32.AND P0, PT, R2, 0x13ff, PT ;  /* 0x000013ff0200780c */ /* 0x000fda0003f04070 */
[----:B--2---:R-:W-:Y:S05]  /*0080*/  @P0 BRA `(.L_x_120) ;  /* 0x0000001800400947 */ /* 0x004fea0003800000 */
[----:B------:R-:W0:Y:S01]  /*0090*/  S2R R3, SR_TID.X ;  /* 0x0000000000037919 */ /* 0x000e220000002100 */
[----:B------:R-:W-:Y:S01]  /*00a0*/  BSSY.RECONVERGENT B1, `(.L_x_121) ;  /* 0x000000b000017945 */ /* 0x000fe20003800200 */
[----:B------:R-:W-:Y:S02]  /*00b0*/  CS2R R8, SRZ ;  /* 0x0000000000087805 */ /* 0x000fe4000001ff00 */
[----:B0-----:R-:W-:Y:S01]  /*00c0*/  ISETP.GE.U32.AND P0, PT, R3, R2, PT ;  /* 0x000000020300720c */ /* 0x001fe20003f06070 */
[----:B------:R-:W-:-:S12]  /*00d0*/  IMAD.MOV.U32 R7, RZ, RZ, R3 ;  /* 0x000000ffff077224 */ /* 0x000fd800078e0003 */
[----:B------:R-:W-:Y:S05]  /*00e0*/  @P0 BRA `(.L_x_122) ;  /* 0x0000000000180947 */ /* 0x000fea0003800000 */
[----:B------:R-:W0:Y:S01]  /*00f0*/  LDC.64 R4, c[0x0][0x380] ;  /* 0x0000e000ff047b82 */ /* 0x000e220000000a00 */
[----:B------:R-:W-:-:S04]  /*0100*/  IMAD R7, R0, 0x1400, R3 ;  /* 0x0000140000077824 */ /* 0x000fc800078e0203 */
[----:B0-----:R-:W-:-:S06]  /*0110*/  IMAD.WIDE.U32 R4, R7, 0x8, R4 ;  /* 0x0000000807047825 */ /* 0x001fcc00078e0004 */
[----:B------:R-:W2:Y:S01]  /*0120*/  LDG.E.64 R4, desc[UR6][R4.64] ;  /* 0x0000000604047981 */ /* 0x000ea2000c1e1b00 */
[----:B------:R-:W-:Y:S01]  /*0130*/  VIADD R7, R3, 0x280 ;  /* 0x0000028003077836 */ /* 0x000fe20000000000 */
[----:B--2---:R-:W-:-:S11]  /*0140*/  DMUL R8, R4, R4 ;  /* 0x0000000404087228 */ /* 0x004fd60000000000 */
.L_x_122:
[----:B------:R-:W-:Y:S05]  /*0150*/  BSYNC.RECONVERGENT B1 ;  /* 0x0000000000017941 */ /* 0x000fea0003800200 */
.L_x_121:
[----:B------:R-:W-:Y:S01]  /*0160*/  ISETP.GE.U32.AND P0, PT, R7, R2, PT ;  /* 0x000000020700720c */ /* 0x000fe20003f06070 */
[----:B------:R-:W-:-:S12]  /*0170*/  BSSY.RECONVERGENT B1, `(.L_x_123) ;  /* 0x00000a6000017945 */ /* 0x000fd80003800200 */
[----:B------:R-:W-:Y:S05]  /*0180*/  @P0 BRA `(.L_x_124) ;  /* 0x0000000800900947 */ /* 0x000fea0003800000 */
[----:B------:R-:W-:Y:S01]  /*0190*/  LOP3.LUT R5, RZ, R7, RZ, 0x33, !PT ;  /* 0x00000007ff057212 */ /* 0x000fe200078e33ff */
[----:B------:R-:W-:Y:S04]  /*01a0*/  BSSY.RECONVERGENT B2, `(.L_x_125) ;  /* 0x0000054000027945 */ /* 0x000fe80003800200 */
[----:B------:R-:W-:-:S04]  /*01b0*/  IMAD.IADD R5, R5, 0x1, R14 ;  /* 0x0000000105057824 */ /* 0x000fc800078e020e */
[----:B------:R-:W-:-:S04]  /*01c0*/  IMAD R5, R0, -0x1400, R5 ;  /* 0xffffec0000057824 */ /* 0x000fc800078e0205 */
[C---:B------:R-:W-:Y:S01]  /*01d0*/  IMAD.HI.U32 R4, R5.reuse, -0x33333333, RZ ;  /* 0xcccccccd05047827 */ /* 0x040fe200078e00ff */
[----:B------:R-:W-:-:S04]  /*01e0*/  ISETP.GE.U32.AND P0, PT, R5, 0x2580, PT ;  /* 0x000025800500780c */ /* 0x000fc80003f06070 */
[----:B------:R-:W-:-:S04]  /*01f0*/  LEA.HI R5, R4, 0x1, RZ, 0x17 ;  /* 0x0000000104057811 */ /* 0x000fc800078fb8ff */
[----:B------:R-:W-:-:S05]  /*0200*/  LOP3.LUT R24, R5, 0xf, RZ, 0xc0, !PT ;  /* 0x0000000f05187812 */ /* 0x000fca00078ec0ff */
[----:B------:R-:W-:Y:S05]  /*0210*/  @!P0 BRA `(.L_x_126) ;  /* 0x0000000400308947 */ /* 0x000fea0003800000 */
[----:B------:R-:W-:Y:S01]  /*0220*/  LOP3.LUT R26, R5, 0xfffff0, RZ, 0xc0, !PT ;  /* 0x00fffff0051a7812 */ /* 0x000fe200078ec0ff */
[----:B------:R-:W-:Y:S01]  /*0230*/  BSSY.RECONVERGENT B3, `(.L_x_127) ;  /* 0x0000049000037945 */ /* 0x000fe20003800200 */
[----:B------:R-:W-:Y:S02]  /*0240*/  VIADD R4, R7, 0x1400 ;  /* 0x0000140007047836 */ /* 0x000fe40000000000 */
[----:B------:R-:W-:Y:S02]  /*0250*/  IMAD R25, R0, 0x1400, R7 ;  /* 0x0000140000197824 */ /* 0x000fe400078e0207 */
[----:B------:R-:W-:-:S07]  /*0260*/  IMAD.MOV R26, RZ, RZ, -R26 ;  /* 0x000000ffff1a7224 */ /* 0x000fce00078e0a1a */
.L_x_128:
[----:B------:R-:W0:Y:S01]  /*0270*/  LDC.64 R6, c[0x0][0x380] ;  /* 0x0000e000ff067b82 */ /* 0x000e220000000a00 */
[C---:B------:R-:W-:Y:S02]  /*0280*/  VIADD R21, R25.reuse, 0x280 ;  /* 0x0000028019157836 */ /* 0x040fe40000000000 */
[----:B0-----:R-:W-:-:S04]  /*0290*/  IMAD.WIDE.U32 R10, R25, 0x8, R6 ;  /* 0x00000008190a7825 */ /* 0x001fc800078e0006 */
[--C-:B------:R-:W-:Y:S02]  /*02a0*/  IMAD.WIDE.U32 R20, R21, 0x8, R6.reuse ;  /* 0x0000000815147825 */ /* 0x100fe400078e0006 */
[----:B------:R-:W2:Y:S04]  /*02b0*/  LDG.E.64 R10, desc[UR6][R10.64] ;  /* 0x000000060a0a7981 */ /* 0x000ea8000c1e1b00 */
[----:B------:R-:W3:Y:S01]  /*02c0*/  LDG.E.64 R20, desc[UR6][R20.64] ;  /* 0x0000000614147981 */ /* 0x000ee2000c1e1b00 */
[C---:B------:R-:W-:Y:S02]  /*02d0*/  VIADD R19, R25.reuse, 0x500 ;  /* 0x0000050019137836 */ /* 0x040fe40000000000 */
[----:B------:R-:W-:Y:S02]  /*02e0*/  VIADD R17, R25, 0x780 ;  /* 0x0000078019117836 */ /* 0x000fe40000000000 */
[----:B------:R-:W-:-:S04]  /*02f0*/  IMAD.WIDE.U32 R18, R19, 0x8, R6 ;  /* 0x0000000813127825 */ /* 0x000fc800078e0006 */
[--C-:B------:R-:W-:Y:S02]  /*0300*/  IMAD.WIDE.U32 R16, R17, 0x8, R6.reuse ;  /* 0x0000000811107825 */ /* 0x100fe400078e0006 */
[----:B------:R-:W4:Y:S02]  /*0310*/  LDG.E.64 R18, desc[UR6][R18.64] ;  /* 0x0000000612127981 */ /* 0x000f24000c1e1b00 */
[C---:B------:R-:W-:Y:S02]  /*0320*/  VIADD R15, R25.reuse, 0xa00 ;  /* 0x00000a00190f7836 */ /* 0x040fe40000000000 */
[----:B------:R-:W5:Y:S01]  /*0330*/  LDG.E.64 R16, desc[UR6][R16.64] ;  /* 0x0000000610107981 */ /* 0x000f62000c1e1b00 */
[----:B------:R-:W-:Y:S02]  /*0340*/  VIADD R13, R25, 0xc80 ;  /* 0x00000c80190d7836 */ /* 0x000fe40000000000 */
[----:B------:R-:W-:-:S04]  /*0350*/  IMAD.WIDE.U32 R14, R15, 0x8, R6 ;  /* 0x000000080f0e7825 */ /* 0x000fc800078e0006 */
[--C-:B------:R-:W-:Y:S02]  /*0360*/  IMAD.WIDE.U32 R12, R13, 0x8, R6.reuse ;  /* 0x000000080d0c7825 */ /* 0x100fe400078e0006 */
[----:B------:R-:W5:Y:S02]  /*0370*/  LDG.E.64 R14, desc[UR6][R14.64] ;  /* 0x000000060e0e7981 */ /* 0x000f64000c1e1b00 */
[----:B------:R-:W-:Y:S02]  /*0380*/  VIADD R23, R25, 0xf00 ;  /* 0x00000f0019177836 */ /* 0x000fe40000000000 */
[----:B------:R-:W5:Y:S01]  /*0390*/  LDG.E.64 R12, desc[UR6][R12.64] ;  /* 0x000000060c0c7981 */ /* 0x000f62000c1e1b00 */
[----:B--2---:R-:W-:Y:S01]  /*03a0*/  DFMA R8, R10, R10, R8 ;  /* 0x0000000a0a08722b */ /* 0x004fe20000000008 */
[----:B------:R-:W-:-:S04]  /*03b0*/  IMAD.WIDE.U32 R10, R23, 0x8, R6 ;  /* 0x00000008170a7825 */ /* 0x000fc800078e0006 */
[----:B------:R-:W-:Y:S02]  /*03c0*/  VIADD R23, R25, 0x1180 ;  /* 0x0000118019177836 */ /* 0x000fe40000000000 */
[----:B------:R-:W2:Y:S01]  /*03d0*/  LDG.E.64 R10, desc[UR6][R10.64] ;  /* 0x000000060a0a7981 */ /* 0x000ea2000c1e1b00 */
[----:B---3--:R-:W-:Y:S01]  /*03e0*/  DFMA R20, R20, R20, R8 ;  /* 0x000000141414722b */ /* 0x008fe20000000008 */
[----:B------:R-:W-:-:S04]  /*03f0*/  IMAD.WIDE.U32 R8, R23, 0x8, R6 ;  /* 0x0000000817087825 */ /* 0x000fc800078e0006 */
[----:B------:R-:W-:Y:S02]  /*0400*/  VIADD R23, R25, 0x1400 ;  /* 0x0000140019177836 */ /* 0x000fe40000000000 */
[----:B------:R-:W3:Y:S02]  /*0410*/  LDG.E.64 R8, desc[UR6][R8.64] ;  /* 0x0000000608087981 */ /* 0x000ee4000c1e1b00 */
[----:B------:R-:W-:-:S06]  /*0420*/  IMAD.WIDE.U32 R22, R23, 0x8, R6 ;  /* 0x0000000817167825 */ /* 0x000fcc00078e0006 */
[----:B------:R-:W3:Y:S01]  /*0430*/  LDG.E.64 R22, desc[UR6][R22.64] ;  /* 0x0000000616167981 */ /* 0x000ee2000c1e1b00 */
[----:B----4-:R-:W-:Y:S01]  /*0440*/  DFMA R18, R18, R18, R20 ;  /* 0x000000121212722b */ /* 0x010fe20000000014 */
[----:B------:R-:W-:-:S07]  /*0450*/  VIADD R21, R25, 0x1680 ;  /* 0x0000168019157836 */ /* 0x000fce0000000000 */
[----:B-----5:R-:W-:Y:S01]  /*0460*/  DFMA R18, R16, R16, R18 ;  /* 0x000000101012722b */ /* 0x020fe20000000012 */
[----:B------:R-:W-:Y:S01]  /*0470*/  IMAD.WIDE.U32 R16, R21, 0x8, R6 ;  /* 0x0000000815107825 */ /* 0x000fe200078e0006 */
[----:B------:R-:W-:-:S05]  /*0480*/  IADD3 R21, PT, PT, R25, 0x1900, RZ ;  /* 0x0000190019157810 */ /* 0x000fca0007ffe0ff */
[----:B------:R-:W4:Y:S01]  /*0490*/  LDG.E.64 R16, desc[UR6][R16.64] ;  /* 0x0000000610107981 */ /* 0x000f22000c1e1b00 */
[----:B------:R-:W-:Y:S01]  /*04a0*/  DFMA R18, R14, R14, R18 ;  /* 0x0000000e0e12722b */ /* 0x000fe20000000012 */
[----:B------:R-:W-:-:S04]  /*04b0*/  IMAD.WIDE.U32 R14, R21, 0x8, R6 ;  /* 0x00000008150e7825 */ /* 0x000fc800078e0006 */
[----:B------:R-:W-:Y:S02]  /*04c0*/  VIADD R21, R25, 0x1b80 ;  /* 0x00001b8019157836 */ /* 0x000fe40000000000 */
[----:B------:R-:W5:Y:S01]  /*04d0*/  LDG.E.64 R14, desc[UR6][R14.64] ;  /* 0x000000060e0e7981 */ /* 0x000f62000c1e1b00 */
[----:B------:R-:W-:Y:S01]  /*04e0*/  DFMA R18, R12, R12, R18 ;  /* 0x0000000c0c12722b */ /* 0x000fe20000000012 */
[----:B------:R-:W-:-:S04]  /*04f0*/  IMAD.WIDE.U32 R12, R21, 0x8, R6 ;  /* 0x00000008150c7825 */ /* 0x000fc800078e0006 */
        /* <DEDUP_REMOVED lines=9> */
[----:B------:R-:W3:Y:S01]  /*0590*/  LDG.E.64 R8, desc[UR6][R8.64] ;  /* 0x0000000608087981 */ /* 0x000ee2000c1e1b00 */
[----:B------:R-:W-:Y:S01]  /*05a0*/  DFMA R22, R22, R22, R18 ;  /* 0x000000161616722b */ /* 0x000fe20000000012 */
[----:B------:R-:W-:-:S04]  /*05b0*/  IMAD.WIDE.U32 R18, R21, 0x8, R6 ;  /* 0x0000000815127825 */ /* 0x000fc800078e0006 */
[----:B------:R-:W-:Y:S02]  /*05c0*/  VIADD R21, R25, 0x2580 ;  /* 0x0000258019157836 */ /* 0x000fe40000000000 */
[----:B------:R-:W3:Y:S02]  /*05d0*/  LDG.E.64 R18, desc[UR6][R18.64] ;  /* 0x0000000612127981 */ /* 0x000ee4000c1e1b00 */
[----:B------:R-:W-:-:S06]  /*05e0*/  IMAD.WIDE.U32 R6, R21, 0x8, R6 ;  /* 0x0000000815067825 */ /* 0x000fcc00078e0006 */
[----:B------:R-:W3:Y:S01]  /*05f0*/  LDG.E.64 R6, desc[UR6][R6.64] ;  /* 0x0000000606067981 */ /* 0x000ee2000c1e1b00 */
[----:B----4-:R-:W-:Y:S01]  /*0600*/  DFMA R22, R16, R16, R22 ;  /* 0x000000101016722b */ /* 0x010fe20000000016 */
[----:B------:R-:W-:Y:S02]  /*0610*/  VIADD R26, R26, 0x10 ;  /* 0x000000101a1a7836 */ /* 0x000fe40000000000 */
[----:B------:R-:W-:Y:S02]  /*0620*/  VIADD R4, R4, 0x2800 ;  /* 0x0000280004047836 */ /* 0x000fe40000000000 */
[----:B------:R-:W-:Y:S01]  /*0630*/  VIADD R25, R25, 0x2800 ;  /* 0x0000280019197836 */ /* 0x000fe20000000000 */
[----:B------:R-:W-:Y:S02]  /*0640*/  ISETP.NE.AND P0, PT, R26, RZ, PT ;  /* 0x000000ff1a00720c */ /* 0x000fe40003f05270 */
[----:B-----5:R-:W-:-:S08]  /*0650*/  DFMA R22, R14, R14, R22 ;  /* 0x0000000e0e16722b */ /* 0x020fd00000000016 */
[----:B------:R-:W-:-:S08]  /*0660*/  DFMA R22, R12, R12, R22 ;  /* 0x0000000c0c16722b */ /* 0x000fd00000000016 */
[----:B--2---:R-:W-:-:S08]  /*0670*/  DFMA R22, R10, R10, R22 ;  /* 0x0000000a0a16722b */ /* 0x004fd00000000016 */
[----:B---3--:R-:W-:-:S08]  /*0680*/  DFMA R22, R8, R8, R22 ;  /* 0x000000080816722b */ /* 0x008fd00000000016 */
[----:B------:R-:W-:-:S08]  /*0690*/  DFMA R22, R18, R18, R22 ;  /* 0x000000121216722b */ /* 0x000fd00000000016 */
[----:B------:R-:W-:Y:S01]  /*06a0*/  DFMA R8, R6, R6, R22 ;  /* 0x000000060608722b */ /* 0x000fe20000000016 */
[----:B------:R-:W-:Y:S10]  /*06b0*/  @P0 BRA `(.L_x_128) ;  /* 0xfffffff800ec0947 */ /* 0x000ff4000383ffff */
[----:B------:R-:W-:Y:S05]  /*06c0*/  BSYNC.RECONVERGENT B3 ;  /* 0x0000000000037941 */ /* 0x000fea0003800200 */
.L_x_127:
[----:B------:R-:W-:-:S07]  /*06d0*/  VIADD R7, R4, 0xffffec00 ;  /* 0xffffec0004077836 */ /* 0x000fce0000000000 */
.L_x_126:
[----:B------:R-:W-:Y:S05]  /*06e0*/  BSYNC.RECONVERGENT B2 ;  /* 0x0000000000027941 */ /* 0x000fea0003800200 */
.L_x_125:
[----:B------:R-:W-:-:S13]  /*06f0*/  ISETP.NE.AND P0, PT, R24, RZ, PT ;  /* 0x000000ff1800720c */ /* 0x000fda0003f05270 */
[----:B------:R-:W-:Y:S05]  /*0700*/  @!P0 BRA `(.L_x_124) ;  /* 0x0000000400308947 */ /* 0x000fea0003800000 */
[----:B------:R-:W-:Y:S01]  /*0710*/  ISETP.GE.U32.AND P0, PT, R24, 0x8, PT ;  /* 0x000000081800780c */ /* 0x000fe20003f06070 */
[----:B------:R-:W-:Y:S01]  /*0720*/  BSSY.RECONVERGENT B2, `(.L_x_129) ;  /* 0x0000026000027945 */ /* 0x000fe20003800200 */
[----:B------:R-:W-:-:S04]  /*0730*/  LOP3.LUT R4, R5, 0x7, RZ, 0xc0, !PT ;  /* 0x0000000705047812 */ /* 0x000fc800078ec0ff */
[----:B------:R-:W-:-:S07]  /*0740*/  ISETP.NE.AND P1, PT, R4, RZ, PT ;  /* 0x000000ff0400720c */ /* 0x000fce0003f25270 */
[----:B------:R-:W-:Y:S06]  /*0750*/  @!P0 BRA `(.L_x_130) ;  /* 0x0000000000888947 */ /* 0x000fec0003800000 */
[----:B------:R-:W0:Y:S01]  /*0760*/  LDC.64 R24, c[0x0][0x380] ;  /* 0x0000e000ff187b82 */ /* 0x000e220000000a00 */
[----:B------:R-:W-:-:S04]  /*0770*/  IMAD R27, R0, 0x1400, R7 ;  /* 0x00001400001b7824 */ /* 0x000fc800078e0207 */
[C---:B------:R-:W-:Y:S02]  /*0780*/  VIADD R21, R27.reuse, 0x280 ;  /* 0x000002801b157836 */ /* 0x040fe40000000000 */
[C---:B------:R-:W-:Y:S02]  /*0790*/  VIADD R19, R27.reuse, 0x500 ;  /* 0x000005001b137836 */ /* 0x040fe40000000000 */
[----:B0-----:R-:W-:-:S04]  /*07a0*/  IMAD.WIDE.U32 R22, R27, 0x8, R24 ;  /* 0x000000081b167825 */ /* 0x001fc800078e0018 */
[--C-:B------:R-:W-:Y:S02]  /*07b0*/  IMAD.WIDE.U32 R20, R21, 0x8, R24.reuse ;  /* 0x0000000815147825 */ /* 0x100fe400078e0018 */
[----:B------:R-:W2:Y:S02]  /*07c0*/  LDG.E.64 R22, desc[UR6][R22.64] ;  /* 0x0000000616167981 */ /* 0x000ea4000c1e1b00 */
[--C-:B------:R-:W-:Y:S02]  /*07d0*/  IMAD.WIDE.U32 R18, R19, 0x8, R24.reuse ;  /* 0x0000000813127825 */ /* 0x100fe400078e0018 */
[----:B------:R-:W3:Y:S02]  /*07e0*/  LDG.E.64 R20, desc[UR6][R20.64] ;  /* 0x0000000614147981 */ /* 0x000ee4000c1e1b00 */
[C---:B------:R-:W-:Y:S02]  /*07f0*/  VIADD R17, R27.reuse, 0x780 ;  /* 0x000007801b117836 */ /* 0x040fe40000000000 */
[----:B------:R-:W4:Y:S01]  /*0800*/  LDG.E.64 R18, desc[UR6][R18.64] ;  /* 0x0000000612127981 */ /* 0x000f22000c1e1b00 */
[----:B------:R-:W-:Y:S01]  /*0810*/  IADD3 R15, PT, PT, R27, 0xa00, RZ ;  /* 0x00000a001b0f7810 */ /* 0x000fe20007ffe0ff */
[----:B------:R-:W-:-:S04]  /*0820*/  IMAD.WIDE.U32 R16, R17, 0x8, R24 ;  /* 0x0000000811107825 */ /* 0x000fc800078e0018 */
[--C-:B------:R-:W-:Y:S02]  /*0830*/  IMAD.WIDE.U32 R14, R15, 0x8, R24.reuse ;  /* 0x000000080f0e7825 */ /* 0x100fe400078e0018 */
[----:B------:R-:W5:Y:S02]  /*0840*/  LDG.E.64 R16, desc[UR6][R16.64] ;  /* 0x0000000610107981 */ /* 0x000f64000c1e1b00 */
[C---:B------:R-:W-:Y:S02]  /*0850*/  VIADD R13, R27.reuse, 0xc80 ;  /* 0x00000c801b0d7836 */ /* 0x040fe40000000000 */
[----:B------:R-:W5:Y:S01]  /*0860*/  LDG.E.64 R14, desc[UR6][R14.64] ;  /* 0x000000060e0e7981 */ /* 0x000f62000c1e1b00 */
[----:B------:R-:W-:Y:S02]  /*0870*/  VIADD R11, R27, 0xf00 ;  /* 0x00000f001b0b7836 */ /* 0x000fe40000000000 */
[----:B------:R-:W-:-:S04]  /*0880*/  IMAD.WIDE.U32 R12, R13, 0x8, R24 ;  /* 0x000000080d0c7825 */ /* 0x000fc800078e0018 */
[--C-:B------:R-:W-:Y:S02]  /*0890*/  IMAD.WIDE.U32 R10, R11, 0x8, R24.reuse ;  /* 0x000000080b0a7825 */ /* 0x100fe400078e0018 */
[----:B------:R-:W5:Y:S02]  /*08a0*/  LDG.E.64 R12, desc[UR6][R12.64] ;  /* 0x000000060c0c7981 */ /* 0x000f64000c1e1b00 */
[----:B------:R-:W-:Y:S02]  /*08b0*/  VIADD R27, R27, 0x1180 ;  /* 0x000011801b1b7836 */ /* 0x000fe40000000000 */
[----:B------:R-:W5:Y:S02]  /*08c0*/  LDG.E.64 R10, desc[UR6][R10.64] ;  /* 0x000000060a0a7981 */ /* 0x000f64000c1e1b00 */
[----:B------:R-:W-:-:S06]  /*08d0*/  IMAD.WIDE.U32 R24, R27, 0x8, R24 ;  /* 0x000000081b187825 */ /* 0x000fcc00078e0018 */
        /* <DEDUP_REMOVED lines=10> */
.L_x_130:
[----:B------:R-:W-:Y:S05]  /*0980*/  BSYNC.RECONVERGENT B2 ;  /* 0x0000000000027941 */ /* 0x000fea0003800200 */
.L_x_129:
        /* <DEDUP_REMOVED lines=15> */
[----:B------:R-:W-:Y:S02]  /*0a80*/  VIADD R19, R19, 0x780 ;  /* 0x0000078013137836 */ /* 0x000fe40000000000 */
[----:B------:R-:W4:Y:S02]  /*0a90*/  LDG.E.64 R16, desc[UR6][R16.64] ;  /* 0x0000000610107981 */ /* 0x000f24000c1e1b00 */
[----:B------:R-:W-:-:S06]  /*0aa0*/  IMAD.WIDE.U32 R14, R19, 0x8, R14 ;  /* 0x00000008130e7825 */ /* 0x000fcc00078e000e */
[----:B------:R-:W5:Y:S01]  /*0ab0*/  LDG.E.64 R14, desc[UR6][R14.64] ;  /* 0x000000060e0e7981 */ /* 0x000f62000c1e1b00 */
[----:B------:R-:W-:Y:S01]  /*0ac0*/  VIADD R7, R7, 0xa00 ;  /* 0x00000a0007077836 */ /* 0x000fe20000000000 */
[----:B--2---:R-:W-:-:S08]  /*0ad0*/  DFMA R8, R10, R10, R8 ;  /* 0x0000000a0a08722b */ /* 0x004fd00000000008 */
[----:B---3--:R-:W-:-:S08]  /*0ae0*/  DFMA R8, R12, R12, R8 ;  /* 0x0000000c0c08722b */ /* 0x008fd00000000008 */
[----:B----4-:R-:W-:-:S08]  /*0af0*/  DFMA R8, R16, R16, R8 ;  /* 0x000000101008722b */ /* 0x010fd00000000008 */
[----:B-----5:R-:W-:-:S11]  /*0b00*/  DFMA R8, R14, R14, R8 ;  /* 0x0000000e0e08722b */ /* 0x020fd60000000008 */
.L_x_132:
[----:B------:R-:W-:Y:S05]  /*0b10*/  BSYNC.RECONVERGENT B2 ;  /* 0x0000000000027941 */ /* 0x000fea0003800200 */
.L_x_131:
[----:B------:R-:W-:Y:S05]  /*0b20*/  @!P1 BRA `(.L_x_124) ;  /* 0x0000000000289947 */ /* 0x000fea0003800000 */
[----:B------:R-:W0:Y:S01]  /*0b30*/  LDC.64 R10, c[0x0][0x380] ;  /* 0x0000e000ff0a7b82 */ /* 0x000e220000000a00 */
[----:B------:R-:W-:Y:S02]  /*0b40*/  IMAD R7, R0, 0x1400, R7 ;  /* 0x0000140000077824 */ /* 0x000fe400078e0207 */
[----:B------:R-:W-:-:S07]  /*0b50*/  IMAD.MOV R6, RZ, RZ, -R5 ;  /* 0x000000ffff067224 */ /* 0x000fce00078e0a05 */
.L_x_133:
[----:B0-----:R-:W-:-:S06]  /*0b60*/  IMAD.WIDE.U32 R4, R7, 0x8, R10 ;  /* 0x0000000807047825 */ /* 0x001fcc00078e000a */
[----:B------:R-:W2:Y:S01]  /*0b70*/  LDG.E.64 R4, desc[UR6][R4.64] ;  /* 0x0000000604047981 */ /* 0x000ea2000c1e1b00 */
[----:B------:R-:W-:Y:S02]  /*0b80*/  VIADD R6, R6, 0x1 ;  /* 0x0000000106067836 */ /* 0x000fe40000000000 */
[----:B------:R-:W-:-:S03]  /*0b90*/  VIADD R7, R7, 0x280 ;  /* 0x0000028007077836 */ /* 0x000fc60000000000 */
[----:B------:R-:W-:Y:S01]  /*0ba0*/  ISETP.NE.AND P0, PT, R6, RZ, PT ;  /* 0x000000ff0600720c */ /* 0x000fe20003f05270 */
[----:B--2---:R-:W-:-:S12]  /*0bb0*/  DFMA R8, R4, R4, R8 ;  /* 0x000000040408722b */ /* 0x004fd80000000008 */
[----:B------:R-:W-:Y:S05]  /*0bc0*/  @P0 BRA `(.L_x_133) ;  /* 0xfffffffc00e40947 */ /* 0x000fea000383ffff */
.L_x_124:
[----:B------:R-:W-:Y:S05]  /*0bd0*/  BSYNC.RECONVERGENT B1 ;  /* 0x0000000000017941 */ /* 0x000fea0003800200 */
.L_x_123:
[----:B------:R-:W-:-:S13]  /*0be0*/  ISETP.GE.U32.AND P0, PT, R2, 0x280, PT ;  /* 0x000002800200780c */ /* 0x000fda0003f06070 */
        /* <DEDUP_REMOVED lines=50> */
[----:B------:R-:W1:Y:S05]  /*0f10*/  LDS.128 R4, [UR4+0x50] ;  /* 0x00005004ff047984 */ /* 0x000e6a0008000c00 */
[----:B------:R-:W-:-:S08]  /*0f20*/  DADD R16, R16, R18 ;  /* 0x0000000010107229 */ /* 0x000fd00000000012 */
[----:B--2---:R-:W-:-:S08]  /*0f30*/  DADD R12, R16, R12 ;  /* 0x00000000100c7229 */ /* 0x004fd0000000000c */
[----:B------:R-:W-:Y:S02]  /*0f40*/  DADD R2, R12, R14 ;  /* 0x000000000c027229 */ /* 0x000fe4000000000e */
[----:B------:R-:W2:Y:S06]  /*0f50*/  LDS.128 R12, [UR4+0x60] ;  /* 0x00006004ff0c7984 */ /* 0x000eac0008000c00 */
[----:B0-----:R-:W-:-:S08]  /*0f60*/  DADD R2, R2, R8 ;  /* 0x0000000002027229 */ /* 0x001fd00000000008 */
[----:B------:R-:W-:Y:S01]  /*0f70*/  DADD R2, R2, R10 ;  /* 0x0000000002027229 */ /* 0x000fe2000000000a */
[----:B------:R-:W0:Y:S07]  /*0f80*/  LDS.128 R8, [UR4+0x70] ;  /* 0x00007004ff087984 */ /* 0x000e2e0008000c00 */
        /* <DEDUP_REMOVED lines=16> */
[----:B-1----:R-:W-:Y:S01]  /*1090*/  DADD R4, R2, R4 ;  /* 0x0000000002047229 */ /* 0x002fe20000000004 */
[----:B------:R-:W-:Y:S10]  /*10a0*/  BRA `(.L_x_135) ;  /* 0x0000001c003c7947 */ /* 0x000ff40003800000 */
.L_x_134:
[----:B------:R-:W-:-:S04]  /*10b0*/  LOP3.LUT R4, R3, 0x3e0, RZ, 0xc0, !PT ;  /* 0x000003e003047812 */ /* 0x000fc800078ec0ff */
[----:B------:R-:W-:Y:S02]  /*10c0*/  LOP3.LUT R7, RZ, R4, RZ, 0x33, !PT ;  /* 0x00000004ff077212 */ /* 0x000fe400078e33ff */
[----:B------:R-:W-:Y:S02]  /*10d0*/  IADD3 R5, PT, PT, R4, 0x20, RZ ;  /* 0x0000002004057810 */ /* 0x000fe40007ffe0ff */
[----:B------:R-:W0:Y:S01]  /*10e0*/  S2R R4, SR_LANEID ;  /* 0x0000000000047919 */ /* 0x000e220000000000 */
[----:B------:R-:W-:Y:S01]  /*10f0*/  IMAD.IADD R7, R2, 0x1, R7 ;  /* 0x0000000102077824 */ /* 0x000fe200078e0207 */
[----:B------:R-:W-:-:S04]  /*1100*/  ISETP.GT.U32.AND P0, PT, R5, R2, PT ;  /* 0x000000020500720c */ /* 0x000fc80003f04070 */
[----:B------:R-:W-:-:S05]  /*1110*/  SEL R7, R7, 0x1f, P0 ;  /* 0x0000001f07077807 */ /* 0x000fca0000000000 */
[----:B------:R-:W-:Y:S04]  /*1120*/  SHFL.DOWN PT, R10, R8, 0x1, R7 ;  /* 0x08200000080a7989 */ /* 0x000fe800000e0007 */
[----:B------:R-:W1:Y:S01]  /*1130*/  SHFL.DOWN PT, R11, R9, 0x1, R7 ;  /* 0x08200000090b7989 */ /* 0x000e6200000e0007 */
[C---:B0-----:R-:W-:Y:S01]  /*1140*/  ISETP.GE.AND P0, PT, R4.reuse, R7, PT ;  /* 0x000000070400720c */ /* 0x041fe20003f06270 */
[----:B------:R-:W-:Y:S01]  /*1150*/  VIADD R6, R4, 0x2 ;  /* 0x0000000204067836 */ /* 0x000fe20000000000 */
[----:B-1----:R-:W-:-:S10]  /*1160*/  DADD R10, R10, R8 ;  /* 0x000000000a0a7229 */ /* 0x002fd40000000008 */
        /* <DEDUP_REMOVED lines=11> */
[----:B------:R-:W-:-:S03]  /*1220*/  VIADD R6, R4, 0x8 ;  /* 0x0000000804067836 */ /* 0x000fc60000000000 */
[----:B------:R-:W0:Y:S02]  /*1230*/  SHFL.DOWN PT, R9, R11, 0x4, R7 ;  /* 0x088000000b097989 */ /* 0x000e2400000e0007 */
[----:B------:R-:W-:Y:S01]  /*1240*/  ISETP.GT.AND P1, PT, R6, R7, PT ;  /* 0x000000070600720c */ /* 0x000fe20003f24270 */
[----:B0-----:R-:W-:-:S10]  /*1250*/  DADD R8, R8, R10 ;  /* 0x0000000008087229 */ /* 0x001fd4000000000a */
[----:B------:R-:W-:Y:S02]  /*1260*/  FSEL R12, R10, R8, P0 ;  /* 0x000000080a0c7208 */ /* 0x000fe40000000000 */
[----:B------:R-:W-:Y:S02]  /*1270*/  FSEL R13, R11, R9, P0 ;  /* 0x000000090b0d7208 */ /* 0x000fe40000000000 */
[C---:B------:R-:W-:Y:S01]  /*1280*/  ISETP.NE.AND P0, PT, R4.reuse, RZ, PT ;  /* 0x000000ff0400720c */ /* 0x040fe20003f05270 */
[----:B------:R-:W-:Y:S01]  /*1290*/  SHFL.DOWN PT, R8, R12, 0x8, R7 ;  /* 0x090000000c087989 */ /* 0x000fe200000e0007 */
[----:B------:R-:W-:-:S03]  /*12a0*/  VIADD R4, R4, 0x10 ;  /* 0x0000001004047836 */ /* 0x000fc60000000000 */
[----:B------:R-:W0:Y:S08]  /*12b0*/  SHFL.DOWN PT, R9, R13, 0x8, R7 ;  /* 0x090000000d097989 */ /* 0x000e3000000e0007 */
[----:B------:R-:W1:Y:S01]  /*12c0*/  @!P0 S2R R15, SR_CgaCtaId ;  /* 0x00000000000f8919 */ /* 0x000e620000008800 */
[----:B------:R-:W-:Y:S02]  /*12d0*/  @!P0 MOV R6, 0x400 ;  /* 0x0000040000068802 */ /* 0x000fe40000000f00 */
[----:B------:R-:W-:Y:S01]  /*12e0*/  @!P0 SHF.R.U32.HI R5, RZ, 0x2, R3 ;  /* 0x00000002ff058819 */ /* 0x000fe20000011603 */
[----:B0-----:R-:W-:-:S10]  /*12f0*/  DADD R8, R8, R12 ;  /* 0x0000000008087229 */ /* 0x001fd4000000000c */
[----:B------:R-:W-:Y:S02]  /*1300*/  FSEL R10, R12, R8, P1 ;  /* 0x000000080c0a7208 */ /* 0x000fe40000800000 */
[----:B------:R-:W-:Y:S02]  /*1310*/  FSEL R11, R13, R9, P1 ;  /* 0x000000090d0b7208 */ /* 0x000fe40000800000 */
[----:B------:R-:W-:Y:S01]  /*1320*/  ISETP.GT.AND P1, PT, R4, R7, PT ;  /* 0x000000070400720c */ /* 0x000fe20003f24270 */
[----:B------:R-:W-:Y:S01]  /*1330*/  SHFL.DOWN PT, R8, R10, 0x10, R7 ;  /* 0x0a0000000a087989 */ /* 0x000fe200000e0007 */
[----:B-1----:R-:W-:Y:S02]  /*1340*/  @!P0 LEA R15, R15, R6, 0x18 ;  /* 0x000000060f0f8211 */ /* 0x002fe400078ec0ff */
[----:B------:R-:W-:Y:S01]  /*1350*/  @!P0 LOP3.LUT R6, R5, 0xf8, RZ, 0xc0, !PT ;  /* 0x000000f805068812 */ /* 0x000fe200078ec0ff */
[----:B------:R-:W0:Y:S04]  /*1360*/  SHFL.DOWN PT, R9, R11, 0x10, R7 ;  /* 0x0a0000000b097989 */ /* 0x000e2800000e0007 */
        /* <DEDUP_REMOVED lines=10> */
[----:B------:R-:W-:Y:S01]  /*1410*/  ISETP.GT.U32.AND P1, PT, R2, 0x20, PT ;  /* 0x000000200200780c */ /* 0x000fe20003f24070 */
[----:B0-----:R-:W-:-:S09]  /*1420*/  ULEA UR4, UR5, UR4, 0x18 ;  /* 0x0000000405047291 */ /* 0x001fd2000f8ec0ff */
[----:B------:R-:W0:Y:S04]  /*1430*/  LDS.128 R12, [UR4+0x20] ;  /* 0x00002004ff0c7984 */ /* 0x000e280008000c00 */
[----:B------:R-:W1:Y:S01]  /*1440*/  LDS.128 R8, [UR4+0x30] ;  /* 0x00003004ff087984 */ /* 0x000e620008000c00 */
[----:B0-----:R-:W-:-:S10]  /*1450*/  DADD R12, R4, R12 ;  /* 0x00000000040c7229 */ /* 0x001fd4000000000c */
[----:B------:R-:W-:Y:S02]  /*1460*/  FSEL R4, R12, R4, P1 ;  /* 0x000000040c047208 */ /* 0x000fe40000800000 */
[----:B------:R-:W-:Y:S02]  /*1470*/  FSEL R5, R13, R5, P1 ;  /* 0x000000050d057208 */ /* 0x000fe40000800000 */
[----:B------:R-:W-:-:S04]  /*1480*/  ISETP.GT.U32.AND P1, PT, R2, 0x40, PT ;  /* 0x000000400200780c */ /* 0x000fc80003f24070 */
[----:B------:R-:W-:-:S10]  /*1490*/  DADD R14, R4, R14 ;  /* 0x00000000040e7229 */ /* 0x000fd4000000000e */
[----:B------:R-:W-:Y:S02]  /*14a0*/  FSEL R12, R14, R4, P1 ;  /* 0x000000040e0c7208 */ /* 0x000fe40000800000 */
[----:B------:R-:W-:Y:S02]  /*14b0*/  FSEL R13, R15, R5, P1 ;  /* 0x000000050f0d7208 */ /* 0x000fe40000800000 */
[----:B------:R-:W0:Y:S01]  /*14c0*/  LDS.128 R4, [UR4+0x40] ;  /* 0x00004004ff047984 */ /* 0x000e220008000c00 */
[----:B------:R-:W-:-:S03]  /*14d0*/  ISETP.GT.U32.AND P1, PT, R2, 0x60, PT ;  /* 0x000000600200780c */ /* 0x000fc60003f24070 */
[----:B-1----:R-:W-:-:S10]  /*14e0*/  DADD R8, R8, R12 ;  /* 0x0000000008087229 */ /* 0x002fd4000000000c */
[----:B------:R-:W-:Y:S02]  /*14f0*/  FSEL R8, R8, R12, P1 ;  /* 0x0000000c08087208 */ /* 0x000fe40000800000 */
[----:B------:R-:W-:Y:S02]  /*1500*/  FSEL R9, R9, R13, P1 ;  /* 0x0000000d09097208 */ /* 0x000fe40000800000 */
[----:B------:R-:W-:-:S04]  /*1510*/  ISETP.GT.U32.AND P1, PT, R2, 0x80, PT ;  /* 0x000000800200780c */ /* 0x000fc80003f24070 */
[----:B------:R-:W-:-:S10]  /*1520*/  DADD R10, R8, R10 ;  /* 0x00000000080a7229 */ /* 0x000fd4000000000a */
[----:B------:R-:W-:Y:S02]  /*1530*/  FSEL R12, R10, R8, P1 ;  /* 0x000000080a0c7208 */ /* 0x000fe40000800000 */
[----:B------:R-:W-:Y:S02]  /*1540*/  FSEL R13, R11, R9, P1 ;  /* 0x000000090b0d7208 */ /* 0x000fe40000800000 */
[----:B------:R-:W1:Y:S01]  /*1550*/  LDS.128 R8, [UR4+0x50] ;  /* 0x00005004ff087984 */ /* 0x000e620008000c00 */
[----:B------:R-:W-:-:S03]  /*1560*/  ISETP.GT.U32.AND P1, PT, R2, 0xa0, PT ;  /* 0x000000a00200780c */ /* 0x000fc60003f24070 */
        /* <DEDUP_REMOVED lines=52> */
[----:B------:R-:W1:Y:S01]  /*18b0*/  LDS.64 R8, [UR4+0xb0] ;  /* 0x0000b004ff087984 */ /* 0x000e620008000a00 */
        /* <DEDUP_REMOVED lines=8> */
[----:B------:R-:W-:-:S04]  /*1940*/  ISETP.GT.U32.AND P1, PT, R2, 0x260, PT ;  /* 0x000002600200780c */ /* 0x000fc80003f24070 */
[----:B-1----:R-:W-:-:S10]  /*1950*/  DADD R8, R8, R4 ;  /* 0x0000000008087229 */ /* 0x002fd40000000004 */
[----:B------:R-:W-:Y:S02]  /*1960*/  FSEL R4, R8, R4, P1 ;  /* 0x0000000408047208 */ /* 0x000fe40000800000 */
[----:B------:R-:W-:Y:S01]  /*1970*/  FSEL R5, R9, R5, P1 ;  /* 0x0000000509057208 */ /* 0x000fe20000800000 */
[----:B------:R-:W-:Y:S06]  /*1980*/  BRA `(.L_x_135) ;  /* 0x0000001400047947 */ /* 0x000fec0003800000 */
.L_x_120:
[----:B------:R-:W0:Y:S01]  /*1990*/  S2R R25, SR_TID.X ;  /* 0x0000000000197919 */ /* 0x000e220000002100 */
[----:B------:R-:W1:Y:S02]  /*19a0*/  LDCU.64 UR4, c[0x0][0x380] ;  /* 0x00007000ff0477ac */ /* 0x000e640008000a00 */
[----:B-1----:R-:W-:Y:S02]  /*19b0*/  IMAD.U32 R8, RZ, RZ, UR4 ;  /* 0x00000004ff087e24 */ /* 0x002fe4000f8e00ff */
[----:B------:R-:W-:Y:S02]  /*19c0*/  IMAD.U32 R9, RZ, RZ, UR5 ;  /* 0x00000005ff097e24 */ /* 0x000fe4000f8e00ff */
[----:B0-----:R-:W-:-:S04]  /*19d0*/  IMAD R29, R0, 0x1400, R25 ;  /* 0x00001400001d7824 */ /* 0x001fc800078e0219 */
[----:B------:R-:W-:-:S05]  /*19e0*/  IMAD.WIDE.U32 R28, R29, 0x8, R8 ;  /* 0x000000081d1c7825 */ /* 0x000fca00078e0008 */
        /* <DEDUP_REMOVED lines=8> */
[----:B------:R-:W-:Y:S01]  /*1a70*/  ISETP.GE.U32.AND P0, PT, R2, R5, PT ;  /* 0x000000050200720c */ /* 0x000fe20003f06070 */
[----:B--2---:R-:W-:-:S08]  /*1a80*/  DMUL R26, R26, R26 ;  /* 0x0000001a1a1a7228 */ /* 0x004fd00000000000 */
[----:B---3--:R-:W-:-:S08]  /*1a90*/  DFMA R26, R22, R22, R26 ;  /* 0x00000016161a722b */ /* 0x008fd0000000001a */
[----:B----4-:R-:W-:-:S08]  /*1aa0*/  DFMA R26, R20, R20, R26 ;  /* 0x00000014141a722b */ /* 0x010fd0000000001a */
[----:B-----5:R-:W-:-:S08]  /*1ab0*/  DFMA R26, R18, R18, R26 ;  /* 0x00000012121a722b */ /* 0x020fd0000000001a */
[----:B------:R-:W-:-:S08]  /*1ac0*/  DFMA R26, R16, R16, R26 ;  /* 0x00000010101a722b */ /* 0x000fd0000000001a */
[----:B------:R-:W-:-:S08]  /*1ad0*/  DFMA R26, R10, R10, R26 ;  /* 0x0000000a0a1a722b */ /* 0x000fd0000000001a */
[----:B------:R-:W-:-:S08]  /*1ae0*/  DFMA R26, R6, R6, R26 ;  /* 0x00000006061a722b */ /* 0x000fd0000000001a */
[----:B------:R-:W-:Y:S01]  /*1af0*/  DFMA R12, R12, R12, R26 ;  /* 0x0000000c0c0c722b */ /* 0x000fe2000000001a */
[----:B------:R-:W-:Y:S10]  /*1b00*/  @!P0 BRA `(.L_x_136) ;  /* 0x0000000c00708947 */ /* 0x000ff40003800000 */
[----:B------:R-:W-:Y:S01]  /*1b10*/  IMAD.IADD R3, R0, 0x1, R15 ;  /* 0x0000000100037824 */ /* 0x000fe200078e020f */
[----:B------:R-:W-:Y:S01]  /*1b20*/  LOP3.LUT R4, RZ, R25, RZ, 0x33, !PT ;  /* 0x00000019ff047212 */ /* 0x000fe200078e33ff */
[----:B------:R-:W-:Y:S01]  /*1b30*/  VIADD R2, R14, 0xffffec00 ;  /* 0xffffec000e027836 */ /* 0x000fe20000000000 */
[----:B------:R-:W-:Y:S01]  /*1b40*/  UMOV UR4, URZ ;  /* 0x000000ff00047c82 */ /* 0x000fe20008000000 */
[----:B------:R-:W-:Y:S01]  /*1b50*/  IMAD R3, R3, 0x1400, RZ ;  /* 0x0000140003037824 */ /* 0x000fe200078e02ff */
[----:B------:R-:W-:-:S03]  /*1b60*/  IADD3 R7, PT, PT, -R5, R14, R4 ;  /* 0x0000000e05077210 */ /* 0x000fc60007ffe104 */
[----:B------:R-:W-:Y:S01]  /*1b70*/  IMAD.MOV.U32 R6, RZ, RZ, R3 ;  /* 0x000000ffff067224 */ /* 0x000fe200078e0003 */
[C---:B------:R-:W-:Y:S01]  /*1b80*/  ISETP.GT.U32.AND P0, PT, R3.reuse, R2, PT ;  /* 0x000000020300720c */ /* 0x040fe20003f04070 */
[----:B------:R-:W-:Y:S01]  /*1b90*/  IMAD R4, R0, -0x1400, R7 ;  /* 0xffffec0000047824 */ /* 0x000fe200078e0207 */
[----:B------:R-:W-:-:S11]  /*1ba0*/  IADD3 R25, PT, PT, R3, 0x1400, R25 ;  /* 0x0000140003197810 */ /* 0x000fd60007ffe019 */
[----:B------:R-:W-:Y:S05]  /*1bb0*/  @P0 BRA `(.L_x_137) ;  /* 0x0000000000800947 */ /* 0x000fea0003800000 */
[----:B------:R-:W0:Y:S08]  /*1bc0*/  LDC R7, c[0x0][0x3a8] ;  /* 0x0000ea00ff077b82 */ /* 0x000e300000000800 */
[----:B------:R-:W1:Y:S02]  /*1bd0*/  LDC.64 R8, c[0x0][0x380] ;  /* 0x0000e000ff087b82 */ /* 0x000e640000000a00 */
.L_x_138:
[----:B------:R-:W2:Y:S02]  /*1be0*/  S2R R10, SR_TID.X ;  /* 0x00000000000a7919 */ /* 0x000ea40000002100 */
[----:B--2---:R-:W-:-:S04]  /*1bf0*/  IMAD.IADD R11, R10, 0x1, R3 ;  /* 0x000000010a0b7824 */ /* 0x004fc800078e0203 */
[----:B-1----:R-:W-:-:S05]  /*1c00*/  IMAD.WIDE.U32 R10, R11, 0x8, R8 ;  /* 0x000000080b0a7825 */ /* 0x002fca00078e0008 */
[----:B------:R-:W2:Y:S04]  /*1c10*/  LDG.E.64 R22, desc[UR6][R10.64] ;  /* 0x000000060a167981 */ /* 0x000ea8000c1e1b00 */
[----:B------:R-:W3:Y:S04]  /*1c20*/  LDG.E.64 R20, desc[UR6][R10.64+0x1400] ;  /* 0x001400060a147981 */ /* 0x000ee8000c1e1b00 */
[----:B------:R-:W4:Y:S04]  /*1c30*/  LDG.E.64 R14, desc[UR6][R10.64+0x2800] ;  /* 0x002800060a0e7981 */ /* 0x000f28000c1e1b00 */
[----:B------:R-:W5:Y:S04]  /*1c40*/  LDG.E.64 R18, desc[UR6][R10.64+0x3c00] ;  /* 0x003c00060a127981 */ /* 0x000f68000c1e1b00 */
[----:B------:R-:W5:Y:S04]  /*1c50*/  LDG.E.64 R16, desc[UR6][R10.64+0x5000] ;  /* 0x005000060a107981 */ /* 0x000f68000c1e1b00 */
[----:B------:R-:W5:Y:S01]  /*1c60*/  LDG.E.64 R26, desc[UR6][R10.64+0x8c00] ;  /* 0x008c00060a1a7981 */ /* 0x000f62000c1e1b00 */
[----:B--2---:R-:W-:-:S03]  /*1c70*/  DFMA R12, R22, R22, R12 ;  /* 0x00000016160c722b */ /* 0x004fc6000000000c */
[----:B------:R-:W2:Y:S05]  /*1c80*/  LDG.E.64 R22, desc[UR6][R10.64+0x6400] ;  /* 0x006400060a167981 */ /* 0x000eaa000c1e1b00 */
[----:B---3--:R-:W-:Y:S01]  /*1c90*/  DFMA R12, R20, R20, R12 ;  /* 0x00000014140c722b */ /* 0x008fe2000000000c */
[----:B------:R-:W3:Y:S07]  /*1ca0*/  LDG.E.64 R20, desc[UR6][R10.64+0x7800] ;  /* 0x007800060a147981 */ /* 0x000eee000c1e1b00 */
[----:B----4-:R-:W-:-:S08]  /*1cb0*/  DFMA R12, R14, R14, R12 ;  /* 0x0000000e0e0c722b */ /* 0x010fd0000000000c */
[----:B-----5:R-:W-:Y:S01]  /*1cc0*/  DFMA R12, R18, R18, R12 ;  /* 0x00000012120c722b */ /* 0x020fe2000000000c */
[----:B0-----:R-:W-:-:S07]  /*1cd0*/  MOV R14, R7 ;  /* 0x00000007000e7202 */ /* 0x001fce0000000f00 */
[----:B------:R-:W-:Y:S01]  /*1ce0*/  DFMA R12, R16, R16, R12 ;  /* 0x00000010100c722b */ /* 0x000fe2000000000c */
[----:B------:R-:W-:-:S05]  /*1cf0*/  IMAD.IADD R16, R14, 0x1, -R3 ;  /* 0x000000010e107824 */ /* 0x000fca00078e0a03 */
[----:B------:R-:W-:Y:S02]  /*1d00*/  ISETP.GE.U32.AND P0, PT, R16, R5, PT ;  /* 0x000000051000720c */ /* 0x000fe40003f06070 */
[----:B--2---:R-:W-:-:S08]  /*1d10*/  DFMA R12, R22, R22, R12 ;  /* 0x00000016160c722b */ /* 0x004fd0000000000c */
[----:B---3--:R-:W-:-:S08]  /*1d20*/  DFMA R12, R20, R20, R12 ;  /* 0x00000014140c722b */ /* 0x008fd0000000000c */
[----:B------:R-:W-:Y:S01]  /*1d30*/  DFMA R12, R26, R26, R12 ;  /* 0x0000001a1a0c722b */ /* 0x000fe2000000000c */
[----:B------:R-:W-:Y:S10]  /*1d40*/  @!P0 BRA `(.L_x_136) ;  /* 0x0000000800e08947 */ /* 0x000ff40003800000 */
[C---:B------:R-:W-:Y:S01]  /*1d50*/  IMAD.IADD R3, R5.reuse, 0x1, R3 ;  /* 0x0000000105037824 */ /* 0x040fe200078e0203 */
[----:B------:R-:W-:Y:S01]  /*1d60*/  UIADD3 UR4, UPT, UPT, UR4, 0x1, URZ ;  /* 0x0000000104047890 */ /* 0x000fe2000fffe0ff */
[----:B------:R-:W-:Y:S02]  /*1d70*/  IMAD.IADD R6, R5, 0x1, R6 ;  /* 0x0000000105067824 */ /* 0x000fe400078e0206 */
[----:B------:R-:W-:Y:S01]  /*1d80*/  IMAD.IADD R4, R4, 0x1, -R5 ;  /* 0x0000000104047824 */ /* 0x000fe200078e0a05 */
[----:B------:R-:W-:Y:S01]  /*1d90*/  ISETP.GT.U32.AND P0, PT, R3, R2, PT ;  /* 0x000000020300720c */ /* 0x000fe20003f04070 */
[----:B------:R-:W-:-:S12]  /*1da0*/  IMAD.IADD R25, R5, 0x1, R25 ;  /* 0x0000000105197824 */ /* 0x000fd800078e0219 */
[----:B------:R-:W-:Y:S05]  /*1db0*/  @!P0 BRA `(.L_x_138) ;  /* 0xfffffffc00888947 */ /* 0x000fea000383ffff */
.L_x_137:
[----:B------:R-:W0:Y:S01]  /*1dc0*/  S2R R11, SR_TID.X ;  /* 0x00000000000b7919 */ /* 0x000e220000002100 */
[----:B------:R-:W-:Y:S01]  /*1dd0*/  IMAD.IADD R2, R14, 0x1, -R3 ;  /* 0x000000010e027824 */ /* 0x000fe200078e0a03 */
[----:B------:R-:W-:Y:S04]  /*1de0*/  BSSY.RECONVERGENT B1, `(.L_x_136) ;  /* 0x00000ae000017945 */ /* 0x000fe80003800200 */
[----:B0-----:R-:W-:-:S04]  /*1df0*/  ISETP.GE.AND P0, PT, R11, R2, PT ;  /* 0x000000020b00720c */ /* 0x001fc80003f06270 */
[----:B------:R-:W-:-:S13]  /*1e00*/  ISETP.GE.U32.OR P0, PT, R3, R14, P0 ;  /* 0x0000000e0300720c */ /* 0x000fda0000706470 */
[----:B------:R-:W-:Y:S05]  /*1e10*/  @P0 BRA `(.L_x_139) ;  /* 0x0000000800a80947 */ /* 0x000fea0003800000 */
[----:B------:R-:W0:Y:S01]  /*1e20*/  LDCU UR5, c[0x0][0x3ac] ;  /* 0x00007580ff0577ac */ /* 0x000e220008000800 */
[----:B------:R-:W1:Y:S01]  /*1e30*/  LDC R2, c[0x0][0x3ac] ;  /* 0x0000eb00ff027b82 */ /* 0x000e620000000800 */
[----:B------:R-:W-:Y:S01]  /*1e40*/  BSSY.RECONVERGENT B2, `(.L_x_140) ;  /* 0x0000059000027945 */ /* 0x000fe20003800200 */
[----:B0-----:R-:W-:-:S04]  /*1e50*/  VIADD R5, R0, UR5 ;  /* 0x0000000500057c36 */ /* 0x001fc80008000000 */
[----:B------:R-:W-:Y:S01]  /*1e60*/  IMAD R7, R5, 0x1400, RZ ;  /* 0x0000140005077824 */ /* 0x000fe200078e02ff */
[----:B------:R-:W-:-:S04]  /*1e70*/  LOP3.LUT R5, RZ, R11, RZ, 0x33, !PT ;  /* 0x0000000bff057212 */ /* 0x000fc800078e33ff */
[----:B------:R-:W-:Y:S01]  /*1e80*/  IADD3 R14, PT, PT, -R7, R14, R5 ;  /* 0x0000000e070e7210 */ /* 0x000fe20007ffe105 */
[----:B-1----:R-:W-:Y:S02]  /*1e90*/  IMAD R5, R2, UR4, RZ ;  /* 0x0000000402057c24 */ /* 0x002fe4000f8e02ff */
[----:B------:R-:W-:Y:S02]  /*1ea0*/  IMAD.MOV.U32 R2, RZ, RZ, R11 ;  /* 0x000000ffff027224 */ /* 0x000fe400078e000b */
[----:B------:R-:W-:-:S04]  /*1eb0*/  IMAD R5, R5, -0x1400, R14 ;  /* 0xffffec0005057824 */ /* 0x000fc800078e020e */
[C---:B------:R-:W-:Y:S01]  /*1ec0*/  IMAD.HI.U32 R7, R5.reuse, -0x33333333, RZ ;  /* 0xcccccccd05077827 */ /* 0x040fe200078e00ff */
[----:B------:R-:W-:-:S04]  /*1ed0*/  ISETP.GE.U32.AND P0, PT, R5, 0x2580, PT ;  /* 0x000025800500780c */ /* 0x000fc80003f06070 */
[----:B------:R-:W-:-:S04]  /*1ee0*/  LEA.HI R7, R7, 0x1, RZ, 0x17 ;  /* 0x0000000107077811 */ /* 0x000fc800078fb8ff */
[----:B------:R-:W-:-:S05]  /*1ef0*/  LOP3.LUT R24, R7, 0xf, RZ, 0xc0, !PT ;  /* 0x0000000f07187812 */ /* 0x000fca00078ec0ff */
[----:B------:R-:W-:Y:S05]  /*1f00*/  @!P0 BRA `(.L_x_141) ;  /* 0x0000000400308947 */ /* 0x000fea0003800000 */
[----:B------:R-:W-:Y:S01]  /*1f10*/  IMAD.HI.U32 R2, R4, -0x33333333, RZ ;  /* 0xcccccccd04027827 */ /* 0x000fe200078e00ff */
[----:B------:R-:W-:Y:S04]  /*1f20*/  BSSY.RECONVERGENT B3, `(.L_x_142) ;  /* 0x0000049000037945 */ /* 0x000fe80003800200 */
[----:B------:R-:W-:-:S04]  /*1f30*/  LEA.HI R2, R2, 0x1, RZ, 0x17 ;  /* 0x0000000102027811 */ /* 0x000fc800078fb8ff */
[----:B------:R-:W-:Y:S02]  /*1f40*/  LOP3.LUT R5, R2, 0xfffff0, RZ, 0xc0, !PT ;  /* 0x00fffff002057812 */ /* 0x000fe400078ec0ff */
[----:B------:R-:W-:-:S03]  /*1f50*/  LOP3.LUT R2, R11, 0x1400, RZ, 0xfc, !PT ;  /* 0x000014000b027812 */ /* 0x000fc600078efcff */
[----:B------:R-:W-:-:S07]  /*1f60*/  IMAD.MOV R5, RZ, RZ, -R5 ;  /* 0x000000ffff057224 */ /* 0x000fce00078e0a05 */
.L_x_143:
[C---:B------:R-:W-:Y:S02]  /*1f70*/  VIADD R11, R25.reuse, 0xffffec00 ;  /* 0xffffec00190b7836 */ /* 0x040fe40000000000 */
[----:B------:R-:W-:Y:S02]  /*1f80*/  VIADD R23, R25, 0xffffee80 ;  /* 0xffffee8019177836 */ /* 0x000fe40000000000 */
[----:B------:R-:W-:-:S04]  /*1f90*/  IMAD.WIDE.U32 R10, R11, 0x8, R8 ;  /* 0x000000080b0a7825 */ /* 0x000fc800078e0008 */
[--C-:B------:R-:W-:Y:S02]  /*1fa0*/  IMAD.WIDE.U32 R22, R23, 0x8, R8.reuse ;  /* 0x0000000817167825 */ /* 0x100fe400078e0008 */
[----:B------:R-:W2:Y:S02]  /*1fb0*/  LDG.E.64 R10, desc[UR6][R10.64] ;  /* 0x000000060a0a7981 */ /* 0x000ea4000c1e1b00 */
[C---:B------:R-:W-:Y:S02]  /*1fc0*/  VIADD R21, R25.reuse, 0xfffff100 ;  /* 0xfffff10019157836 */ /* 0x040fe40000000000 */
[----:B------:R-:W3:Y:S01]  /*1fd0*/  LDG.E.64 R22, desc[UR6][R22.64] ;  /* 0x0000000616167981 */ /* 0x000ee2000c1e1b00 */
[----:B------:R-:W-:Y:S01]  /*1fe0*/  IADD3 R19, PT, PT, R25, -0xc80, RZ ;  /* 0xfffff38019137810 */ /* 0x000fe20007ffe0ff */
[----:B------:R-:W-:-:S04]  /*1ff0*/  IMAD.WIDE.U32 R20, R21, 0x8, R8 ;  /* 0x0000000815147825 */ /* 0x000fc800078e0008 */
[--C-:B------:R-:W-:Y:S02]  /*2000*/  IMAD.WIDE.U32 R18, R19, 0x8, R8.reuse ;  /* 0x0000000813127825 */ /* 0x100fe400078e0008 */
[----:B------:R-:W4:Y:S04]  /*2010*/  LDG.E.64 R20, desc[UR6][R20.64] ;  /* 0x0000000614147981 */ /* 0x000f28000c1e1b00 */
[----:B------:R-:W5:Y:S01]  /*2020*/  LDG.E.64 R18, desc[UR6][R18.64] ;  /* 0x0000000612127981 */ /* 0x000f62000c1e1b00 */
[C---:B------:R-:W-:Y:S02]  /*2030*/  VIADD R17, R25.reuse, 0xfffff600 ;  /* 0xfffff60019117836 */ /* 0x040fe40000000000 */
[----:B------:R-:W-:Y:S02]  /*2040*/  VIADD R15, R25, 0xfffff880 ;  /* 0xfffff880190f7836 */ /* 0x000fe40000000000 */
[----:B------:R-:W-:-:S04]  /*2050*/  IMAD.WIDE.U32 R16, R17, 0x8, R8 ;  /* 0x0000000811107825 */ /* 0x000fc800078e0008 */
[----:B------:R-:W-:Y:S02]  /*2060*/  IMAD.WIDE.U32 R14, R15, 0x8, R8 ;  /* 0x000000080f0e7825 */ /* 0x000fe400078e0008 */
[----:B------:R-:W5:Y:S04]  /*2070*/  LDG.E.64 R16, desc[UR6][R16.64] ;  /* 0x0000000610107981 */ /* 0x000f68000c1e1b00 */
[----:B------:R-:W5:Y:S01]  /*2080*/  LDG.E.64 R14, desc[UR6][R14.64] ;  /* 0x000000060e0e7981 */ /* 0x000f62000c1e1b00 */
[----:B--2---:R-:W-:Y:S01]  /*2090*/  DFMA R10, R10, R10, R12 ;  /* 0x0000000a0a0a722b */ /* 0x004fe2000000000c */
[----:B------:R-:W-:-:S04]  /*20a0*/  VIADD R13, R25, 0xfffffb00 ;  /* 0xfffffb00190d7836 */ /* 0x000fc80000000000 */
[----:B------:R-:W-:-:S03]  /*20b0*/  IMAD.WIDE.U32 R12, R13, 0x8, R8 ;  /* 0x000000080d0c7825 */ /* 0x000fc600078e0008 */
[----:B---3--:R-:W-:Y:S01]  /*20c0*/  DFMA R22, R22, R22, R10 ;  /* 0x000000161616722b */ /* 0x008fe2000000000a */
[----:B------:R-:W-:Y:S02]  /*20d0*/  VIADD R11, R25, 0xfffffd80 ;  /* 0xfffffd80190b7836 */ /* 0x000fe40000000000 */
[----:B------:R-:W2:Y:S02]  /*20e0*/  LDG.E.64 R12, desc[UR6][R12.64] ;  /* 0x000000060c0c7981 */ /* 0x000ea4000c1e1b00 */
[----:B------:R-:W-:-:S03]  /*20f0*/  IMAD.WIDE.U32 R10, R11, 0x8, R8 ;  /* 0x000000080b0a7825 */ /* 0x000fc600078e0008 */
[----:B----4-:R-:W-:Y:S01]  /*2100*/  DFMA R20, R20, R20, R22 ;  /* 0x000000141414722b */ /* 0x010fe20000000016 */
[C---:B------:R-:W-:Y:S02]  /*2110*/  IMAD.WIDE.U32 R22, R25.reuse, 0x8, R8 ;  /* 0x0000000819167825 */ /* 0x040fe400078e0008 */
[----:B------:R-:W3:Y:S05]  /*2120*/  LDG.E.64 R10, desc[UR6][R10.64] ;  /* 0x000000060a0a7981 */ /* 0x000eea000c1e1b00 */
[----:B-----5:R-:W-:Y:S01]  /*2130*/  DFMA R18, R18, R18, R20 ;  /* 0x000000121212722b */ /* 0x020fe20000000014 */
[----:B------:R-:W4:Y:S01]  /*2140*/  LDG.E.64 R22, desc[UR6][R22.64] ;  /* 0x0000000616167981 */ /* 0x000f22000c1e1b00 */
[----:B------:R-:W-:-:S04]  /*2150*/  VIADD R21, R25, 0x280 ;  /* 0x0000028019157836 */ /* 0x000fc80000000000 */
[----:B------:R-:W-:-:S06]  /*2160*/  IMAD.WIDE.U32 R20, R21, 0x8, R8 ;  /* 0x0000000815147825 */ /* 0x000fcc00078e0008 */
[----:B------:R-:W5:Y:S01]  /*2170*/  LDG.E.64 R20, desc[UR6][R20.64] ;  /* 0x0000000614147981 */ /* 0x000f62000c1e1b00 */
[----:B------:R-:W-:Y:S01]  /*2180*/  DFMA R16, R16, R16, R18 ;  /* 0x000000101010722b */ /* 0x000fe20000000012 */
[----:B------:R-:W-:-:S04]  /*2190*/  VIADD R19, R25, 0x500 ;  /* 0x0000050019137836 */ /* 0x000fc80000000000 */
[----:B------:R-:W-:-:S03]  /*21a0*/  IMAD.WIDE.U32 R18, R19, 0x8, R8 ;  /* 0x0000000813127825 */ /* 0x000fc600078e0008 */
[----:B------:R-:W-:Y:S01]  /*21b0*/  DFMA R14, R14, R14, R16 ;  /* 0x0000000e0e0e722b */ /* 0x000fe20000000010 */
[----:B------:R-:W-:Y:S02]  /*21c0*/  VIADD R17, R25, 0x780 ;  /* 0x0000078019117836 */ /* 0x000fe40000000000 */
[----:B------:R-:W5:Y:S02]  /*21d0*/  LDG.E.64 R18, desc[UR6][R18.64] ;  /* 0x0000000612127981 */ /* 0x000f64000c1e1b00 */
[----:B------:R-:W-:-:S06]  /*21e0*/  IMAD.WIDE.U32 R16, R17, 0x8, R8 ;  /* 0x0000000811107825 */ /* 0x000fcc00078e0008 */
        /* <DEDUP_REMOVED lines=9> */
[----:B------:R-:W-:Y:S02]  /*2280*/  VIADD R11, R25, 0xf00 ;  /* 0x00000f00190b7836 */ /* 0x000fe40000000000 */
[----:B------:R-:W3:Y:S02]  /*2290*/  LDG.E.64 R12, desc[UR6][R12.64] ;  /* 0x000000060c0c7981 */ /* 0x000ee4000c1e1b00 */
[----:B------:R-:W-:-:S03]  /*22a0*/  IMAD.WIDE.U32 R10, R11, 0x8, R8 ;  /* 0x000000080b0a7825 */ /* 0x000fc600078e0008 */
[----:B-----5:R-:W-:Y:S01]  /*22b0*/  DFMA R20, R20, R20, R22 ;  /* 0x000000141414722b */ /* 0x020fe20000000016 */
[----:B------:R-:W-:Y:S02]  /*22c0*/  VIADD R23, R25, 0x1180 ;  /* 0x0000118019177836 */ /* 0x000fe40000000000 */
[----:B------:R-:W4:Y:S02]  /*22d0*/  LDG.E.64 R10, desc[UR6][R10.64] ;  /* 0x000000060a0a7981 */ /* 0x000f24000c1e1b00 */
[----:B------:R-:W-:-:S06]  /*22e0*/  IMAD.WIDE.U32 R22, R23, 0x8, R8 ;  /* 0x0000000817167825 */ /* 0x000fcc00078e0008 */
[----:B------:R-:W5:Y:S01]  /*22f0*/  LDG.E.64 R22, desc[UR6][R22.64] ;  /* 0x0000000616167981 */ /* 0x000f62000c1e1b00 */
[----:B------:R-:W-:-:S08]  /*2300*/  DFMA R20, R18, R18, R20 ;  /* 0x000000121214722b */ /* 0x000fd00000000014 */
[----:B------:R-:W-:Y:S01]  /*2310*/  DFMA R20, R16, R16, R20 ;  /* 0x000000101014722b */ /* 0x000fe20000000014 */
[----:B------:R-:W-:-:S05]  /*2320*/  VIADD R5, R5, 0x10 ;  /* 0x0000001005057836 */ /* 0x000fca0000000000 */
[----:B------:R-:W-:Y:S01]  /*2330*/  ISETP.NE.AND P0, PT, R5, RZ, PT ;  /* 0x000000ff0500720c */ /* 0x000fe20003f05270 */
[----:B------:R-:W-:Y:S01]  /*2340*/  VIADD R25, R25, 0x2800 ;  /* 0x0000280019197836 */ /* 0x000fe20000000000 */
[----:B------:R-:W-:Y:S01]  /*2350*/  IADD3 R2, PT, PT, R2, 0x2800, RZ ;  /* 0x0000280002027810 */ /* 0x000fe20007ffe0ff */
[----:B--2---:R-:W-:-:S08]  /*2360*/  DFMA R20, R14, R14, R20 ;  /* 0x0000000e0e14722b */ /* 0x004fd00000000014 */
[----:B---3--:R-:W-:-:S08]  /*2370*/  DFMA R20, R12, R12, R20 ;  /* 0x0000000c0c14722b */ /* 0x008fd00000000014 */
[----:B----4-:R-:W-:-:S08]  /*2380*/  DFMA R20, R10, R10, R20 ;  /* 0x0000000a0a14722b */ /* 0x010fd00000000014 */
[----:B-----5:R-:W-:Y:S01]  /*2390*/  DFMA R12, R22, R22, R20 ;  /* 0x00000016160c722b */ /* 0x020fe20000000014 */
[----:B------:R-:W-:Y:S10]  /*23a0*/  @P0 BRA `(.L_x_143) ;  /* 0xfffffff800f00947 */ /* 0x000ff4000383ffff */
[----:B------:R-:W-:Y:S05]  /*23b0*/  BSYNC.RECONVERGENT B3 ;  /* 0x0000000000037941 */ /* 0x000fea0003800200 */
.L_x_142:
[----:B------:R-:W-:-:S07]  /*23c0*/  VIADD R2, R2, 0xffffec00 ;  /* 0xffffec0002027836 */ /* 0x000fce0000000000 */
.L_x_141:
[----:B------:R-:W-:Y:S05]  /*23d0*/  BSYNC.RECONVERGENT B2 ;  /* 0x0000000000027941 */ /* 0x000fea0003800200 */
.L_x_140:
[----:B------:R-:W-:-:S13]  /*23e0*/  ISETP.NE.AND P0, PT, R24, RZ, PT ;  /* 0x000000ff1800720c */ /* 0x000fda0003f05270 */
[----:B------:R-:W-:Y:S05]  /*23f0*/  @!P0 BRA `(.L_x_139) ;  /* 0x0000000400308947 */ /* 0x000fea0003800000 */
[----:B------:R-:W-:Y:S01]  /*2400*/  ISETP.GE.U32.AND P0, PT, R24, 0x8, PT ;  /* 0x000000081800780c */ /* 0x000fe20003f06070 */
[----:B------:R-:W-:Y:S01]  /*2410*/  BSSY.RECONVERGENT B2, `(.L_x_144) ;  /* 0x0000025000027945 */ /* 0x000fe20003800200 */
[----:B------:R-:W-:-:S04]  /*2420*/  LOP3.LUT R5, R7, 0x7, RZ, 0xc0, !PT ;  /* 0x0000000707057812 */ /* 0x000fc800078ec0ff */
[----:B------:R-:W-:-:S07]  /*2430*/  ISETP.NE.AND P1, PT, R5, RZ, PT ;  /* 0x000000ff0500720c */ /* 0x000fce0003f25270 */
[----:B------:R-:W-:Y:S06]  /*2440*/  @!P0 BRA `(.L_x_145) ;  /* 0x0000000000848947 */ /* 0x000fec0003800000 */
[----:B------:R-:W-:-:S04]  /*2450*/  IMAD.IADD R25, R2, 0x1, R3 ;  /* 0x0000000102197824 */ /* 0x000fc800078e0203 */
[----:B------:R-:W-:-:S06]  /*2460*/  IMAD.WIDE.U32 R22, R25, 0x8, R8 ;  /* 0x0000000819167825 */ /* 0x000fcc00078e0008 */
[----:B------:R-:W2:Y:S01]  /*2470*/  LDG.E.64 R22, desc[UR6][R22.64] ;  /* 0x0000000616167981 */ /* 0x000ea2000c1e1b00 */
[C---:B------:R-:W-:Y:S02]  /*2480*/  VIADD R21, R25.reuse, 0x280 ;  /* 0x0000028019157836 */ /* 0x040fe40000000000 */
[----:B------:R-:W-:Y:S02]  /*2490*/  VIADD R19, R25, 0x500 ;  /* 0x0000050019137836 */ /* 0x000fe40000000000 */
[----:B------:R-:W-:-:S04]  /*24a0*/  IMAD.WIDE.U32 R20, R21, 0x8, R8 ;  /* 0x0000000815147825 */ /* 0x000fc800078e0008 */
[--C-:B------:R-:W-:Y:S02]  /*24b0*/  IMAD.WIDE.U32 R18, R19, 0x8, R8.reuse ;  /* 0x0000000813127825 */ /* 0x100fe400078e0008 */
[----:B------:R-:W3:Y:S02]  /*24c0*/  LDG.E.64 R20, desc[UR6][R20.64] ;  /* 0x0000000614147981 */ /* 0x000ee4000c1e1b00 */
[C---:B------:R-:W-:Y:S02]  /*24d0*/  VIADD R17, R25.reuse, 0x780 ;  /* 0x0000078019117836 */ /* 0x040fe40000000000 */
[----:B------:R-:W4:Y:S01]  /*24e0*/  LDG.E.64 R18, desc[UR6][R18.64] ;  /* 0x0000000612127981 */ /* 0x000f22000c1e1b00 */
[----:B------:R-:W-:Y:S02]  /*24f0*/  VIADD R15, R25, 0xa00 ;  /* 0x00000a00190f7836 */ /* 0x000fe40000000000 */
[----:B------:R-:W-:-:S04]  /*2500*/  IMAD.WIDE.U32 R16, R17, 0x8, R8 ;  /* 0x0000000811107825 */ /* 0x000fc800078e0008 */
[--C-:B------:R-:W-:Y:S02]  /*2510*/  IMAD.WIDE.U32 R14, R15, 0x8, R8.reuse ;  /* 0x000000080f0e7825 */ /* 0x100fe400078e0008 */
[----:B------:R-:W5:Y:S02]  /*2520*/  LDG.E.64 R16, desc[UR6][R16.64] ;  /* 0x0000000610107981 */ /* 0x000f64000c1e1b00 */
[C---:B------:R-:W-:Y:S02]  /*2530*/  VIADD R11, R25.reuse, 0xc80 ;  /* 0x00000c80190b7836 */ /* 0x040fe40000000000 */
[----:B------:R-:W5:Y:S01]  /*2540*/  LDG.E.64 R14, desc[UR6][R14.64] ;  /* 0x000000060e0e7981 */ /* 0x000f62000c1e1b00 */
[----:B------:R-:W-:Y:S02]  /*2550*/  VIADD R27, R25, 0xf00 ;  /* 0x00000f00191b7836 */ /* 0x000fe40000000000 */
[----:B------:R-:W-:-:S06]  /*2560*/  IMAD.WIDE.U32 R10, R11, 0x8, R8 ;  /* 0x000000080b0a7825 */ /* 0x000fcc00078e0008 */
[----:B------:R-:W5:Y:S01]  /*2570*/  LDG.E.64 R10, desc[UR6][R10.64] ;  /* 0x000000060a0a7981 */ /* 0x000f62000c1e1b00 */
[----:B------:R-:W-:-:S04]  /*2580*/  VIADD R25, R25, 0x1180 ;  /* 0x0000118019197836 */ /* 0x000fc80000000000 */
[----:B------:R-:W-:-:S06]  /*2590*/  IMAD.WIDE.U32 R24, R25, 0x8, R8 ;  /* 0x0000000819187825 */ /* 0x000fcc00078e0008 */
[----:B------:R-:W5:Y:S01]  /*25a0*/  LDG.E.64 R24, desc[UR6][R24.64] ;  /* 0x0000000618187981 */ /* 0x000f62000c1e1b00 */
[----:B--2---:R-:W-:Y:S01]  /*25b0*/  DFMA R12, R22, R22, R12 ;  /* 0x00000016160c722b */ /* 0x004fe2000000000c */
[----:B------:R-:W-:-:S06]  /*25c0*/  IMAD.WIDE.U32 R22, R27, 0x8, R8 ;  /* 0x000000081b167825 */ /* 0x000fcc00078e0008 */
[----:B------:R-:W2:Y:S01]  /*25d0*/  LDG.E.64 R22, desc[UR6][R22.64] ;  /* 0x0000000616167981 */ /* 0x000ea2000c1e1b00 */
[----:B---3--:R-:W-:-:S08]  /*25e0*/  DFMA R12, R20, R20, R12 ;  /* 0x00000014140c722b */ /* 0x008fd0000000000c */
[----:B----4-:R-:W-:-:S08]  /*25f0*/  DFMA R12, R18, R18, R12 ;  /* 0x00000012120c722b */ /* 0x010fd0000000000c */
[----:B-----5:R-:W-:-:S08]  /*2600*/  DFMA R12, R16, R16, R12 ;  /* 0x00000010100c722b */ /* 0x020fd0000000000c */
[----:B------:R-:W-:-:S08]  /*2610*/  DFMA R12, R14, R14, R12 ;  /* 0x0000000e0e0c722b */ /* 0x000fd0000000000c */
[----:B------:R-:W-:Y:S01]  /*2620*/  DFMA R12, R10, R10, R12 ;  /* 0x0000000a0a0c722b */ /* 0x000fe2000000000c */
[----:B------:R-:W-:-:S07]  /*2630*/  VIADD R2, R2, 0x1400 ;  /* 0x0000140002027836 */ /* 0x000fce0000000000 */
[----:B--2---:R-:W-:-:S08]  /*2640*/  DFMA R12, R22, R22, R12 ;  /* 0x00000016160c722b */ /* 0x004fd0000000000c */
[----:B------:R-:W-:-:S11]  /*2650*/  DFMA R12, R24, R24, R12 ;  /* 0x00000018180c722b */ /* 0x000fd6000000000c */
.L_x_145:
[----:B------:R-:W-:Y:S05]  /*2660*/  BSYNC.RECONVERGENT B2 ;  /* 0x0000000000027941 */ /* 0x000fea0003800200 */
.L_x_144:
[----:B------:R-:W-:Y:S05]  /*2670*/  @!P1 BRA `(.L_x_139) ;  /* 0x0000000000909947 */ /* 0x000fea0003800000 */
[----:B------:R-:W-:Y:S01]  /*2680*/  ISETP.GE.U32.AND P0, PT, R5, 0x4, PT ;  /* 0x000000040500780c */ /* 0x000fe20003f06070 */
[----:B------:R-:W-:Y:S01]  /*2690*/  BSSY.RECONVERGENT B2, `(.L_x_146) ;  /* 0x0000014000027945 */ /* 0x000fe20003800200 */
[----:B------:R-:W-:-:S11]  /*26a0*/  LOP3.LUT P1, RZ, R7, 0x3, RZ, 0xc0, !PT ;  /* 0x0000000307ff7812 */ /* 0x000fd6000782c0ff */
[----:B------:R-:W-:Y:S05]  /*26b0*/  @!P0 BRA `(.L_x_147) ;  /* 0x0000000000448947 */ /* 0x000fea0003800000 */
[----:B------:R-:W-:-:S04]  /*26c0*/  IMAD.IADD R3, R2, 0x1, R3 ;  /* 0x0000000102037824 */ /* 0x000fc800078e0203 */
[C---:B------:R-:W-:Y:S01]  /*26d0*/  IMAD.WIDE.U32 R10, R3.reuse, 0x8, R8 ;  /* 0x00000008030a7825 */ /* 0x040fe200078e0008 */
[----:B------:R-:W-:-:S05]  /*26e0*/  IADD3 R15, PT, PT, R3, 0x280, RZ ;  /* 0x00000280030f7810 */ /* 0x000fca0007ffe0ff */
[----:B------:R-:W2:Y:S01]  /*26f0*/  LDG.E.64 R10, desc[UR6][R10.64] ;  /* 0x000000060a0a7981 */ /* 0x000ea2000c1e1b00 */
[----:B------:R-:W-:-:S04]  /*2700*/  IMAD.WIDE.U32 R14, R15, 0x8, R8 ;  /* 0x000000080f0e7825 */ /* 0x000fc800078e0008 */
[C---:B------:R-:W-:Y:S02]  /*2710*/  VIADD R17, R3.reuse, 0x500 ;  /* 0x0000050003117836 */ /* 0x040fe40000000000 */
[----:B------:R-:W3:Y:S01]  /*2720*/  LDG.E.64 R14, desc[UR6][R14.64] ;  /* 0x000000060e0e7981 */ /* 0x000ee2000c1e1b00 */
[----:B------:R-:W-:Y:S02]  /*2730*/  VIADD R19, R3, 0x780 ;  /* 0x0000078003137836 */ /* 0x000fe40000000000 */
[----:B------:R-:W-:-:S04]  /*2740*/  IMAD.WIDE.U32 R16, R17, 0x8, R8 ;  /* 0x0000000811107825 */ /* 0x000fc800078e0008 */
[----:B------:R-:W-:Y:S02]  /*2750*/  IMAD.WIDE.U32 R18, R19, 0x8, R8 ;  /* 0x0000000813127825 */ /* 0x000fe400078e0008 */
[----:B------:R-:W4:Y:S04]  /*2760*/  LDG.E.64 R16, desc[UR6][R16.64] ;  /* 0x0000000610107981 */ /* 0x000f28000c1e1b00 */
[----:B------:R-:W5:Y:S01]  /*2770*/  LDG.E.64 R18, desc[UR6][R18.64] ;  /* 0x0000000612127981 */ /* 0x000f62000c1e1b00 */
[----:B------:R-:W-:Y:S01]  /*2780*/  VIADD R2, R2, 0xa00 ;  /* 0x00000a0002027836 */ /* 0x000fe20000000000 */
[----:B--2---:R-:W-:-:S08]  /*2790*/  DFMA R12, R10, R10, R12 ;  /* 0x0000000a0a0c722b */ /* 0x004fd0000000000c */
[----:B---3--:R-:W-:-:S08]  /*27a0*/  DFMA R12, R14, R14, R12 ;  /* 0x0000000e0e0c722b */ /* 0x008fd0000000000c */
[----:B----4-:R-:W-:-:S08]  /*27b0*/  DFMA R12, R16, R16, R12 ;  /* 0x00000010100c722b */ /* 0x010fd0000000000c */
[----:B-----5:R-:W-:-:S11]  /*27c0*/  DFMA R12, R18, R18, R12 ;  /* 0x00000012120c722b */ /* 0x020fd6000000000c */
.L_x_147:
[----:B------:R-:W-:Y:S05]  /*27d0*/  BSYNC.RECONVERGENT B2 ;  /* 0x0000000000027941 */ /* 0x000fea0003800200 */
.L_x_146:
[----:B------:R-:W-:Y:S05]  /*27e0*/  @!P1 BRA `(.L_x_139) ;  /* 0x0000000000349947 */ /* 0x000fea0003800000 */
[----:B------:R-:W-:-:S04]  /*27f0*/  IMAD.HI.U32 R3, R4, -0x33333333, RZ ;  /* 0xcccccccd04037827 */ /* 0x000fc800078e00ff */
[----:B------:R-:W-:Y:S01]  /*2800*/  IMAD.IADD R5, R2, 0x1, R6 ;  /* 0x0000000102057824 */ /* 0x000fe200078e0206 */
[----:B------:R-:W-:-:S04]  /*2810*/  LOP3.LUT R3, R3, 0xffff, RZ, 0xc0, !PT ;  /* 0x0000ffff03037812 */ /* 0x000fc800078ec0ff */
[----:B------:R-:W-:-:S04]  /*2820*/  LEA.HI R3, R3, 0x1, RZ, 0x17 ;  /* 0x0000000103037811 */ /* 0x000fc800078fb8ff */
[----:B------:R-:W-:-:S05]  /*2830*/  LOP3.LUT R3, R3, 0x3, RZ, 0xc0, !PT ;  /* 0x0000000303037812 */ /* 0x000fca00078ec0ff */
[----:B------:R-:W-:-:S07]  /*2840*/  IMAD.MOV R4, RZ, RZ, -R3 ;  /* 0x000000ffff047224 */ /* 0x000fce00078e0a03 */
.L_x_148:
[----:B------:R-:W-:-:S06]  /*2850*/  IMAD.WIDE.U32 R2, R5, 0x8, R8 ;  /* 0x0000000805027825 */ /* 0x000fcc00078e0008 */
[----:B------:R-:W2:Y:S01]  /*2860*/  LDG.E.64 R2, desc[UR6][R2.64] ;  /* 0x0000000602027981 */ /* 0x000ea2000c1e1b00 */
[----:B------:R-:W-:Y:S02]  /*2870*/  VIADD R4, R4, 0x1 ;  /* 0x0000000104047836 */ /* 0x000fe40000000000 */
[----:B------:R-:W-:-:S03]  /*2880*/  VIADD R5, R5, 0x280 ;  /* 0x0000028005057836 */ /* 0x000fc60000000000 */
[----:B------:R-:W-:Y:S01]  /*2890*/  ISETP.NE.AND P0, PT, R4, RZ, PT ;  /* 0x000000ff0400720c */ /* 0x000fe20003f05270 */
[----:B--2---:R-:W-:-:S12]  /*28a0*/  DFMA R12, R2, R2, R12 ;  /* 0x00000002020c722b */ /* 0x004fd8000000000c */
[----:B------:R-:W-:Y:S05]  /*28b0*/  @P0 BRA `(.L_x_148) ;  /* 0xfffffffc00e40947 */ /* 0x000fea000383ffff */
.L_x_139:
[----:B------:R-:W-:Y:S05]  /*28c0*/  BSYNC.RECONVERGENT B1 ;  /* 0x0000000000017941 */ /* 0x000fea0003800200 */
.L_x_136:
[----:B------:R-:W0:Y:S01]  /*28d0*/  S2R R2, SR_LANEID ;  /* 0x0000000000027919 */ /* 0x000e220000000000 */
[----:B------:R-:W-:Y:S04]  /*28e0*/  SHFL.DOWN PT, R4, R12, 0x1, 0x1f ;  /* 0x08201f000c047f89 */ /* 0x000fe800000e0000 */
[----:B------:R-:W1:Y:S02]  /*28f0*/  SHFL.DOWN PT, R5, R13, 0x1, 0x1f ;  /* 0x08201f000d057f89 */ /* 0x000e6400000e0000 */
[----:B-1----:R-:W-:Y:S01]  /*2900*/  DADD R4, R4, R12 ;  /* 0x0000000004047229 */ /* 0x002fe2000000000c */
[C---:B0-----:R-:W-:Y:S02]  /*2910*/  ISETP.GT.AND P0, PT, R2.reuse, 0x1e, PT ;  /* 0x0000001e0200780c */ /* 0x041fe40003f04270 */
[----:B------:R-:W-:-:S07]  /*2920*/  ISETP.NE.AND P1, PT, R2, RZ, PT ;  /* 0x000000ff0200720c */ /* 0x000fce0003f25270 */
[----:B------:R-:W-:Y:S02]  /*2930*/  FSEL R6, R12, R4, P0 ;  /* 0x000000040c067208 */ /* 0x000fe40000000000 */
[----:B------:R-:W-:Y:S01]  /*2940*/  FSEL R7, R13, R5, P0 ;  /* 0x000000050d077208 */ /* 0x000fe20000000000 */
[----:B------:R-:W0:Y:S01]  /*2950*/  S2R R12, SR_TID.X ;  /* 0x00000000000c7919 */ /* 0x000e220000002100 */
[----:B------:R-:W-:Y:S01]  /*2960*/  ISETP.GT.AND P0, PT, R2, 0x1d, PT ;  /* 0x0000001d0200780c */ /* 0x000fe20003f04270 */
[----:B------:R-:W-:Y:S04]  /*2970*/  SHFL.DOWN PT, R4, R6, 0x2, 0x1f ;  /* 0x08401f0006047f89 */ /* 0x000fe800000e0000 */
[----:B------:R-:W1:Y:S01]  /*2980*/  SHFL.DOWN PT, R5, R7, 0x2, 0x1f ;  /* 0x08401f0007057f89 */ /* 0x000e6200000e0000 */
[----:B------:R-:W2:Y:S01]  /*2990*/  @!P1 S2R R13, SR_CgaCtaId ;  /* 0x00000000000d9919 */ /* 0x000ea20000008800 */
[----:B-1----:R-:W-:Y:S01]  /*29a0*/  DADD R4, R4, R6 ;  /* 0x0000000004047229 */ /* 0x002fe20000000006 */
[----:B0-----:R-:W-:-:S04]  /*29b0*/  @!P1 SHF.R.U32.HI R3, RZ, 0x2, R12 ;  /* 0x00000002ff039819 */ /* 0x001fc8000001160c */
[----:B------:R-:W-:-:S05]  /*29c0*/  @!P1 LOP3.LUT R3, R3, 0xf8, RZ, 0xc0, !PT ;  /* 0x000000f803039812 */ /* 0x000fca00078ec0ff */
        /* <DEDUP_REMOVED lines=12> */
[----:B--2---:R-:W-:-:S05]  /*2a90*/  @!P1 LEA R8, R13, R8, 0x18 ;  /* 0x000000080d089211 */ /* 0x004fca00078ec0ff */
        /* <DEDUP_REMOVED lines=19> */
[----:B------:R-:W0:Y:S04]  /*2bd0*/  LDS.128 R16, [UR4+0x20] ;  /* 0x00002004ff107984 */ /* 0x000e280008000c00 */
[----:B------:R-:W1:Y:S04]  /*2be0*/  LDS.128 R12, [UR4+0x30] ;  /* 0x00003004ff0c7984 */ /* 0x000e680008000c00 */
[----:B------:R-:W2:Y:S01]  /*2bf0*/  LDS.128 R8, [UR4+0x40] ;  /* 0x00004004ff087984 */ /* 0x000ea20008000c00 */
[----:B0-----:R-:W-:-:S03]  /*2c00*/  DADD R16, R4, R16 ;  /* 0x0000000004107229 */ /* 0x001fc60000000010 */
[----:B------:R-:W0:Y:S05]  /*2c10*/  LDS.128 R4, [UR4+0x50] ;  /* 0x00005004ff047984 */ /* 0x000e2a0008000c00 */
[----:B------:R-:W-:-:S08]  /*2c20*/  DADD R16, R16, R18 ;  /* 0x0000000010107229 */ /* 0x000fd00000000012 */
[----:B-1----:R-:W-:-:S08]  /*2c30*/  DADD R12, R16, R12 ;  /* 0x00000000100c7229 */ /* 0x002fd0000000000c */
[----:B------:R-:W-:Y:S02]  /*2c40*/  DADD R2, R12, R14 ;  /* 0x000000000c027229 */ /* 0x000fe4000000000e */
[----:B------:R-:W1:Y:S06]  /*2c50*/  LDS.128 R12, [UR4+0x60] ;  /* 0x00006004ff0c7984 */ /* 0x000e6c0008000c00 */
        /* <DEDUP_REMOVED lines=12> */
[----:B0-----:R-:W-:Y:S01]  /*2d20*/  DADD R2, R2, R4 ;  /* 0x0000000002027229 */ /* 0x001fe20000000004 */
[----:B------:R-:W0:Y:S07]  /*2d30*/  LDS.64 R4, [UR4+0xb0] ;  /* 0x0000b004ff047984 */ /* 0x000e2e0008000a00 */
[----:B------:R-:W-:-:S08]  /*2d40*/  DADD R2, R2, R6 ;  /* 0x0000000002027229 */ /* 0x000fd00000000006 */
[----:B-1----:R-:W-:-:S08]  /*2d50*/  DADD R2, R2, R12 ;  /* 0x0000000002027229 */ /* 0x002fd0000000000c */
[----:B------:R-:W-:-:S08]  /*2d60*/  DADD R2, R2, R14 ;  /* 0x0000000002027229 */ /* 0x000fd0000000000e */
[----:B--2---:R-:W-:-:S08]  /*2d70*/  DADD R2, R2, R8 ;  /* 0x0000000002027229 */ /* 0x004fd00000000008 */
[----:B------:R-:W-:-:S08]  /*2d80*/  DADD R2, R2, R10 ;  /* 0x0000000002027229 */ /* 0x000fd0000000000a */
[----:B0-----:R-:W-:-:S11]  /*2d90*/  DADD R4, R2, R4 ;  /* 0x0000000002047229 */ /* 0x001fd60000000004 */
.L_x_135:
[----:B------:R-:W-:Y:S05]  /*2da0*/  BSYNC.RECONVERGENT B0 ;  /* 0x0000000000007941 */ /* 0x000fea0003800200 */
.L_x_119:
[----:B------:R-:W-:Y:S05]  /*2db0*/  @P0 EXIT ;  /* 0x000000000000094d */ /* 0x000fea0003800000 */
[----:B------:R-:W1:Y:S02]  /*2dc0*/  LDC.64 R2, c[0x0][0x388] ;  /* 0x0000e200ff027b82 */ /* 0x000e640000000a00 */
[----:B-1----:R-:W-:-:S05]  /*2dd0*/  IMAD.WIDE.U32 R2, R0, 0x8, R2 ;  /* 0x0000000800027825 */ /* 0x002fca00078e0002 */
[----:B------:R-:W-:Y:S01]  /*2de0*/  STG.E.64 desc[UR6][R2.64], R4 ;  /* 0x0000000402007986 */ /* 0x000fe2000c101b06 */
[----:B------:R-:W-:Y:S05]  /*2df0*/  EXIT ;  /* 0x000000000000794d */ /* 0x000fea0003800000 */
.L_x_149:
        /* <DEDUP_REMOVED lines=16> */
.L_x_326:


//--------------------- .text._ZN3cub18CUB_300001_SM_10006detail6reduce28DeviceReduceSingleTileKernelINS2_10policy_hubIdjN4cuda3std3__44plusIdEEE10Policy1000EN6thrust24THRUST_300001_SM_1000_NS6detail15normal_iteratorINSD_10device_ptrIdEEEEPdjS9_dd15SquareTransformEEvT0_T1_T2_T3_T4_T6_ --------------------------
	.section	.text._ZN3cub18CUB_300001_SM_10006detail6reduce28DeviceReduceSingleTileKernelINS2_10policy_hubIdjN4cuda3std3__44plusIdEEE10Policy1000EN6thrust24THRUST_300001_SM_1000_NS6detail15normal_iteratorINSD_10device_ptrIdEEEEPdjS9_dd15SquareTransformEEvT0_T1_T2_T3_T4_T6_,"ax",@progbits
	.align	128
        .global         _ZN3cub18CUB_300001_SM_10006detail6reduce28DeviceReduceSingleTileKernelINS2_10policy_hubIdjN4cuda3std3__44plusIdEEE10Policy1000EN6thrust24THRUST_300001_SM_1000_NS6detail15normal_iteratorINSD_10device_ptrIdEEEEPdjS9_dd15SquareTransformEEvT0_T1_T2_T3_T4_T6_
        .type           _ZN3cub18CUB_300001_SM_10006detail6reduce28DeviceReduceSingleTileKernelINS2_10policy_hubIdjN4cuda3std3__44plusIdEEE10Policy1000EN6thrust24THRUST_300001_SM_1000_NS6detail15normal_iteratorINSD_10device_ptrIdEEEEPdjS9_dd15SquareTransformEEvT0_T1_T2_T3_T4_T6_,@function
        .size           _ZN3cub18CUB_300001_SM_10006detail6reduce28DeviceReduceSingleTileKernelINS2_10policy_hubIdjN4cuda3std3__44plusIdEEE10Policy1000EN6thrust24THRUST_300001_SM_1000_NS6detail15normal_iteratorINSD_10device_ptrIdEEEEPdjS9_dd15SquareTransformEEvT0_T1_T2_T3_T4_T6_,(.L_x_327 - _ZN3cub18CUB_300001_SM_10006detail6reduce28DeviceReduceSingleTileKernelINS2_10policy_hubIdjN4cuda3std3__44plusIdEEE10Policy1000EN6thrust24THRUST_300001_SM_1000_NS6detail15normal_iteratorINSD_10device_ptrIdEEEEPdjS9_dd15SquareTransformEEvT0_T1_T2_T3_T4_T6_)
        .other          _ZN3cub18CUB_300001_SM_10006detail6reduce28DeviceReduceSingleTileKernelINS2_10policy_hubIdjN4cuda3std3__44plusIdEEE10Policy1000EN6thrust24THRUST_300001_SM_1000_NS6detail15normal_iteratorINSD_10device_ptrIdEEEEPdjS9_dd15SquareTransformEEvT0_T1_T2_T3_T4_T6_,@"STO_CUDA_ENTRY STV_DEFAULT"
_ZN3cub18CUB_300001_SM_10006detail6reduce28DeviceReduceSingleTileKernelINS2_10policy_hubIdjN4cuda3std3__44plusIdEEE10Policy1000EN6thrust24THRUST_300001_SM_1000_NS6detail15normal_iteratorINSD_10device_ptrIdEEEEPdjS9_dd15SquareTransformEEvT0_T1_T2_T3_T4_T6_:
.text._ZN3cub18CUB_300001_SM_10006detail6reduce28DeviceReduceSingleTileKernelINS2_10policy_hubIdjN4cuda3std3__44plusIdEEE10Policy1000EN6thrust24THRUST_300001_SM_1000_NS6detail15normal_iteratorINSD_10device_ptrIdEEEEPdjS9_dd15SquareTransformEEvT0_T1_T2_T3_T4_T6_:
        /* <DEDUP_REMOVED lines=13> */
.L_x_150:
[----:B------:R-:W-:Y:S01]  /*00d0*/  ISETP.GT.U32.AND P0, PT, R2, 0x13ff, PT ;  /* 0x000013ff0200780c */ /* 0x000fe20003f04070 */
[----:B------:R-:W-:-:S12]  /*00e0*/  BSSY.RECONVERGENT B0, `(.L_x_151) ;  /* 0x0000282000007945 */ /* 0x000fd80003800200 */
        /* <DEDUP_REMOVED lines=12> */
.L_x_154:
[----:B------:R-:W-:Y:S05]  /*01b0*/  BSYNC.RECONVERGENT B1 ;  /* 0x0000000000017941 */ /* 0x000fea0003800200 */
.L_x_153:
[----:B------:R-:W-:Y:S01]  /*01c0*/  ISETP.GE.U32.AND P0, PT, R41, R2, PT ;  /* 0x000000022900720c */ /* 0x000fe20003f06070 */
[----:B------:R-:W-:-:S12]  /*01d0*/  BSSY.RECONVERGENT B1, `(.L_x_155) ;  /* 0x0000073000017945 */ /* 0x000fd80003800200 */
[----:B------:R-:W-:Y:S05]  /*01e0*/  @P0 BRA `(.L_x_156) ;  /* 0x0000000400c40947 */ /* 0x000fea0003800000 */
[----:B------:R-:W-:Y:S01]  /*01f0*/  LOP3.LUT R5, RZ, R41, RZ, 0x33, !PT ;  /* 0x00000029ff057212 */ /* 0x000fe200078e33ff */
[----:B------:R-:W-:Y:S04]  /*0200*/  BSSY.RECONVERGENT B2, `(.L_x_157) ;  /* 0x0000034000027945 */ /* 0x000fe80003800200 */
[----:B------:R-:W-:-:S04]  /*0210*/  IMAD.IADD R5, R5, 0x1, R2 ;  /* 0x0000000105057824 */ /* 0x000fc800078e0202 */
[C---:B------:R-:W-:Y:S01]  /*0220*/  IMAD.HI.U32 R40, R5.reuse, -0x33333333, RZ ;  /* 0xcccccccd05287827 */ /* 0x040fe200078e00ff */
[----:B------:R-:W-:-:S04]  /*0230*/  ISETP.GE.U32.AND P1, PT, R5, 0x2580, PT ;  /* 0x000025800500780c */ /* 0x000fc80003f26070 */
[----:B------:R-:W-:-:S04]  /*0240*/  LEA.HI R40, R40, 0x1, RZ, 0x17 ;  /* 0x0000000128287811 */ /* 0x000fc800078fb8ff */
[----:B------:R-:W-:-:S04]  /*0250*/  LOP3.LUT R42, R40, 0xf, RZ, 0xc0, !PT ;  /* 0x0000000f282a7812 */ /* 0x000fc800078ec0ff */
[----:B------:R-:W-:Y:S01]  /*0260*/  ISETP.NE.AND P0, PT, R42, RZ, PT ;  /* 0x000000ff2a00720c */ /* 0x000fe20003f05270 */
[----:B------:R-:W-:-:S12]  /*0270*/  @!P1 BRA `(.L_x_158) ;  /* 0x0000000000b09947 */ /* 0x000fd80003800000 */
[----:B------:R-:W0:Y:S01]  /*0280*/  LDC.64 R4, c[0x0][0x380] ;  /* 0x0000e000ff047b82 */ /* 0x000e220000000a00 */
[----:B------:R-:W-:-:S05]  /*0290*/  LOP3.LUT R0, R40, 0xfffff0, RZ, 0xc0, !PT ;  /* 0x00fffff028007812 */ /* 0x000fca00078ec0ff */
[----:B------:R-:W-:Y:S02]  /*02a0*/  IMAD.MOV R0, RZ, RZ, -R0 ;  /* 0x000000ffff007224 */ /* 0x000fe400078e0a00 */
[----:B0-----:R-:W-:-:S03]  /*02b0*/  IMAD.WIDE.U32 R4, R41, 0x8, R4 ;  /* 0x0000000829047825 */ /* 0x001fc600078e0004 */
[----:B------:R-:W-:-:S05]  /*02c0*/  IADD3 R4, P1, PT, R4, 0xa000, RZ ;  /* 0x0000a00004047810 */ /* 0x000fca0007f3e0ff */
[----:B------:R-:W-:-:S08]  /*02d0*/  IMAD.X R5, RZ, RZ, R5, P1 ;  /* 0x000000ffff057224 */ /* 0x000fd000008e0605 */
.L_x_159:
        /* <DEDUP_REMOVED lines=38> */
.L_x_158:
[----:B------:R-:W-:Y:S05]  /*0540*/  BSYNC.RECONVERGENT B2 ;  /* 0x0000000000027941 */ /* 0x000fea0003800200 */
.L_x_157:
[----:B------:R-:W-:Y:S05]  /*0550*/  @!P0 BRA `(.L_x_156) ;  /* 0x0000000000e88947 */ /* 0x000fea0003800000 */
[----:B------:R-:W-:Y:S01]  /*0560*/  ISETP.GE.U32.AND P0, PT, R42, 0x8, PT ;  /* 0x000000082a00780c */ /* 0x000fe20003f06070 */
[----:B------:R-:W-:Y:S01]  /*0570*/  BSSY.RECONVERGENT B2, `(.L_x_160) ;  /* 0x0000017000027945 */ /* 0x000fe20003800200 */
[----:B------:R-:W-:-:S04]  /*0580*/  LOP3.LUT R22, R40, 0x7, RZ, 0xc0, !PT ;  /* 0x0000000728167812 */ /* 0x000fc800078ec0ff */
[----:B------:R-:W-:-:S07]  /*0590*/  ISETP.NE.AND P1, PT, R22, RZ, PT ;  /* 0x000000ff1600720c */ /* 0x000fce0003f25270 */
[----:B------:R-:W-:Y:S06]  /*05a0*/  @!P0 BRA `(.L_x_161) ;  /* 0x00000000004c8947 */ /* 0x000fec0003800000 */
        /* <DEDUP_REMOVED lines=19> */
.L_x_161:
[----:B------:R-:W-:Y:S05]  /*06e0*/  BSYNC.RECONVERGENT B2 ;  /* 0x0000000000027941 */ /* 0x000fea0003800200 */
.L_x_160:
        /* <DEDUP_REMOVED lines=17> */
.L_x_163:
[----:B------:R-:W-:Y:S05]  /*0800*/  BSYNC.RECONVERGENT B2 ;  /* 0x0000000000027941 */ /* 0x000fea0003800200 */
.L_x_162:
[----:B------:R-:W-:Y:S05]  /*0810*/  @!P1 BRA `(.L_x_156) ;  /* 0x0000000000389947 */ /* 0x000fea0003800000 */
[----:B------:R-:W0:Y:S01]  /*0820*/  LDC.64 R4, c[0x0][0x380] ;  /* 0x0000e000ff047b82 */ /* 0x000e220000000a00 */
[----:B------:R-:W-:Y:S02]  /*0830*/  IMAD.MOV R0, RZ, RZ, -R0 ;  /* 0x000000ffff007224 */ /* 0x000fe400078e0a00 */
[----:B0-----:R-:W-:-:S04]  /*0840*/  IMAD.WIDE.U32 R4, R41, 0x8, R4 ;  /* 0x0000000829047825 */ /* 0x001fc800078e0004 */
[----:B------:R-:W-:Y:S02]  /*0850*/  IMAD.MOV.U32 R6, RZ, RZ, R4 ;  /* 0x000000ffff067224 */ /* 0x000fe400078e0004 */
[----:B------:R-:W-:-:S07]  /*0860*/  IMAD.MOV.U32 R7, RZ, RZ, R5 ;  /* 0x000000ffff077224 */ /* 0x000fce00078e0005 */
.L_x_164:
        /* <DEDUP_REMOVED lines=9> */
.L_x_156:
[----:B------:R-:W-:Y:S05]  /*0900*/  BSYNC.RECONVERGENT B1 ;  /* 0x0000000000017941 */ /* 0x000fea0003800200 */
.L_x_155:
        /* <DEDUP_REMOVED lines=28> */
[----:B-1----:R-:W-:-:S03]  /*0ad0*/  @!P1 LEA R9, R13, R2, 0x18 ;  /* 0x000000020d099211 */ /* 0x002fc600078ec0ff */
[----:B------:R-:W0:Y:S02]  /*0ae0*/  SHFL.DOWN PT, R5, R11, 0x8, 0x1f ;  /* 0x09001f000b057f89 */ /* 0x000e2400000e0000 */
[----:B0-----:R-:W-:-:S10]  /*0af0*/  DADD R4, R4, R10 ;  /* 0x0000000004047229 */ /* 0x001fd4000000000a */
[----:B------:R-:W-:Y:S02]  /*0b00*/  FSEL R6, R10, R4, P0 ;  /* 0x000000040a067208 */ /* 0x000fe40000000000 */
[----:B------:R-:W-:Y:S01]  /*0b10*/  FSEL R7, R11, R5, P0 ;  /* 0x000000050b077208 */ /* 0x000fe20000000000 */
[----:B------:R-:W-:Y:S01]  /*0b20*/  @!P1 IMAD.IADD R11, R0, 0x1, R9 ;  /* 0x00000001000b9824 */ /* 0x000fe200078e0209 */
        /* <DEDUP_REMOVED lines=14> */
[----:B------:R-:W2:Y:S04]  /*0c10*/  LDS.128 R16, [UR4+0x30] ;  /* 0x00003004ff107984 */ /* 0x000ea80008000c00 */
[----:B-1----:R-:W1:Y:S01]  /*0c20*/  LDS.128 R4, [UR4+0x40] ;  /* 0x00004004ff047984 */ /* 0x002e620008000c00 */
[----:B0-----:R-:W-:-:S03]  /*0c30*/  DADD R12, R8, R12 ;  /* 0x00000000080c7229 */ /* 0x001fc6000000000c */
[----:B------:R-:W0:Y:S05]  /*0c40*/  LDS.128 R8, [UR4+0x50] ;  /* 0x00005004ff087984 */ /* 0x000e2a0008000c00 */
[----:B------:R-:W-:-:S08]  /*0c50*/  DADD R12, R12, R14 ;  /* 0x000000000c0c7229 */ /* 0x000fd0000000000e */
[----:B--2---:R-:W-:-:S08]  /*0c60*/  DADD R12, R12, R16 ;  /* 0x000000000c0c7229 */ /* 0x004fd00000000010 */
[----:B------:R-:W-:Y:S02]  /*0c70*/  DADD R18, R12, R18 ;  /* 0x000000000c127229 */ /* 0x000fe40000000012 */
[----:B------:R-:W2:Y:S06]  /*0c80*/  LDS.128 R12, [UR4+0x60] ;  /* 0x00006004ff0c7984 */ /* 0x000eac0008000c00 */
[----:B-1----:R-:W-:-:S08]  /*0c90*/  DADD R4, R18, R4 ;  /* 0x0000000012047229 */ /* 0x002fd00000000004 */
[----:B------:R-:W-:Y:S02]  /*0ca0*/  DADD R2, R4, R6 ;  /* 0x0000000004027229 */ /* 0x000fe40000000006 */
[----:B------:R-:W1:Y:S06]  /*0cb0*/  LDS.128 R4, [UR4+0x70] ;  /* 0x00007004ff047984 */ /* 0x000e6c0008000c00 */
[----:B0-----:R-:W-:-:S08]  /*0cc0*/  DADD R2, R2, R8 ;  /* 0x0000000002027229 */ /* 0x001fd00000000008 */
[----:B------:R-:W-:Y:S01]  /*0cd0*/  DADD R2, R2, R10 ;  /* 0x0000000002027229 */ /* 0x000fe2000000000a */
[----:B------:R-:W0:Y:S07]  /*0ce0*/  LDS.128 R8, [UR4+0x80] ;  /* 0x00008004ff087984 */ /* 0x000e2e0008000c00 */
[----:B--2---:R-:W-:-:S08]  /*0cf0*/  DADD R2, R2, R12 ;  /* 0x0000000002027229 */ /* 0x004fd0000000000c */
        /* <DEDUP_REMOVED lines=14> */
.L_x_165:
        /* <DEDUP_REMOVED lines=26> */
[----:B0-----:R-:W-:-:S10]  /*0f80*/  DADD R4, R4, R8 ;  /* 0x0000000004047229 */ /* 0x001fd40000000008 */
[----:B------:R-:W-:Y:S02]  /*0f90*/  FSEL R6, R8, R4, P0 ;  /* 0x0000000408067208 */ /* 0x000fe40000000000 */
[----:B------:R-:W-:Y:S01]  /*0fa0*/  FSEL R7, R9, R5, P0 ;  /* 0x0000000509077208 */ /* 0x000fe20000000000 */
[----:B------:R-:W0:Y:S01]  /*0fb0*/  @!P1 S2R R8, SR_CgaCtaId ;  /* 0x0000000000089919 */ /* 0x000e220000008800 */
[----:B------:R-:W-:Y:S01]  /*0fc0*/  ISETP.GT.AND P0, PT, R0, R13, PT ;  /* 0x0000000d0000720c */ /* 0x000fe20003f04270 */
[----:B------:R-:W-:Y:S01]  /*0fd0*/  VIADD R0, R12, 0x10 ;  /* 0x000000100c007836 */ /* 0x000fe20000000000 */
[----:B------:R-:W-:Y:S04]  /*0fe0*/  SHFL.DOWN PT, R4, R6, 0x8, R13 ;  /* 0x0900000006047989 */ /* 0x000fe800000e000d */
[----:B------:R-:W1:Y:S02]  /*0ff0*/  SHFL.DOWN PT, R5, R7, 0x8, R13 ;  /* 0x0900000007057989 */ /* 0x000e6400000e000d */
[----:B-1----:R-:W-:-:S10]  /*1000*/  DADD R4, R4, R6 ;  /* 0x0000000004047229 */ /* 0x002fd40000000006 */
[----:B------:R-:W-:Y:S02]  /*1010*/  FSEL R10, R6, R4, P0 ;  /* 0x00000004060a7208 */ /* 0x000fe40000000000 */
[----:B------:R-:W-:Y:S02]  /*1020*/  FSEL R11, R7, R5, P0 ;  /* 0x00000005070b7208 */ /* 0x000fe40000000000 */
[----:B------:R-:W-:Y:S01]  /*1030*/  @!P1 MOV R7, 0x400 ;  /* 0x0000040000079802 */ /* 0x000fe20000000f00 */
[----:B------:R-:W-:Y:S01]  /*1040*/  SHFL.DOWN PT, R4, R10, 0x10, R13 ;  /* 0x0a0000000a047989 */ /* 0x000fe200000e000d */
[----:B------:R-:W-:Y:S02]  /*1050*/  ISETP.GT.AND P0, PT, R0, R13, PT ;  /* 0x0000000d0000720c */ /* 0x000fe40003f04270 */
        /* <DEDUP_REMOVED lines=14> */
[----:B------:R-:W-:Y:S01]  /*1140*/  ISETP.GT.U32.AND P1, PT, R2, 0x20, PT ;  /* 0x000000200200780c */ /* 0x000fe20003f24070 */
[----:B-1----:R-:W-:-:S09]  /*1150*/  ULEA UR4, UR5, UR4, 0x18 ;  /* 0x0000000405047291 */ /* 0x002fd2000f8ec0ff */
[----:B------:R-:W1:Y:S04]  /*1160*/  LDS.128 R12, [UR4+0x20] ;  /* 0x00002004ff0c7984 */ /* 0x000e680008000c00 */
[----:B0-----:R-:W0:Y:S01]  /*1170*/  LDS.128 R4, [UR4+0x30] ;  /* 0x00003004ff047984 */ /* 0x001e220008000c00 */
        /* <DEDUP_REMOVED lines=70> */
[----:B------:R-:W0:Y:S01]  /*15e0*/  LDS.64 R4, [UR4+0xb0] ;  /* 0x0000b004ff047984 */ /* 0x000e220008000a00 */
        /* <DEDUP_REMOVED lines=8> */
[----:B------:R-:W-:-:S04]  /*1670*/  ISETP.GT.U32.AND P1, PT, R2, 0x260, PT ;  /* 0x000002600200780c */ /* 0x000fc80003f24070 */
[----:B0-----:R-:W-:-:S10]  /*1680*/  DADD R4, R4, R6 ;  /* 0x0000000004047229 */ /* 0x001fd40000000006 */
[----:B------:R-:W-:Y:S02]  /*1690*/  FSEL R8, R4, R6, P1 ;  /* 0x0000000604087208 */ /* 0x000fe40000800000 */
[----:B------:R-:W-:Y:S01]  /*16a0*/  FSEL R9, R5, R7, P1 ;  /* 0x0000000705097208 */ /* 0x000fe20000800000 */
[----:B------:R-:W-:Y:S06]  /*16b0*/  BRA `(.L_x_166) ;  /* 0x0000001000907947 */ /* 0x000fec0003800000 */
.L_x_152:
[----:B------:R-:W0:Y:S01]  /*16c0*/  S2R R0, SR_TID.X ;  /* 0x0000000000007919 */ /* 0x000e220000002100 */
[----:B------:R-:W1:Y:S02]  /*16d0*/  LDCU.64 UR4, c[0x0][0x380] ;  /* 0x00007000ff0477ac */ /* 0x000e640008000a00 */
[----:B-1----:R-:W-:Y:S02]  /*16e0*/  IMAD.U32 R6, RZ, RZ, UR4 ;  /* 0x00000004ff067e24 */ /* 0x002fe4000f8e00ff */
[----:B------:R-:W-:Y:S02]  /*16f0*/  IMAD.U32 R7, RZ, RZ, UR5 ;  /* 0x00000005ff077e24 */ /* 0x000fe4000f8e00ff */
        /* <DEDUP_REMOVED lines=10> */
[----:B------:R-:W-:-:S04]  /*17a0*/  UMOV UR4, 0x1400 ;  /* 0x0000140000047882 */ /* 0x000fc80000000000 */
[----:B------:R-:W-:Y:S01]  /*17b0*/  ISETP.GE.U32.AND P0, PT, R3, 0x1400, PT ;  /* 0x000014000300780c */ /* 0x000fe20003f06070 */
        /* <DEDUP_REMOVED lines=9> */
[----:B------:R-:W0:Y:S01]  /*1850*/  LDC R2, c[0x0][0x390] ;  /* 0x0000e400ff027b82 */ /* 0x000e220000000800 */
[----:B------:R-:W-:-:S07]  /*1860*/  UMOV UR4, 0x1400 ;  /* 0x0000140000047882 */ /* 0x000fce0000000000 */
[----:B------:R-:W1:Y:S02]  /*1870*/  LDC.64 R6, c[0x0][0x380] ;  /* 0x0000e000ff067b82 */ /* 0x000e640000000a00 */
.L_x_169:
[----:B------:R-:W-:-:S04]  /*1880*/  VIADD R9, R0, UR4 ;  /* 0x0000000400097c36 */ /* 0x000fc80008000000 */
[----:B-1----:R-:W-:-:S05]  /*1890*/  IMAD.WIDE.U32 R8, R9, 0x8, R6 ;  /* 0x0000000809087825 */ /* 0x002fca00078e0006 */
        /* <DEDUP_REMOVED lines=8> */
[----:B--2---:R-:W-:-:S08]  /*1920*/  DFMA R10, R10, R10, R38 ;  /* 0x0000000a0a0a722b */ /* 0x004fd00000000026 */
[----:B---3--:R-:W-:Y:S01]  /*1930*/  DFMA R10, R12, R12, R10 ;  /* 0x0000000c0c0a722b */ /* 0x008fe2000000000a */
[----:B0-----:R-:W-:-:S05]  /*1940*/  VIADD R12, R2, -UR4 ;  /* 0x80000004020c7c36 */ /* 0x001fca0008000000 */
[----:B------:R-:W-:Y:S02]  /*1950*/  ISETP.GE.U32.AND P0, PT, R12, 0x1400, PT ;  /* 0x000014000c00780c */ /* 0x000fe40003f06070 */
[----:B----4-:R-:W-:-:S08]  /*1960*/  DFMA R10, R14, R14, R10 ;  /* 0x0000000e0e0a722b */ /* 0x010fd0000000000a */
[----:B-----5:R-:W-:-:S08]  /*1970*/  DFMA R10, R16, R16, R10 ;  /* 0x00000010100a722b */ /* 0x020fd0000000000a */
[----:B------:R-:W-:-:S08]  /*1980*/  DFMA R10, R18, R18, R10 ;  /* 0x00000012120a722b */ /* 0x000fd0000000000a */
[----:B------:R-:W-:-:S08]  /*1990*/  DFMA R10, R20, R20, R10 ;  /* 0x00000014140a722b */ /* 0x000fd0000000000a */
[----:B------:R-:W-:-:S08]  /*19a0*/  DFMA R10, R22, R22, R10 ;  /* 0x00000016160a722b */ /* 0x000fd0000000000a */
[----:B------:R-:W-:Y:S01]  /*19b0*/  DFMA R38, R4, R4, R10 ;  /* 0x000000040426722b */ /* 0x000fe2000000000a */
[----:B------:R-:W-:Y:S10]  /*19c0*/  @!P0 BRA `(.L_x_168) ;  /* 0x0000000800a48947 */ /* 0x000ff40003800000 */
[----:B------:R-:W-:-:S06]  /*19d0*/  UIADD3 UR4, UPT, UPT, UR4, 0x1400, URZ ;  /* 0x0000140004047890 */ /* 0x000fcc000fffe0ff */
[----:B------:R-:W-:-:S13]  /*19e0*/  ISETP.LT.U32.AND P0, PT, R3, UR4, PT ;  /* 0x0000000403007c0c */ /* 0x000fda000bf01070 */
[----:B------:R-:W-:Y:S05]  /*19f0*/  @!P0 BRA `(.L_x_169) ;  /* 0xfffffffc00a08947 */ /* 0x000fea000383ffff */
.L_x_167:
[----:B------:R-:W-:Y:S01]  /*1a00*/  VIADD R3, R2, -UR4 ;  /* 0x8000000402037c36 */ /* 0x000fe20008000000 */
[----:B------:R-:W-:Y:S04]  /*1a10*/  BSSY.RECONVERGENT B1, `(.L_x_168) ;  /* 0x00000a4000017945 */ /* 0x000fe80003800200 */
[----:B------:R-:W-:-:S04]  /*1a20*/  ISETP.GE.AND P0, PT, R0, R3, PT ;  /* 0x000000030000720c */ /* 0x000fc80003f06270 */
[----:B------:R-:W-:-:S13]  /*1a30*/  ISETP.LE.U32.OR P0, PT, R2, UR4, P0 ;  /* 0x0000000402007c0c */ /* 0x000fda0008703470 */
[----:B------:R-:W-:Y:S05]  /*1a40*/  @P0 BRA `(.L_x_170) ;  /* 0x0000000800800947 */ /* 0x000fea0003800000 */
[----:B------:R-:W-:Y:S01]  /*1a50*/  LOP3.LUT R3, RZ, R0, RZ, 0x33, !PT ;  /* 0x00000000ff037212 */ /* 0x000fe200078e33ff */
[----:B------:R-:W-:Y:S03]  /*1a60*/  BSSY.RECONVERGENT B2, `(.L_x_171) ;  /* 0x0000053000027945 */ /* 0x000fe60003800200 */
[----:B------:R-:W-:-:S04]  /*1a70*/  IADD3 R3, PT, PT, R2, -UR4, R3 ;  /* 0x8000000402037c10 */ /* 0x000fc8000fffe003 */
[C---:B------:R-:W-:Y:S01]  /*1a80*/  ISETP.GE.U32.AND P0, PT, R3.reuse, 0x2580, PT ;  /* 0x000025800300780c */ /* 0x040fe20003f06070 */
[----:B------:R-:W-:-:S05]  /*1a90*/  IMAD.HI.U32 R2, R3, -0x33333333, RZ ;  /* 0xcccccccd03027827 */ /* 0x000fca00078e00ff */
[----:B------:R-:W-:Y:S01]  /*1aa0*/  LEA.HI R3, R2, 0x1, RZ, 0x17 ;  /* 0x0000000102037811 */ /* 0x000fe200078fb8ff */
[----:B------:R-:W-:-:S03]  /*1ab0*/  IMAD.MOV.U32 R2, RZ, RZ, R0 ;  /* 0x000000ffff027224 */ /* 0x000fc600078e0000 */
[----:B------:R-:W-:-:S03]  /*1ac0*/  LOP3.LUT R4, R3, 0xf, RZ, 0xc0, !PT ;  /* 0x0000000f03047812 */ /* 0x000fc600078ec0ff */
[----:B------:R-:W-:Y:S05]  /*1ad0*/  @!P0 BRA `(.L_x_172) ;  /* 0x00000004002c8947 */ /* 0x000fea0003800000 */
[----:B------:R-:W-:Y:S01]  /*1ae0*/  LOP3.LUT R42, R3, 0xfffff0, RZ, 0xc0, !PT ;  /* 0x00fffff0032a7812 */ /* 0x000fe200078ec0ff */
[----:B------:R-:W-:Y:S01]  /*1af0*/  BSSY.RECONVERGENT B3, `(.L_x_173) ;  /* 0x0000048000037945 */ /* 0x000fe20003800200 */
[C---:B------:R-:W-:Y:S01]  /*1b00*/  LOP3.LUT R2, R0.reuse, 0x1400, RZ, 0xfc, !PT ;  /* 0x0000140000027812 */ /* 0x040fe200078efcff */
[----:B------:R-:W-:Y:S02]  /*1b10*/  VIADD R5, R0, UR4 ;  /* 0x0000000400057c36 */ /* 0x000fe40008000000 */
[----:B------:R-:W-:-:S07]  /*1b20*/  IMAD.MOV R42, RZ, RZ, -R42 ;  /* 0x000000ffff2a7224 */ /* 0x000fce00078e0a2a */
.L_x_174:
[----:B------:R-:W-:-:S04]  /*1b30*/  IMAD.WIDE.U32 R36, R5, 0x8, R6 ;  /* 0x0000000805247825 */ /* 0x000fc800078e0006 */
[C---:B------:R-:W-:Y:S02]  /*1b40*/  VIADD R35, R5.reuse, 0x280 ;  /* 0x0000028005237836 */ /* 0x040fe40000000000 */
[----:B------:R-:W2:Y:S01]  /*1b50*/  LDG.E.64 R36, desc[UR6][R36.64] ;  /* 0x0000000624247981 */ /* 0x000ea2000c1e1b00 */
        /* <DEDUP_REMOVED lines=44> */
[----:B------:R-:W-:Y:S02]  /*1e20*/  VIADD R42, R42, 0x10 ;  /* 0x000000102a2a7836 */ /* 0x000fe40000000000 */
[----:B------:R-:W-:Y:S02]  /*1e30*/  VIADD R2, R2, 0x2800 ;  /* 0x0000280002027836 */ /* 0x000fe40000000000 */
[----:B------:R-:W-:Y:S01]  /*1e40*/  VIADD R5, R5, 0x2800 ;  /* 0x0000280005057836 */ /* 0x000fe20000000000 */
[----:B------:R-:W-:Y:S01]  /*1e50*/  ISETP.NE.AND P0, PT, R42, RZ, PT ;  /* 0x000000ff2a00720c */ /* 0x000fe20003f05270 */
        /* <DEDUP_REMOVED lines=17> */
[----:B------:R-:W-:Y:S05]  /*1f70*/  BSYNC.RECONVERGENT B3 ;  /* 0x0000000000037941 */ /* 0x000fea0003800200 */
.L_x_173:
[----:B------:R-:W-:-:S07]  /*1f80*/  VIADD R2, R2, 0xffffec00 ;  /* 0xffffec0002027836 */ /* 0x000fce0000000000 */
.L_x_172:
[----:B------:R-:W-:Y:S05]  /*1f90*/  BSYNC.RECONVERGENT B2 ;  /* 0x0000000000027941 */ /* 0x000fea0003800200 */
.L_x_171:
[----:B------:R-:W-:-:S13]  /*1fa0*/  ISETP.NE.AND P0, PT, R4, RZ, PT ;  /* 0x000000ff0400720c */ /* 0x000fda0003f05270 */
[----:B------:R-:W-:Y:S05]  /*1fb0*/  @!P0 BRA `(.L_x_170) ;  /* 0x0000000400248947 */ /* 0x000fea0003800000 */
[----:B------:R-:W-:Y:S01]  /*1fc0*/  ISETP.GE.U32.AND P0, PT, R4, 0x8, PT ;  /* 0x000000080400780c */ /* 0x000fe20003f06070 */
[----:B------:R-:W-:Y:S01]  /*1fd0*/  BSSY.RECONVERGENT B2, `(.L_x_175) ;  /* 0x0000025000027945 */ /* 0x000fe20003800200 */
[----:B------:R-:W-:-:S04]  /*1fe0*/  LOP3.LUT R18, R3, 0x7, RZ, 0xc0, !PT ;  /* 0x0000000703127812 */ /* 0x000fc800078ec0ff */
[----:B------:R-:W-:-:S07]  /*1ff0*/  ISETP.NE.AND P1, PT, R18, RZ, PT ;  /* 0x000000ff1200720c */ /* 0x000fce0003f25270 */
[----:B------:R-:W-:Y:S06]  /*2000*/  @!P0 BRA `(.L_x_176) ;  /* 0x0000000000848947 */ /* 0x000fec0003800000 */
[----:B------:R-:W-:-:S04]  /*2010*/  VIADD R19, R2, UR4 ;  /* 0x0000000402137c36 */ /* 0x000fc80008000000 */
        /* <DEDUP_REMOVED lines=32> */
.L_x_176:
[----:B------:R-:W-:Y:S05]  /*2220*/  BSYNC.RECONVERGENT B2 ;  /* 0x0000000000027941 */ /* 0x000fea0003800200 */
.L_x_175:
        /* <DEDUP_REMOVED lines=23> */
.L_x_178:
[----:B------:R-:W-:Y:S05]  /*23a0*/  BSYNC.RECONVERGENT B2 ;  /* 0x0000000000027941 */ /* 0x000fea0003800200 */
.L_x_177:
[----:B------:R-:W-:Y:S05]  /*23b0*/  @!P1 BRA `(.L_x_170) ;  /* 0x0000000000249947 */ /* 0x000fea0003800000 */
[----:B------:R-:W-:Y:S02]  /*23c0*/  VIADD R5, R2, UR4 ;  /* 0x0000000402057c36 */ /* 0x000fe40008000000 */
[----:B------:R-:W-:-:S07]  /*23d0*/  IMAD.MOV R4, RZ, RZ, -R3 ;  /* 0x000000ffff047224 */ /* 0x000fce00078e0a03 */
.L_x_179:
[----:B------:R-:W-:-:S06]  /*23e0*/  IMAD.WIDE.U32 R2, R5, 0x8, R6 ;  /* 0x0000000805027825 */ /* 0x000fcc00078e0006 */
[----:B------:R-:W2:Y:S01]  /*23f0*/  LDG.E.64 R2, desc[UR6][R2.64] ;  /* 0x0000000602027981 */ /* 0x000ea2000c1e1b00 */
[----:B------:R-:W-:Y:S02]  /*2400*/  VIADD R4, R4, 0x1 ;  /* 0x0000000104047836 */ /* 0x000fe40000000000 */
[----:B------:R-:W-:-:S03]  /*2410*/  VIADD R5, R5, 0x280 ;  /* 0x0000028005057836 */ /* 0x000fc60000000000 */
[----:B------:R-:W-:Y:S01]  /*2420*/  ISETP.NE.AND P0, PT, R4, RZ, PT ;  /* 0x000000ff0400720c */ /* 0x000fe20003f05270 */
[----:B--2---:R-:W-:-:S12]  /*2430*/  DFMA R38, R2, R2, R38 ;  /* 0x000000020226722b */ /* 0x004fd80000000026 */
[----:B------:R-:W-:Y:S05]  /*2440*/  @P0 BRA `(.L_x_179) ;  /* 0xfffffffc00e40947 */ /* 0x000fea000383ffff */
.L_x_170:
[----:B------:R-:W-:Y:S05]  /*2450*/  BSYNC.RECONVERGENT B1 ;  /* 0x0000000000017941 */ /* 0x000fea0003800200 */
.L_x_168:
        /* <DEDUP_REMOVED lines=49> */
[----:B------:R-:W0:Y:S05]  /*2770*/  LDS.128 R8, [UR4+0x50] ;  /* 0x00005004ff087984 */ /* 0x000e2a0008000c00 */
[----:B------:R-:W-:-:S08]  /*2780*/  DADD R12, R12, R14 ;  /* 0x000000000c0c7229 */ /* 0x000fd0000000000e */
[----:B-1----:R-:W-:-:S08]  /*2790*/  DADD R12, R12, R16 ;  /* 0x000000000c0c7229 */ /* 0x002fd00000000010 */
[----:B------:R-:W-:Y:S02]  /*27a0*/  DADD R18, R12, R18 ;  /* 0x000000000c127229 */ /* 0x000fe40000000012 */
[----:B------:R-:W1:Y:S06]  /*27b0*/  LDS.128 R12, [UR4+0x60] ;  /* 0x00006004ff0c7984 */ /* 0x000e6c0008000c00 */
        /* <DEDUP_REMOVED lines=20> */
.L_x_166:
[----:B------:R-:W-:Y:S05]  /*2900*/  BSYNC.RECONVERGENT B0 ;  /* 0x0000000000007941 */ /* 0x000fea0003800200 */
.L_x_151:
[----:B------:R-:W-:Y:S05]  /*2910*/  @P0 EXIT ;  /* 0x000000000000094d */ /* 0x000fea0003800000 */
[----:B------:R-:W0:Y:S01]  /*2920*/  LDCU.64 UR4, c[0x0][0x398] ;  /* 0x00007300ff0477ac */ /* 0x000e220008000a00 */
[----:B--2---:R-:W2:Y:S01]  /*2930*/  LDC.64 R2, c[0x0][0x388] ;  /* 0x0000e200ff027b82 */ /* 0x004ea20000000a00 */
[----:B0-----:R-:W-:-:S07]  /*2940*/  DADD R8, R8, UR4 ;  /* 0x0000000408087e29 */ /* 0x001fce0008000000 */
[----:B--2---:R-:W-:Y:S01]  /*2950*/  STG.E.64 desc[UR6][R2.64], R8 ;  /* 0x0000000802007986 */ /* 0x004fe2000c101b06 */
[----:B------:R-:W-:Y:S05]  /*2960*/  EXIT ;  /* 0x000000000000794d */ /* 0x000fea0003800000 */
.L_x_180:
        /* <DEDUP_REMOVED lines=9> */
.L_x_327:


//--------------------- .text._ZN3cub18CUB_300001_SM_10006detail9transform16transform_kernelINS2_10policy_hubILb1EN4cuda3std3__45tupleIJN6thrust24THRUST_300001_SM_1000_NS6detail15normal_iteratorINSA_10device_ptrIdEEEESF_EEEE10policy1000El15LinearTransformSF_JPdSK_EEEvT0_iT1_T2_DpNS2_10kernel_argIT3_EE --------------------------
	.section	.text._ZN3cub18CUB_300001_SM_10006detail9transform16transform_kernelINS2_10policy_hubILb1EN4cuda3std3__45tupleIJN6thrust24THRUST_300001_SM_1000_NS6detail15normal_iteratorINSA_10device_ptrIdEEEESF_EEEE10policy1000El15LinearTransformSF_JPdSK_EEEvT0_iT1_T2_DpNS2_10kernel_argIT3_EE,"ax",@progbits
	.align	128
        .global         _ZN3cub18CUB_300001_SM_10006detail9transform16transform_kernelINS2_10policy_hubILb1EN4cuda3std3__45tupleIJN6thrust24THRUST_300001_SM_1000_NS6detail15normal_iteratorINSA_10device_ptrIdEEEESF_EEEE10policy1000El15LinearTransformSF_JPdSK_EEEvT0_iT1_T2_DpNS2_10kernel_argIT3_EE
        .type           _ZN3cub18CUB_300001_SM_10006detail9transform16transform_kernelINS2_10policy_hubILb1EN4cuda3std3__45tupleIJN6thrust24THRUST_300001_SM_1000_NS6detail15normal_iteratorINSA_10device_ptrIdEEEESF_EEEE10policy1000El15LinearTransformSF_JPdSK_EEEvT0_iT1_T2_DpNS2_10kernel_argIT3_EE,@function
        .size           _ZN3cub18CUB_300001_SM_10006detail9transform16transform_kernelINS2_10policy_hubILb1EN4cuda3std3__45tupleIJN6thrust24THRUST_300001_SM_1000_NS6detail15normal_iteratorINSA_10device_ptrIdEEEESF_EEEE10policy1000El15LinearTransformSF_JPdSK_EEEvT0_iT1_T2_DpNS2_10kernel_argIT3_EE,(.L_x_320 - _ZN3cub18CUB_300001_SM_10006detail9transform16transform_kernelINS2_10policy_hubILb1EN4cuda3std3__45tupleIJN6thrust24THRUST_300001_SM_1000_NS6detail15normal_iteratorINSA_10device_ptrIdEEEESF_EEEE10policy1000El15LinearTransformSF_JPdSK_EEEvT0_iT1_T2_DpNS2_10kernel_argIT3_EE)
        .other          _ZN3cub18CUB_300001_SM_10006detail9transform16transform_kernelINS2_10policy_hubILb1EN4cuda3std3__45tupleIJN6thrust24THRUST_300001_SM_1000_NS6detail15normal_iteratorINSA_10device_ptrIdEEEESF_EEEE10policy1000El15LinearTransformSF_JPdSK_EEEvT0_iT1_T2_DpNS2_10kernel_argIT3_EE,@"STO_CUDA_ENTRY STV_DEFAULT"
_ZN3cub18CUB_300001_SM_10006detail9transform16transform_kernelINS2_10policy_hubILb1EN4cuda3std3__45tupleIJN6thrust24THRUST_300001_SM_1000_NS6detail15normal_iteratorINSA_10device_ptrIdEEEESF_EEEE10policy1000El15LinearTransformSF_JPdSK_EEEvT0_iT1_T2_DpNS2_10kernel_argIT3_EE:
.text._ZN3cub18CUB_300001_SM_10006detail9transform16transform_kernelINS2_10policy_hubILb1EN4cuda3std3__45tupleIJN6thrust24THRUST_300001_SM_1000_NS6detail15normal_iteratorINSA_10device_ptrIdEEEESF_EEEE10policy1000El15LinearTransformSF_JPdSK_EEEvT0_iT1_T2_DpNS2_10kernel_argIT3_EE:
[----:B------:R-:W0:Y:S01]  /*0000*/  LDC R1, c[0x0][0x37c] ;  /* 0x0000df00ff017b82 */ /* 0x000e220000000800 */
[----:B------:R-:W1:Y:S07]  /*0010*/  LDCU UR10, c[0x0][0x388] ;  /* 0x00007100ff0a77ac */ /* 0x000e6e0008000800 */
[----:B------:R-:W2:Y:S01]  /*0020*/  S2UR UR6, SR_CTAID.X ;  /* 0x00000000000679c3 */ /* 0x000ea20000002500 */
[----:B------:R-:W3:Y:S01]  /*0030*/  S2R R0, SR_TID.X ;  /* 0x0000000000007919 */ /* 0x000ee20000002100 */
[----:B------:R-:W-:Y:S01]  /*0040*/  BSSY.RECONVERGENT B0, `(.L_x_181) ;  /* 0x000002e000007945 */ /* 0x000fe20003800200 */
[----:B------:R-:W4:Y:S01]  /*0050*/  LDCU.64 UR12, c[0x0][0x380] ;  /* 0x00007000ff0c77ac */ /* 0x000f220008000a00 */
[----:B0-----:R-:W-:Y:S01]  /*0060*/  VIADD R1, R1, 0xffffffd8 ;  /* 0xffffffd801017836 */ /* 0x001fe20000000000 */
[----:B-1----:R-:W-:-:S04]  /*0070*/  USHF.L.U32 UR11, UR10, 0x7, URZ ;  /* 0x000000070a0b7899 */ /* 0x002fc800080006ff */
[----:B------:R-:W-:Y:S02]  /*0080*/  USHF.R.S32.HI UR8, URZ, 0x1f, UR11 ;  /* 0x0000001fff087899 */ /* 0x000fe4000801140b */
[----:B--2---:R-:W-:Y:S02]  /*0090*/  UIMAD.WIDE.U32 UR4, UR11, UR6, URZ ;  /* 0x000000060b0472a5 */ /* 0x004fe4000f8e00ff */
[----:B------:R-:W-:Y:S02]  /*00a0*/  UIMAD UR7, UR8, UR6, URZ ;  /* 0x00000006080772a4 */ /* 0x000fe4000f8e02ff */
[----:B----4-:R-:W-:Y:S02]  /*00b0*/  UIADD3 UR9, UP1, UPT, -UR4, UR12, URZ ;  /* 0x0000000c04097290 */ /* 0x010fe4000ff3e1ff */
[----:B------:R-:W-:Y:S02]  /*00c0*/  UIADD3 UR7, UPT, UPT, UR5, UR7, URZ ;  /* 0x0000000705077290 */ /* 0x000fe4000fffe0ff */
[----:B------:R-:W-:Y:S01]  /*00d0*/  UISETP.LT.U32.AND UP0, UPT, UR9, UR11, UPT ;  /* 0x0000000b0900728c */ /* 0x000fe2000bf01070 */
[----:B---3--:R-:W-:Y:S01]  /*00e0*/  IMAD.SHL.U32 R4, R0, 0x80, RZ ;  /* 0x0000008000047824 */ /* 0x008fe200078e00ff */
[----:B------:R-:W-:-:S04]  /*00f0*/  UIADD3.X UR6, UPT, UPT, ~UR7, UR13, URZ, UP1, !UPT ;  /* 0x0000000d07067290 */ /* 0x000fc80008ffe5ff */
[----:B------:R-:W-:-:S04]  /*0100*/  UISETP.LT.AND.EX UP0, UPT, UR6, UR8, UPT, UP0 ;  /* 0x000000080600728c */ /* 0x000fc8000bf01300 */
[----:B------:R-:W-:-:S04]  /*0110*/  USEL UR9, UR9, UR11, UP0 ;  /* 0x0000000b09097287 */ /* 0x000fc80008000000 */
[----:B------:R-:W-:-:S06]  /*0120*/  USHF.L.U32 UR6, UR9, 0x3, URZ ;  /* 0x0000000309067899 */ /* 0x000fcc00080006ff */
[----:B------:R-:W-:-:S13]  /*0130*/  ISETP.GE.AND P0, PT, R4, UR6, PT ;  /* 0x0000000604007c0c */ /* 0x000fda000bf06270 */
[----:B------:R-:W-:Y:S05]  /*0140*/  @P0 BRA `(.L_x_182) ;  /* 0x0000000000740947 */ /* 0x000fea0003800000 */
[----:B------:R-:W0:Y:S01]  /*0150*/  LDCU.64 UR12, c[0x0][0x3c8] ;  /* 0x00007900ff0c77ac */ /* 0x000e220008000a00 */
[----:B------:R-:W-:Y:S01]  /*0160*/  IMAD.U32 R2, RZ, RZ, UR4 ;  /* 0x00000004ff027e24 */ /* 0x000fe2000f8e00ff */
[----:B------:R-:W-:Y:S01]  /*0170*/  BSSY.RECONVERGENT B1, `(.L_x_183) ;  /* 0x0000010000017945 */ /* 0x000fe20003800200 */
[----:B------:R-:W-:Y:S02]  /*0180*/  IMAD.U32 R7, RZ, RZ, UR7 ;  /* 0x00000007ff077e24 */ /* 0x000fe4000f8e00ff */
[----:B------:R-:W-:Y:S02]  /*0190*/  IMAD.U32 R8, RZ, RZ, UR4 ;  /* 0x00000004ff087e24 */ /* 0x000fe4000f8e00ff */
[----:B------:R-:W-:Y:S02]  /*01a0*/  IMAD.SHL.U32 R6, R2, 0x8, RZ ;  /* 0x0000000802067824 */ /* 0x000fe400078e00ff */
[----:B------:R-:W-:Y:S01]  /*01b0*/  IMAD.U32 R3, RZ, RZ, UR5 ;  /* 0x00000005ff037e24 */ /* 0x000fe2000f8e00ff */
[----:B------:R-:W-:Y:S01]  /*01c0*/  SHF.L.U64.HI R7, R8, 0x3, R7 ;  /* 0x0000000308077819 */ /* 0x000fe20000010207 */
[----:B------:R-:W-:Y:S01]  /*01d0*/  IMAD.MOV.U32 R5, RZ, RZ, R4 ;  /* 0x000000ffff057224 */ /* 0x000fe200078e0004 */
[----:B0-----:R-:W-:-:S04]  /*01e0*/  IADD3 R2, P0, PT, R6, UR12, RZ ;  /* 0x0000000c06027c10 */ /* 0x001fc8000ff1e0ff */
[----:B------:R-:W-:-:S03]  /*01f0*/  IADD3.X R3, PT, PT, R7, UR13, RZ, P0, !PT ;  /* 0x0000000d07037c10 */ /* 0x000fc600087fe4ff */
[----:B------:R-:W-:-:S07]  /*0200*/  IMAD.WIDE.U32 R2, R0, 0x80, R2 ;  /* 0x0000008000027825 */ /* 0x000fce00078e0002 */
.L_x_184:
[----:B------:R-:W-:Y:S01]  /*0210*/  VIADD R5, R5, 0x4000 ;  /* 0x0000400005057836 */ /* 0x000fe20000000000 */
[----:B------:R0:W-:Y:S04]  /*0220*/  CCTL.E.PF2 [R2] ;  /* 0x000000000200798f */ /* 0x0001e80000800100 */
[----:B------:R-:W-:Y:S02]  /*0230*/  ISETP.GE.AND P0, PT, R5, UR6, PT ;  /* 0x0000000605007c0c */ /* 0x000fe4000bf06270 */
[----:B0-----:R-:W-:-:S05]  /*0240*/  IADD3 R2, P1, PT, R2, 0x4000, RZ ;  /* 0x0000400002027810 */ /* 0x001fca0007f3e0ff */
[----:B------:R-:W-:-:S06]  /*0250*/  IMAD.X R3, RZ, RZ, R3, P1 ;  /* 0x000000ffff037224 */ /* 0x000fcc00008e0603 */
[----:B------:R-:W-:Y:S05]  /*0260*/  @!P0 BRA `(.L_x_184) ;  /* 0xfffffffc00e88947 */ /* 0x000fea000383ffff */
[----:B------:R-:W-:Y:S05]  /*0270*/  BSYNC.RECONVERGENT B1 ;  /* 0x0000000000017941 */ /* 0x000fea0003800200 */
.L_x_183:
[----:B------:R-:W0:Y:S02]  /*0280*/  LDCU.64 UR12, c[0x0][0x3d8] ;  /* 0x00007b00ff0c77ac */ /* 0x000e240008000a00 */
[----:B0-----:R-:W-:-:S04]  /*0290*/  IADD3 R2, P0, PT, R6, UR12, RZ ;  /* 0x0000000c06027c10 */ /* 0x001fc8000ff1e0ff */
[----:B------:R-:W-:-:S03]  /*02a0*/  IADD3.X R3, PT, PT, R7, UR13, RZ, P0, !PT ;  /* 0x0000000d07037c10 */ /* 0x000fc600087fe4ff */
[----:B------:R-:W-:-:S07]  /*02b0*/  IMAD.WIDE.U32 R2, R0, 0x80, R2 ;  /* 0x0000008000027825 */ /* 0x000fce00078e0002 */
.L_x_185:
[----:B------:R-:W-:Y:S01]  /*02c0*/  VIADD R4, R4, 0x4000 ;  /* 0x0000400004047836 */ /* 0x000fe20000000000 */
[----:B------:R0:W-:Y:S04]  /*02d0*/  CCTL.E.PF2 [R2] ;  /* 0x000000000200798f */ /* 0x0001e80000800100 */
[----:B------:R-:W-:Y:S02]  /*02e0*/  ISETP.GE.AND P0, PT, R4, UR6, PT ;  /* 0x0000000604007c0c */ /* 0x000fe4000bf06270 */
[----:B0-----:R-:W-:-:S05]  /*02f0*/  IADD3 R2, P1, PT, R2, 0x4000, RZ ;  /* 0x0000400002027810 */ /* 0x001fca0007f3e0ff */
[----:B------:R-:W-:-:S06]  /*0300*/  IMAD.X R3, RZ, RZ, R3, P1 ;  /* 0x000000ffff037224 */ /* 0x000fcc00008e0603 */
[----:B------:R-:W-:Y:S05]  /*0310*/  @!P0 BRA `(.L_x_185) ;  /* 0xfffffffc00e88947 */ /* 0x000fea000383ffff */
.L_x_182:
[----:B------:R-:W-:Y:S05]  /*0320*/  BSYNC.RECONVERGENT B0 ;  /* 0x0000000000007941 */ /* 0x000fea0003800200 */
.L_x_181:
[----:B------:R-:W0:Y:S01]  /*0330*/  LDCU.128 UR12, c[0x0][0x3c0] ;  /* 0x00007800ff0c77ac */ /* 0x000e220008000c00 */
[----:B------:R-:W-:Y:S01]  /*0340*/  USHF.L.U32 UR5, UR4, 0x3, URZ ;  /* 0x0000000304057899 */ /* 0x000fe200080006ff */
[----:B------:R-:W1:Y:S01]  /*0350*/  LDCU.64 UR16, c[0x0][0x3d8] ;  /* 0x00007b00ff1077ac */ /* 0x000e620008000a00 */
[----:B------:R-:W-:Y:S01]  /*0360*/  USHF.L.U64.HI UR8, UR4, 0x3, UR7 ;  /* 0x0000000304087899 */ /* 0x000fe20008010207 */
[----:B------:R-:W2:Y:S01]  /*0370*/  LDCU.64 UR18, c[0x0][0x358] ;  /* 0x00006b00ff1277ac */ /* 0x000ea20008000a00 */
[----:B0-----:R-:W-:Y:S02]  /*0380*/  UIADD3 UR6, UP0, UPT, UR5, UR12, URZ ;  /* 0x0000000c05067290 */ /* 0x001fe4000ff1e0ff */
[----:B------:R-:W-:Y:S02]  /*0390*/  UIADD3 UR14, UP1, UPT, UR5, UR14, URZ ;  /* 0x0000000e050e7290 */ /* 0x000fe4000ff3e0ff */
[----:B------:R-:W-:Y:S02]  /*03a0*/  UIADD3.X UR7, UPT, UPT, UR8, UR13, URZ, UP0, !UPT ;  /* 0x0000000d08077290 */ /* 0x000fe400087fe4ff */
[----:B------:R-:W-:-:S02]  /*03b0*/  UISETP.NE.AND UP0, UPT, UR11, UR9, UPT ;  /* 0x000000090b00728c */ /* 0x000fc4000bf05270 */
[----:B------:R-:W-:Y:S01]  /*03c0*/  UIADD3.X UR15, UPT, UPT, UR8, UR15, URZ, UP1, !UPT ;  /* 0x0000000f080f7290 */ /* 0x000fe20008ffe4ff */
[----:B------:R-:W-:Y:S01]  /*03d0*/  IMAD.U32 R8, RZ, RZ, UR14 ;  /* 0x0000000eff087e24 */ /* 0x000fe2000f8e00ff */
[----:B-1----:R-:W-:-:S04]  /*03e0*/  UIADD3 UR5, UP2, UPT, UR5, UR16, URZ ;  /* 0x0000001005057290 */ /* 0x002fc8000ff5e0ff */
[----:B------:R-:W-:Y:S01]  /*03f0*/  IMAD.U32 R9, RZ, RZ, UR15 ;  /* 0x0000000fff097e24 */ /* 0x000fe2000f8e00ff */
[----:B------:R-:W-:Y:S01]  /*0400*/  UIADD3.X UR8, UPT, UPT, UR8, UR17, URZ, UP2, !UPT ;  /* 0x0000001108087290 */ /* 0x000fe200097fe4ff */
[----:B--2---:R-:W-:Y:S11]  /*0410*/  BRA.U !UP0, `(.L_x_186) ;  /* 0x0000001108487547 */ /* 0x004ff6000b800000 */
[----:B------:R-:W-:-:S06]  /*0420*/  UISETP.GE.AND UP0, UPT, UR10, 0x1, UPT ;  /* 0x000000010a00788c */ /* 0x000fcc000bf06270 */
[----:B------:R-:W-:-:S13]  /*0430*/  PLOP3.LUT P0, PT, PT, PT, UP0, 0x80, 0x8 ;  /* 0x000000000008781c */ /* 0x000fda0003f0f008 */
[----:B------:R-:W-:Y:S05]  /*0440*/  @!P0 EXIT ;  /* 0x000000000000894d */ /* 0x000fea0003800000 */
[----:B------:R-:W-:Y:S01]  /*0450*/  UISETP.NE.AND UP0, UPT, UR10, 0x1, UPT ;  /* 0x000000010a00788c */ /* 0x000fe2000bf05270 */
[----:B------:R-:W-:-:S08]  /*0460*/  UMOV UR4, URZ ;  /* 0x000000ff00047c82 */ /* 0x000fd00008000000 */
[----:B------:R-:W-:Y:S05]  /*0470*/  BRA.U !UP0, `(.L_x_187) ;  /* 0x0000000908c87547 */ /* 0x000fea000b800000 */
[----:B------:R-:W0:Y:S01]  /*0480*/  LDC.64 R6, c[0x0][0x390] ;  /* 0x0000e400ff067b82 */ /* 0x000e220000000a00 */
[----:B------:R-:W-:Y:S01]  /*0490*/  ULOP3.LUT UR4, UR10, 0x7ffffffe, URZ, 0xc0, !UPT ;  /* 0x7ffffffe0a047892 */ /* 0x000fe2000f8ec0ff */
[----:B------:R-:W-:Y:S01]  /*04a0*/  IMAD.MOV.U32 R11, RZ, RZ, R0 ;  /* 0x000000ffff0b7224 */ /* 0x000fe200078e0000 */
[----:B------:R-:W1:Y:S01]  /*04b0*/  LDCU.128 UR12, c[0x0][0x3a0] ;  /* 0x00007400ff0c77ac */ /* 0x000e620008000c00 */
[----:B------:R-:W2:Y:S04]  /*04c0*/  LDCU.64 UR16, c[0x4][0x160] ;  /* 0x01002c00ff1077ac */ /* 0x000ea80008000a00 */
[----:B------:R-:W3:Y:S01]  /*04d0*/  LDC.64 R4, c[0x0][0x398] ;  /* 0x0000e600ff047b82 */ /* 0x000ee20000000a00 */
[----:B------:R-:W-:-:S12]  /*04e0*/  UIADD3 UR4, UPT, UPT, -UR4, URZ, URZ ;  /* 0x000000ff04047290 */ /* 0x000fd8000fffe1ff */
.L_x_201:
[C---:B------:R-:W-:Y:S01]  /*04f0*/  ISETP.GE.AND P0, PT, R11.reuse, UR9, PT ;  /* 0x000000090b007c0c */ /* 0x040fe2000bf06270 */
[----:B------:R-:W-:Y:S01]  /*0500*/  UIADD3 UR4, UPT, UPT, UR4, 0x2, URZ ;  /* 0x0000000204047890 */ /* 0x000fe2000fffe0ff */
[----:B------:R-:W-:Y:S01]  /*0510*/  BSSY.RECONVERGENT B2, `(.L_x_188) ;  /* 0x0000051000027945 */ /* 0x000fe20003800200 */
[----:B------:R-:W-:Y:S02]  /*0520*/  VIADD R25, R11, 0x80 ;  /* 0x000000800b197836 */ /* 0x000fe40000000000 */
[----:B------:R-:W-:-:S08]  /*0530*/  UISETP.NE.AND UP0, UPT, UR4, URZ, UPT ;  /* 0x000000ff0400728c */ /* 0x000fd0000bf05270 */
[----:B-1--4-:R-:W-:Y:S05]  /*0540*/  @P0 BRA `(.L_x_189) ;  /* 0x0000000400340947 */ /* 0x012fea0003800000 */
[----:B------:R-:W-:-:S06]  /*0550*/  IMAD.WIDE R26, R11, 0x8, R8 ;  /* 0x000000080b1a7825 */ /* 0x000fcc00078e0208 */
[----:B------:R-:W4:Y:S01]  /*0560*/  LDG.E.64 R26, desc[UR18][R26.64] ;  /* 0x000000121a1a7981 */ /* 0x000f22000c1e1b00 */
[----:B------:R-:W-:Y:S01]  /*0570*/  BSSY.RECONVERGENT B3, `(.L_x_190) ;  /* 0x0000024000037945 */ /* 0x000fe20003800200 */
[----:B------:R-:W-:Y:S01]  /*0580*/  SHF.R.S32.HI R10, RZ, 0x1f, R11 ;  /* 0x0000001fff0a7819 */ /* 0x000fe2000001140b */
[C---:B----4-:R-:W-:Y:S02]  /*0590*/  DMUL R2, R26.reuse, R26 ;  /* 0x0000001a1a027228 */ /* 0x050fe40000000000 */
[----:B0--3--:R-:W-:-:S08]  /*05a0*/  DFMA R12, R26, R4, R6 ;  /* 0x000000041a0c722b */ /* 0x009fd00000000006 */
[----:B-1----:R-:W-:Y:S02]  /*05b0*/  DFMA R12, R2, UR12, R12 ;  /* 0x0000000c020c7c2b */ /* 0x002fe4000800000c */
[----:B------:R-:W-:-:S08]  /*05c0*/  DMUL R2, R26, R2 ;  /* 0x000000021a027228 */ /* 0x000fd00000000000 */
[----:B------:R-:W-:-:S08]  /*05d0*/  DFMA R22, R2, UR14, R12 ;  /* 0x0000000e02167c2b */ /* 0x000fd0000800000c */
[----:B------:R-:W-:-:S14]  /*05e0*/  DSETP.NEU.AND P0, PT, |R22|, +INF , PT ;  /* 0x7ff000001600742a */ /* 0x000fdc0003f0d200 */
[----:B------:R-:W-:Y:S01]  /*05f0*/  @!P0 DMUL R2, RZ, R22 ;  /* 0x00000016ff028228 */ /* 0x000fe20000000000 */
[----:B------:R-:W-:Y:S01]  /*0600*/  @!P0 IMAD.MOV.U32 R24, RZ, RZ, 0x1 ;  /* 0x00000001ff188424 */ /* 0x000fe200078e00ff */
[----:B------:R-:W-:Y:S09]  /*0610*/  @!P0 BRA `(.L_x_191) ;  /* 0x0000000000648947 */ /* 0x000ff20003800000 */
[----:B------:R-:W-:Y:S01]  /*0620*/  UMOV UR10, 0x6dc9c883 ;  /* 0x6dc9c883000a7882 */ /* 0x000fe20000000000 */
[----:B------:R-:W-:Y:S01]  /*0630*/  UMOV UR11, 0x3fe45f30 ;  /* 0x3fe45f30000b7882 */ /* 0x000fe20000000000 */
[C---:B------:R-:W-:Y:S01]  /*0640*/  DSETP.GE.AND P0, PT, |R22|.reuse, 2.14748364800000000000e+09, PT ;  /* 0x41e000001600742a */ /* 0x040fe20003f06200 */
[----:B------:R-:W-:Y:S01]  /*0650*/  BSSY.RECONVERGENT B4, `(.L_x_192) ;  /* 0x0000014000047945 */ /* 0x000fe20003800200 */
[----:B------:R-:W-:Y:S01]  /*0660*/  DMUL R12, R22, UR10 ;  /* 0x0000000a160c7c28 */ /* 0x000fe20008000000 */
[----:B------:R-:W-:Y:S01]  /*0670*/  UMOV UR10, 0x54442d18 ;  /* 0x54442d18000a7882 */ /* 0x000fe20000000000 */
[----:B------:R-:W-:-:S08]  /*0680*/  UMOV UR11, 0x3ff921fb ;  /* 0x3ff921fb000b7882 */ /* 0x000fd00000000000 */
[----:B------:R-:W0:Y:S08]  /*0690*/  F2I.F64 R12, R12 ;  /* 0x0000000c000c7311 */ /* 0x000e300000301100 */
[----:B0-----:R-:W0:Y:S02]  /*06a0*/  I2F.F64 R2, R12 ;  /* 0x0000000c00027312 */ /* 0x001e240000201c00 */
[----:B0-----:R-:W-:Y:S01]  /*06b0*/  DFMA R14, R2, -UR10, R22 ;  /* 0x8000000a020e7c2b */ /* 0x001fe20008000016 */
[----:B------:R-:W-:Y:S01]  /*06c0*/  UMOV UR10, 0x33145c00 ;  /* 0x33145c00000a7882 */ /* 0x000fe20000000000 */
[----:B------:R-:W-:-:S06]  /*06d0*/  UMOV UR11, 0x3c91a626 ;  /* 0x3c91a626000b7882 */ /* 0x000fcc0000000000 */
[----:B------:R-:W-:Y:S01]  /*06e0*/  DFMA R14, R2, -UR10, R14 ;  /* 0x8000000a020e7c2b */ /* 0x000fe2000800000e */
[----:B------:R-:W-:Y:S01]  /*06f0*/  UMOV UR10, 0x252049c0 ;  /* 0x252049c0000a7882 */ /* 0x000fe20000000000 */
[----:B------:R-:W-:-:S06]  /*0700*/  UMOV UR11, 0x397b839a ;  /* 0x397b839a000b7882 */ /* 0x000fcc0000000000 */
[----:B------:R-:W-:Y:S01]  /*0710*/  DFMA R2, R2, -UR10, R14 ;  /* 0x8000000a02027c2b */ /* 0x000fe2000800000e */
[----:B------:R-:W-:Y:S10]  /*0720*/  @!P0 BRA `(.L_x_193) ;  /* 0x0000000000188947 */ /* 0x000ff40003800000 */
[----:B------:R-:W-:Y:S01]  /*0730*/  IMAD.MOV.U32 R14, RZ, RZ, R22 ;  /* 0x000000ffff0e7224 */ /* 0x000fe200078e0016 */
[----:B------:R-:W-:-:S07]  /*0740*/  MOV R22, 0x760 ;  /* 0x0000076000167802 */ /* 0x000fce0000000f00 */
[----:B--2---:R-:W-:Y:S05]  /*0750*/  CALL.REL.NOINC `($_ZN3cub18CUB_300001_SM_10006detail9transform16transform_kernelINS2_10policy_hubILb1EN4cuda3std3__45tupleIJN6thrust24THRUST_300001_SM_1000_NS6detail15normal_iteratorINSA_10device_ptrIdEEEESF_EEEE10policy1000El15LinearTransformSF_JPdSK_EEEvT0_iT1_T2_DpNS2_10kernel_argIT3_EE$__internal_trig_reduction_slowpathd) ;  /* 0x0000001c007c7944 */ /* 0x004fea0003c00000 */
[----:B------:R-:W-:Y:S02]  /*0760*/  IMAD.MOV.U32 R12, RZ, RZ, R2 ;  /* 0x000000ffff0c7224 */ /* 0x000fe400078e0002 */
[----:B------:R-:W-:Y:S02]  /*0770*/  IMAD.MOV.U32 R2, RZ, RZ, R14 ;  /* 0x000000ffff027224 */ /* 0x000fe400078e000e */
[----:B------:R-:W-:-:S07]  /*0780*/  IMAD.MOV.U32 R3, RZ, RZ, R15 ;  /* 0x000000ffff037224 */ /* 0x000fce00078e000f */
.L_x_193:
[----:B--2---:R-:W-:Y:S05]  /*0790*/  BSYNC.RECONVERGENT B4 ;  /* 0x0000000000047941 */ /* 0x004fea0003800200 */
.L_x_192:
[----:B------:R-:W-:-:S07]  /*07a0*/  VIADD R24, R12, 0x1 ;  /* 0x000000010c187836 */ /* 0x000fce0000000000 */
.L_x_191:
[----:B--2---:R-:W-:Y:S05]  /*07b0*/  BSYNC.RECONVERGENT B3 ;  /* 0x0000000000037941 */ /* 0x004fea0003800200 */
.L_x_190:
[----:B------:R-:W-:-:S05]  /*07c0*/  IMAD.SHL.U32 R12, R24, 0x40, RZ ;  /* 0x00000040180c7824 */ /* 0x000fca00078e00ff */
[----:B------:R-:W-:-:S04]  /*07d0*/  LOP3.LUT R12, R12, 0x40, RZ, 0xc0, !PT ;  /* 0x000000400c0c7812 */ /* 0x000fc800078ec0ff */
[----:B------:R-:W-:-:S05]  /*07e0*/  IADD3 R34, P0, PT, R12, UR16, RZ ;  /* 0x000000100c227c10 */ /* 0x000fca000ff1e0ff */
[----:B------:R-:W-:-:S05]  /*07f0*/  IMAD.X R35, RZ, RZ, UR17, P0 ;  /* 0x00000011ff237e24 */ /* 0x000fca00080e06ff */
[----:B------:R-:W2:Y:S04]  /*0800*/  LDG.E.128.CONSTANT R12, desc[UR18][R34.64] ;  /* 0x00000012220c7981 */ /* 0x000ea8000c1e9d00 */
[----:B------:R-:W3:Y:S04]  /*0810*/  LDG.E.128.CONSTANT R16, desc[UR18][R34.64+0x10] ;  /* 0x0000101222107981 */ /* 0x000ee8000c1e9d00 */
[----:B------:R-:W4:Y:S01]  /*0820*/  LDG.E.128.CONSTANT R20, desc[UR18][R34.64+0x20] ;  /* 0x0000201222147981 */ /* 0x000f22000c1e9d00 */
[----:B------:R-:W-:-:S04]  /*0830*/  LEA R28, P0, R11, UR5, 0x3 ;  /* 0x000000050b1c7c11 */ /* 0x000fc8000f8018ff */
[----:B------:R-:W-:-:S06]  /*0840*/  LEA.HI.X R29, R11, UR8, R10, 0x3, P0 ;  /* 0x000000080b1d7c11 */ /* 0x000fcc00080f1c0a */
[----:B------:R-:W5:Y:S01]  /*0850*/  LDG.E.64 R28, desc[UR18][R28.64] ;  /* 0x000000121c1c7981 */ /* 0x000f62000c1e1b00 */
[----:B------:R-:W-:Y:S01]  /*0860*/  LOP3.LUT R10, R24, 0x1, RZ, 0xc0, !PT ;  /* 0x00000001180a7812 */ /* 0x000fe200078ec0ff */
[----:B------:R-:W-:Y:S01]  /*0870*/  IMAD.MOV.U32 R32, RZ, RZ, 0x20fd8164 ;  /* 0x20fd8164ff207424 */ /* 0x000fe200078e00ff */
[----:B------:R-:W-:Y:S02]  /*0880*/  DMUL R30, R2, R2 ;  /* 0x00000002021e7228 */ /* 0x000fe40000000000 */
[----:B------:R-:W-:Y:S01]  /*0890*/  ISETP.NE.U32.AND P0, PT, R10, 0x1, PT ;  /* 0x000000010a00780c */ /* 0x000fe20003f05070 */
[----:B------:R-:W-:-:S03]  /*08a0*/  IMAD.MOV.U32 R10, RZ, RZ, 0x3da8ff83 ;  /* 0x3da8ff83ff0a7424 */ /* 0x000fc600078e00ff */
[----:B------:R-:W-:Y:S02]  /*08b0*/  FSEL R32, R32, -8.06006814911005101289e+34, !P0 ;  /* 0xf9785eba20207808 */ /* 0x000fe40004000000 */
[----:B------:R-:W-:Y:S01]  /*08c0*/  FSEL R33, -R10, 0.11223486810922622681, !P0 ;  /* 0x3de5db650a217808 */ /* 0x000fe20004000100 */
[----:B------:R-:W-:-:S05]  /*08d0*/  IMAD.MOV.U32 R10, RZ, RZ, 0x8 ;  /* 0x00000008ff0a7424 */ /* 0x000fca00078e00ff */
[----:B--2---:R-:W-:-:S08]  /*08e0*/  DFMA R12, R30, R32, R12 ;  /* 0x000000201e0c722b */ /* 0x004fd0000000000c */
[C---:B------:R-:W-:Y:S01]  /*08f0*/  DFMA R12, R30.reuse, R12, R14 ;  /* 0x0000000c1e0c722b */ /* 0x040fe2000000000e */
[----:B------:R-:W0:Y:S07]  /*0900*/  LDC.64 R14, c[0x0][0x3b8] ;  /* 0x0000ee00ff0e7b82 */ /* 0x000e2e0000000a00 */
[C---:B---3--:R-:W-:Y:S01]  /*0910*/  DFMA R12, R30.reuse, R12, R16 ;  /* 0x0000000c1e0c722b */ /* 0x048fe20000000010 */
[----:B------:R-:W0:Y:S07]  /*0920*/  LDC.64 R16, c[0x0][0x3b0] ;  /* 0x0000ec00ff107b82 */ /* 0x000e2e0000000a00 */
[----:B------:R-:W-:-:S08]  /*0930*/  DFMA R12, R30, R12, R18 ;  /* 0x0000000c1e0c722b */ /* 0x000fd00000000012 */
[----:B----4-:R-:W-:-:S08]  /*0940*/  DFMA R12, R30, R12, R20 ;  /* 0x0000000c1e0c722b */ /* 0x010fd00000000014 */
[----:B------:R-:W-:Y:S02]  /*0950*/  DFMA R12, R30, R12, R22 ;  /* 0x0000000c1e0c722b */ /* 0x000fe40000000016 */
[----:B0-----:R-:W-:-:S06]  /*0960*/  DFMA R26, R26, R14, R16 ;  /* 0x0000000e1a1a722b */ /* 0x001fcc0000000010 */
[----:B------:R-:W-:Y:S02]  /*0970*/  DFMA R2, R12, R2, R2 ;  /* 0x000000020c02722b */ /* 0x000fe40000000002 */
[----:B------:R-:W-:-:S10]  /*0980*/  DFMA R12, R30, R12, 1 ;  /* 0x3ff000001e0c742b */ /* 0x000fd4000000000c */
[----:B------:R-:W-:Y:S02]  /*0990*/  FSEL R12, R12, R2, !P0 ;  /* 0x000000020c0c7208 */ /* 0x000fe40004000000 */
[----:B------:R-:W-:Y:S02]  /*09a0*/  FSEL R13, R13, R3, !P0 ;  /* 0x000000030d0d7208 */ /* 0x000fe40004000000 */
[----:B------:R-:W-:-:S04]  /*09b0*/  LOP3.LUT P0, RZ, R24, 0x2, RZ, 0xc0, !PT ;  /* 0x0000000218ff7812 */ /* 0x000fc8000780c0ff */
[----:B------:R-:W-:-:S10]  /*09c0*/  DADD R2, RZ, -R12 ;  /* 0x00000000ff027229 */ /* 0x000fd4000000080c */
[----:B------:R-:W-:Y:S02]  /*09d0*/  FSEL R2, R12, R2, !P0 ;  /* 0x000000020c027208 */ /* 0x000fe40004000000 */
[----:B------:R-:W-:-:S06]  /*09e0*/  FSEL R3, R13, R3, !P0 ;  /* 0x000000030d037208 */ /* 0x000fcc0004000000 */
[----:B-----5:R-:W-:Y:S01]  /*09f0*/  DFMA R26, -R26, R2, R28 ;  /* 0x000000021a1a722b */ /* 0x020fe2000000011c */
[----:B------:R-:W-:-:S06]  /*0a00*/  IMAD.WIDE R2, R11, R10, UR6 ;  /* 0x000000060b027e25 */ /* 0x000fcc000f8e020a */
[----:B------:R4:W-:Y:S04]  /*0a10*/  STG.E.64 desc[UR18][R2.64], R26 ;  /* 0x0000001a02007986 */ /* 0x0009e8000c101b12 */
.L_x_189:
[----:B-12---:R-:W-:Y:S05]  /*0a20*/  BSYNC.RECONVERGENT B2 ;  /* 0x0000000000027941 */ /* 0x006fea0003800200 */
.L_x_188:
[----:B------:R-:W-:Y:S01]  /*0a30*/  ISETP.GE.AND P0, PT, R25, UR9, PT ;  /* 0x0000000919007c0c */ /* 0x000fe2000bf06270 */
[----:B------:R-:W-:-:S12]  /*0a40*/  BSSY.RECONVERGENT B2, `(.L_x_194) ;  /* 0x0000050000027945 */ /* 0x000fd80003800200 */
[----:B------:R-:W-:Y:S05]  /*0a50*/  @P0 BRA `(.L_x_195) ;  /* 0x0000000400380947 */ /* 0x000fea0003800000 */
[----:B----4-:R-:W-:-:S06]  /*0a60*/  IMAD.WIDE R26, R25, 0x8, R8 ;  /* 0x00000008191a7825 */ /* 0x010fcc00078e0208 */
[----:B------:R-:W2:Y:S01]  /*0a70*/  LDG.E.64 R26, desc[UR18][R26.64] ;  /* 0x000000121a1a7981 */ /* 0x000ea2000c1e1b00 */
[----:B------:R-:W-:Y:S01]  /*0a80*/  BSSY.RECONVERGENT B3, `(.L_x_196) ;  /* 0x0000025000037945 */ /* 0x000fe20003800200 */
[----:B------:R-:W-:Y:S01]  /*0a90*/  SHF.R.S32.HI R10, RZ, 0x1f, R25 ;  /* 0x0000001fff0a7819 */ /* 0x000fe20000011419 */
[C---:B--2---:R-:W-:Y:S02]  /*0aa0*/  DMUL R2, R26.reuse, R26 ;  /* 0x0000001a1a027228 */ /* 0x044fe40000000000 */
[----:B0--3--:R-:W-:-:S08]  /*0ab0*/  DFMA R12, R26, R4, R6 ;  /* 0x000000041a0c722b */ /* 0x009fd00000000006 */
[----:B------:R-:W-:Y:S02]  /*0ac0*/  DFMA R12, R2, UR12, R12 ;  /* 0x0000000c020c7c2b */ /* 0x000fe4000800000c */
[----:B------:R-:W-:-:S08]  /*0ad0*/  DMUL R2, R26, R2 ;  /* 0x000000021a027228 */ /* 0x000fd00000000000 */
[----:B------:R-:W-:-:S08]  /*0ae0*/  DFMA R22, R2, UR14, R12 ;  /* 0x0000000e02167c2b */ /* 0x000fd0000800000c */
[----:B------:R-:W-:-:S14]  /*0af0*/  DSETP.NEU.AND P0, PT, |R22|, +INF , PT ;  /* 0x7ff000001600742a */ /* 0x000fdc0003f0d200 */
[----:B------:R-:W-:Y:S05]  /*0b00*/  @!P0 BRA `(.L_x_197) ;  /* 0x0000000000688947 */ /* 0x000fea0003800000 */
        /* <DEDUP_REMOVED lines=19> */
[----:B------:R-:W-:Y:S05]  /*0c40*/  CALL.REL.NOINC `($_ZN3cub18CUB_300001_SM_10006detail9transform16transform_kernelINS2_10policy_hubILb1EN4cuda3std3__45tupleIJN6thrust24THRUST_300001_SM_1000_NS6detail15normal_iteratorINSA_10device_ptrIdEEEESF_EEEE10policy1000El15LinearTransformSF_JPdSK_EEEvT0_iT1_T2_DpNS2_10kernel_argIT3_EE$__internal_trig_reduction_slowpathd) ;  /* 0x0000001800407944 */ /* 0x000fea0003c00000 */
[----:B------:R-:W-:Y:S02]  /*0c50*/  IMAD.MOV.U32 R12, RZ, RZ, R2 ;  /* 0x000000ffff0c7224 */ /* 0x000fe400078e0002 */
[----:B------:R-:W-:Y:S02]  /*0c60*/  IMAD.MOV.U32 R2, RZ, RZ, R14 ;  /* 0x000000ffff027224 */ /* 0x000fe400078e000e */
[----:B------:R-:W-:-:S07]  /*0c70*/  IMAD.MOV.U32 R3, RZ, RZ, R15 ;  /* 0x000000ffff037224 */ /* 0x000fce00078e000f */
.L_x_199:
[----:B------:R-:W-:Y:S05]  /*0c80*/  BSYNC.RECONVERGENT B4 ;  /* 0x0000000000047941 */ /* 0x000fea0003800200 */
.L_x_198:
[----:B------:R-:W-:Y:S01]  /*0c90*/  VIADD R24, R12, 0x1 ;  /* 0x000000010c187836 */ /* 0x000fe20000000000 */
[----:B------:R-:W-:Y:S06]  /*0ca0*/  BRA `(.L_x_200) ;  /* 0x0000000000087947 */ /* 0x000fec0003800000 */
.L_x_197:
[----:B------:R-:W-:Y:S01]  /*0cb0*/  DMUL R2, RZ, R22 ;  /* 0x00000016ff027228 */ /* 0x000fe20000000000 */
[----:B------:R-:W-:-:S10]  /*0cc0*/  IMAD.MOV.U32 R24, RZ, RZ, 0x1 ;  /* 0x00000001ff187424 */ /* 0x000fd400078e00ff */
.L_x_200:
[----:B------:R-:W-:Y:S05]  /*0cd0*/  BSYNC.RECONVERGENT B3 ;  /* 0x0000000000037941 */ /* 0x000fea0003800200 */
.L_x_196:
        /* <DEDUP_REMOVED lines=38> */
.L_x_195:
[----:B------:R-:W-:Y:S05]  /*0f40*/  BSYNC.RECONVERGENT B2 ;  /* 0x0000000000027941 */ /* 0x000fea0003800200 */
.L_x_194:
[----:B------:R-:W-:Y:S01]  /*0f50*/  VIADD R11, R11, 0x100 ;  /* 0x000001000b0b7836 */ /* 0x000fe20000000000 */
[----:B------:R-:W-:Y:S06]  /*0f60*/  BRA.U UP0, `(.L_x_201) ;  /* 0xfffffff500607547 */ /* 0x000fec000b83ffff */
[----:B------:R-:W2:Y:S02]  /*0f70*/  LDCU UR10, c[0x0][0x388] ;  /* 0x00007100ff0a77ac */ /* 0x000ea40008000800 */
[----:B--2---:R-:W-:-:S04]  /*0f80*/  USHF.L.U32 UR4, UR10, 0x7, URZ ;  /* 0x000000070a047899 */ /* 0x004fc800080006ff */
[----:B------:R-:W-:-:S12]  /*0f90*/  ULOP3.LUT UR4, UR4, 0xffffff00, URZ, 0xc0, !UPT ;  /* 0xffffff0004047892 */ /* 0x000fd8000f8ec0ff */
.L_x_187:
[----:B------:R-:W-:-:S04]  /*0fa0*/  ULOP3.LUT UR11, UR10, 0x1, URZ, 0xc0, !UPT ;  /* 0x000000010a0b7892 */ /* 0x000fc8000f8ec0ff */
[----:B------:R-:W-:-:S06]  /*0fb0*/  UISETP.NE.U32.AND UP0, UPT, UR11, 0x1, UPT ;  /* 0x000000010b00788c */ /* 0x000fcc000bf05070 */
[----:B------:R-:W-:-:S13]  /*0fc0*/  PLOP3.LUT P0, PT, PT, PT, UP0, 0x80, 0x8 ;  /* 0x000000000008781c */ /* 0x000fda0003f0f008 */
[----:B------:R-:W-:Y:S05]  /*0fd0*/  @P0 EXIT ;  /* 0x000000000000094d */ /* 0x000fea0003800000 */
[----:B---3--:R-:W-:-:S05]  /*0fe0*/  VIADD R5, R0, UR4 ;  /* 0x0000000400057c36 */ /* 0x008fca0008000000 */
[----:B------:R-:W-:-:S13]  /*0ff0*/  ISETP.GE.AND P0, PT, R5, UR9, PT ;  /* 0x0000000905007c0c */ /* 0x000fda000bf06270 */
[----:B------:R-:W-:Y:S05]  /*1000*/  @P0 EXIT ;  /* 0x000000000000094d */ /* 0x000fea0003800000 */
[----:B0-----:R-:W-:Y:S01]  /*1010*/  IMAD.WIDE R6, R5, 0x8, R8 ;  /* 0x0000000805067825 */ /* 0x001fe200078e0208 */
[----:B-1--4-:R-:W0:Y:S01]  /*1020*/  LDC.64 R2, c[0x0][0x390] ;  /* 0x0000e400ff027b82 */ /* 0x012e220000000a00 */
[----:B------:R-:W1:Y:S04]  /*1030*/  LDCU.128 UR12, c[0x0][0x3a0] ;  /* 0x00007400ff0c77ac */ /* 0x000e680008000c00 */
[----:B------:R-:W0:Y:S01]  /*1040*/  LDG.E.64 R6, desc[UR18][R6.64] ;  /* 0x0000001206067981 */ /* 0x000e22000c1e1b00 */
[----:B------:R-:W-:Y:S02]  /*1050*/  BSSY.RECONVERGENT B2, `(.L_x_202) ;  /* 0x0000028000027945 */ /* 0x000fe40003800200 */
[----:B------:R-:W0:Y:S02]  /*1060*/  LDC.64 R8, c[0x0][0x398] ;  /* 0x0000e600ff087b82 */ /* 0x000e240000000a00 */
[----:B0-----:R-:W-:-:S02]  /*1070*/  DFMA R8, R6, R8, R2 ;  /* 0x000000080608722b */ /* 0x001fc40000000002 */
[----:B------:R-:W-:-:S08]  /*1080*/  DMUL R2, R6, R6 ;  /* 0x0000000606027228 */ /* 0x000fd00000000000 */
[----:B-1----:R-:W-:Y:S02]  /*1090*/  DFMA R8, R2, UR12, R8 ;  /* 0x0000000c02087c2b */ /* 0x002fe40008000008 */
[----:B------:R-:W-:-:S08]  /*10a0*/  DMUL R2, R6, R2 ;  /* 0x0000000206027228 */ /* 0x000fd00000000000 */
[----:B------:R-:W-:Y:S01]  /*10b0*/  DFMA R14, R2, UR14, R8 ;  /* 0x0000000e020e7c2b */ /* 0x000fe20008000008 */
[----:B------:R-:W-:Y:S02]  /*10c0*/  IMAD.U32 R8, RZ, RZ, UR5 ;  /* 0x00000005ff087e24 */ /* 0x000fe4000f8e00ff */
[----:B------:R-:W-:-:S05]  /*10d0*/  IMAD.U32 R9, RZ, RZ, UR8 ;  /* 0x00000008ff097e24 */ /* 0x000fca000f8e00ff */
[----:B------:R-:W-:Y:S01]  /*10e0*/  DSETP.NEU.AND P0, PT, |R14|, +INF , PT ;  /* 0x7ff000000e00742a */ /* 0x000fe20003f0d200 */
[----:B------:R-:W-:-:S13]  /*10f0*/  IMAD.WIDE R8, R5, 0x8, R8 ;  /* 0x0000000805087825 */ /* 0x000fda00078e0208 */
[----:B------:R-:W-:Y:S05]  /*1100*/  @!P0 BRA `(.L_x_203) ;  /* 0x0000000000688947 */ /* 0x000fea0003800000 */
[----:B------:R-:W-:Y:S01]  /*1110*/  UMOV UR4, 0x6dc9c883 ;  /* 0x6dc9c88300047882 */ /* 0x000fe20000000000 */
[----:B------:R-:W-:Y:S01]  /*1120*/  UMOV UR5, 0x3fe45f30 ;  /* 0x3fe45f3000057882 */ /* 0x000fe20000000000 */
[C---:B------:R-:W-:Y:S01]  /*1130*/  DSETP.GE.AND P0, PT, |R14|.reuse, 2.14748364800000000000e+09, PT ;  /* 0x41e000000e00742a */ /* 0x040fe20003f06200 */
[----:B------:R-:W-:Y:S01]  /*1140*/  BSSY.RECONVERGENT B3, `(.L_x_204) ;  /* 0x0000014000037945 */ /* 0x000fe20003800200 */
[----:B------:R-:W-:Y:S01]  /*1150*/  DMUL R10, R14, UR4 ;  /* 0x000000040e0a7c28 */ /* 0x000fe20008000000 */
[----:B------:R-:W-:Y:S01]  /*1160*/  UMOV UR4, 0x54442d18 ;  /* 0x54442d1800047882 */ /* 0x000fe20000000000 */
[----:B------:R-:W-:-:S04]  /*1170*/  UMOV UR5, 0x3ff921fb ;  /* 0x3ff921fb00057882 */ /* 0x000fc80000000000 */
        /* <DEDUP_REMOVED lines=16> */
.L_x_205:
[----:B------:R-:W-:Y:S05]  /*1280*/  BSYNC.RECONVERGENT B3 ;  /* 0x0000000000037941 */ /* 0x000fea0003800200 */
.L_x_204:
[----:B------:R-:W-:Y:S01]  /*1290*/  VIADD R0, R0, 0x1 ;  /* 0x0000000100007836 */ /* 0x000fe20000000000 */
[----:B------:R-:W-:Y:S06]  /*12a0*/  BRA `(.L_x_206) ;  /* 0x0000000000087947 */ /* 0x000fec0003800000 */
.L_x_203:
[----:B------:R-:W-:Y:S01]  /*12b0*/  DMUL R2, RZ, R14 ;  /* 0x0000000eff027228 */ /* 0x000fe20000000000 */
[----:B------:R-:W-:-:S10]  /*12c0*/  IMAD.MOV.U32 R0, RZ, RZ, 0x1 ;  /* 0x00000001ff007424 */ /* 0x000fd400078e00ff */
.L_x_206:
[----:B------:R-:W-:Y:S05]  /*12d0*/  BSYNC.RECONVERGENT B2 ;  /* 0x0000000000027941 */ /* 0x000fea0003800200 */
.L_x_202:
[----:B------:R-:W0:Y:S01]  /*12e0*/  LDCU.64 UR4, c[0x4][0x160] ;  /* 0x01002c00ff0477ac */ /* 0x000e220008000a00 */
[----:B------:R-:W-:Y:S01]  /*12f0*/  IMAD.SHL.U32 R4, R0, 0x40, RZ ;  /* 0x0000004000047824 */ /* 0x000fe200078e00ff */
[----:B------:R-:W2:Y:S04]  /*1300*/  LDG.E.64 R8, desc[UR18][R8.64] ;  /* 0x0000001208087981 */ /* 0x000ea8000c1e1b00 */
[----:B------:R-:W-:-:S04]  /*1310*/  LOP3.LUT R4, R4, 0x40, RZ, 0xc0, !PT ;  /* 0x0000004004047812 */ /* 0x000fc800078ec0ff */
[----:B0-----:R-:W-:-:S05]  /*1320*/  IADD3 R24, P0, PT, R4, UR4, RZ ;  /* 0x0000000404187c10 */ /* 0x001fca000ff1e0ff */
[----:B------:R-:W-:-:S05]  /*1330*/  IMAD.X R25, RZ, RZ, UR5, P0 ;  /* 0x00000005ff197e24 */ /* 0x000fca00080e06ff */
[----:B------:R-:W3:Y:S04]  /*1340*/  LDG.E.128.CONSTANT R20, desc[UR18][R24.64] ;  /* 0x0000001218147981 */ /* 0x000ee8000c1e9d00 */
[----:B------:R-:W4:Y:S04]  /*1350*/  LDG.E.128.CONSTANT R16, desc[UR18][R24.64+0x10] ;  /* 0x0000101218107981 */ /* 0x000f28000c1e9d00 */
[----:B------:R-:W5:Y:S01]  /*1360*/  LDG.E.128.CONSTANT R12, desc[UR18][R24.64+0x20] ;  /* 0x00002012180c7981 */ /* 0x000f62000c1e9d00 */
[----:B------:R-:W-:Y:S01]  /*1370*/  LOP3.LUT R4, R0, 0x1, RZ, 0xc0, !PT ;  /* 0x0000000100047812 */ /* 0x000fe200078ec0ff */
[----:B------:R-:W-:-:S03]  /*1380*/  IMAD.MOV.U32 R26, RZ, RZ, 0x20fd8164 ;  /* 0x20fd8164ff1a7424 */ /* 0x000fc600078e00ff */
[----:B------:R-:W-:Y:S01]  /*1390*/  ISETP.NE.U32.AND P0, PT, R4, 0x1, PT ;  /* 0x000000010400780c */ /* 0x000fe20003f05070 */
[----:B------:R-:W-:Y:S01]  /*13a0*/  IMAD.MOV.U32 R4, RZ, RZ, 0x3da8ff83 ;  /* 0x3da8ff83ff047424 */ /* 0x000fe200078e00ff */
[----:B------:R-:W-:Y:S02]  /*13b0*/  DMUL R10, R2, R2 ;  /* 0x00000002020a7228 */ /* 0x000fe40000000000 */
[----:B------:R-:W-:Y:S02]  /*13c0*/  FSEL R26, R26, -8.06006814911005101289e+34, !P0 ;  /* 0xf9785eba1a1a7808 */ /* 0x000fe40004000000 */
[----:B------:R-:W-:-:S06]  /*13d0*/  FSEL R27, -R4, 0.11223486810922622681, !P0 ;  /* 0x3de5db65041b7808 */ /* 0x000fcc0004000100 */
[----:B---3--:R-:W-:-:S08]  /*13e0*/  DFMA R20, R10, R26, R20 ;  /* 0x0000001a0a14722b */ /* 0x008fd00000000014 */
[----:B------:R-:W-:-:S08]  /*13f0*/  DFMA R20, R10, R20, R22 ;  /* 0x000000140a14722b */ /* 0x000fd00000000016 */
[----:B----4-:R-:W-:-:S08]  /*1400*/  DFMA R16, R10, R20, R16 ;  /* 0x000000140a10722b */ /* 0x010fd00000000010 */
[----:B------:R-:W-:-:S08]  /*1410*/  DFMA R16, R10, R16, R18 ;  /* 0x000000100a10722b */ /* 0x000fd00000000012 */
[----:B-----5:R-:W-:-:S08]  /*1420*/  DFMA R12, R10, R16, R12 ;  /* 0x000000100a0c722b */ /* 0x020fd0000000000c */
[----:B------:R-:W-:Y:S01]  /*1430*/  DFMA R12, R10, R12, R14 ;  /* 0x0000000c0a0c722b */ /* 0x000fe2000000000e */
[----:B------:R-:W0:Y:S07]  /*1440*/  LDC.64 R14, c[0x0][0x3b0] ;  /* 0x0000ec00ff0e7b82 */ /* 0x000e2e0000000a00 */
[----:B------:R-:W-:Y:S02]  /*1450*/  DFMA R2, R12, R2, R2 ;  /* 0x000000020c02722b */ /* 0x000fe40000000002 */
[----:B------:R-:W-:Y:S01]  /*1460*/  DFMA R10, R10, R12, 1 ;  /* 0x3ff000000a0a742b */ /* 0x000fe2000000000c */
[----:B------:R-:W0:Y:S09]  /*1470*/  LDC.64 R12, c[0x0][0x3b8] ;  /* 0x0000ee00ff0c7b82 */ /* 0x000e320000000a00 */
[----:B------:R-:W-:-:S02]  /*1480*/  FSEL R10, R10, R2, !P0 ;  /* 0x000000020a0a7208 */ /* 0x000fc40004000000 */
[----:B------:R-:W-:-:S06]  /*1490*/  FSEL R11, R11, R3, !P0 ;  /* 0x000000030b0b7208 */ /* 0x000fcc0004000000 */
[----:B------:R-:W-:Y:S01]  /*14a0*/  DADD R2, RZ, -R10 ;  /* 0x00000000ff027229 */ /* 0x000fe2000000080a */
[----:B------:R-:W-:Y:S01]  /*14b0*/  LOP3.LUT P0, RZ, R0, 0x2, RZ, 0xc0, !PT ;  /* 0x0000000200ff7812 */ /* 0x000fe2000780c0ff */
[----:B------:R-:W-:Y:S01]  /*14c0*/  IMAD.MOV.U32 R0, RZ, RZ, 0x8 ;  /* 0x00000008ff007424 */ /* 0x000fe200078e00ff */
[----:B0-----:R-:W-:-:S07]  /*14d0*/  DFMA R6, R6, R12, R14 ;  /* 0x0000000c0606722b */ /* 0x001fce000000000e */
[----:B------:R-:W-:Y:S02]  /*14e0*/  FSEL R2, R10, R2, !P0 ;  /* 0x000000020a027208 */ /* 0x000fe40004000000 */
[----:B------:R-:W-:-:S06]  /*14f0*/  FSEL R3, R11, R3, !P0 ;  /* 0x000000030b037208 */ /* 0x000fcc0004000000 */
[----:B--2---:R-:W-:Y:S01]  /*1500*/  DFMA R6, -R6, R2, R8 ;  /* 0x000000020606722b */ /* 0x004fe20000000108 */
[----:B------:R-:W-:-:S06]  /*1510*/  IMAD.WIDE R2, R5, R0, UR6 ;  /* 0x0000000605027e25 */ /* 0x000fcc000f8e0200 */
[----:B------:R-:W-:Y:S01]  /*1520*/  STG.E.64 desc[UR18][R2.64], R6 ;  /* 0x0000000602007986 */ /* 0x000fe2000c101b12 */
[----:B------:R-:W-:Y:S05]  /*1530*/  EXIT ;  /* 0x000000000000794d */ /* 0x000fea0003800000 */
.L_x_186:
        /* <DEDUP_REMOVED lines=13> */
.L_x_217:
[----:B------:R-:W-:-:S05]  /*1610*/  IMAD.WIDE R30, R25, 0x8, R8 ;  /* 0x00000008191e7825 */ /* 0x000fca00078e0208 */
[----:B----4-:R-:W4:Y:S01]  /*1620*/  LDG.E.64 R26, desc[UR18][R30.64] ;  /* 0x000000121e1a7981 */ /* 0x010f22000c1e1b00 */
        /* <DEDUP_REMOVED lines=34> */
.L_x_211:
[----:B--2---:R-:W-:Y:S05]  /*1850*/  BSYNC.RECONVERGENT B3 ;  /* 0x0000000000037941 */ /* 0x004fea0003800200 */
.L_x_210:
[----:B------:R-:W-:-:S07]  /*1860*/  VIADD R36, R10, 0x1 ;  /* 0x000000010a247836 */ /* 0x000fce0000000000 */
.L_x_209:
[----:B--2---:R-:W-:Y:S05]  /*1870*/  BSYNC.RECONVERGENT B2 ;  /* 0x0000000000027941 */ /* 0x004fea0003800200 */
.L_x_208:
[----:B------:R-:W-:-:S05]  /*1880*/  IMAD.SHL.U32 R10, R36, 0x40, RZ ;  /* 0x00000040240a7824 */ /* 0x000fca00078e00ff */
[----:B------:R-:W-:-:S04]  /*1890*/  LOP3.LUT R10, R10, 0x40, RZ, 0xc0, !PT ;  /* 0x000000400a0a7812 */ /* 0x000fc800078ec0ff */
[----:B------:R-:W-:-:S05]  /*18a0*/  IADD3 R34, P0, PT, R10, UR16, RZ ;  /* 0x000000100a227c10 */ /* 0x000fca000ff1e0ff */
[----:B------:R-:W-:-:S05]  /*18b0*/  IMAD.X R35, RZ, RZ, UR17, P0 ;  /* 0x00000011ff237e24 */ /* 0x000fca00080e06ff */
[----:B------:R-:W2:Y:S04]  /*18c0*/  LDG.E.128.CONSTANT R12, desc[UR18][R34.64] ;  /* 0x00000012220c7981 */ /* 0x000ea8000c1e9d00 */
[----:B------:R-:W3:Y:S04]  /*18d0*/  LDG.E.128.CONSTANT R16, desc[UR18][R34.64+0x10] ;  /* 0x0000101222107981 */ /* 0x000ee8000c1e9d00 */
[----:B------:R0:W4:Y:S01]  /*18e0*/  LDG.E.128.CONSTANT R20, desc[UR18][R34.64+0x20] ;  /* 0x0000201222147981 */ /* 0x000122000c1e9d00 */
[----:B------:R-:W-:-:S04]  /*18f0*/  LEA R10, P0, R25, UR5, 0x3 ;  /* 0x00000005190a7c11 */ /* 0x000fc8000f8018ff */
[----:B------:R-:W-:-:S05]  /*1900*/  LEA.HI.X R11, R25, UR8, R24, 0x3, P0 ;  /* 0x00000008190b7c11 */ /* 0x000fca00080f1c18 */
[----:B------:R-:W5:Y:S01]  /*1910*/  LDG.E.64 R28, desc[UR18][R10.64] ;  /* 0x000000120a1c7981 */ /* 0x000f62000c1e1b00 */
[----:B------:R-:W-:Y:S01]  /*1920*/  LOP3.LUT R24, R36, 0x1, RZ, 0xc0, !PT ;  /* 0x0000000124187812 */ /* 0x000fe200078ec0ff */
[----:B------:R-:W-:Y:S01]  /*1930*/  IMAD.MOV.U32 R32, RZ, RZ, 0x20fd8164 ;  /* 0x20fd8164ff207424 */ /* 0x000fe200078e00ff */
[----:B0-----:R-:W-:Y:S02]  /*1940*/  DMUL R34, R2, R2 ;  /* 0x0000000202227228 */ /* 0x001fe40000000000 */
[----:B------:R-:W-:Y:S01]  /*1950*/  ISETP.NE.U32.AND P0, PT, R24, 0x1, PT ;  /* 0x000000011800780c */ /* 0x000fe20003f05070 */
[----:B------:R-:W-:-:S03]  /*1960*/  IMAD.MOV.U32 R24, RZ, RZ, 0x3da8ff83 ;  /* 0x3da8ff83ff187424 */ /* 0x000fc600078e00ff */
[----:B------:R-:W-:Y:S02]  /*1970*/  FSEL R32, R32, -8.06006814911005101289e+34, !P0 ;  /* 0xf9785eba20207808 */ /* 0x000fe40004000000 */
[----:B------:R-:W-:-:S06]  /*1980*/  FSEL R33, -R24, 0.11223486810922622681, !P0 ;  /* 0x3de5db6518217808 */ /* 0x000fcc0004000100 */
        /* <DEDUP_REMOVED lines=15> */
[----:B------:R-:W-:Y:S01]  /*1a80*/  FSEL R2, R12, R2, !P0 ;  /* 0x000000020c027208 */ /* 0x000fe20004000000 */
[----:B------:R-:W-:Y:S01]  /*1a90*/  IMAD.MOV.U32 R12, RZ, RZ, 0x8 ;  /* 0x00000008ff0c7424 */ /* 0x000fe200078e00ff */
[----:B------:R-:W-:-:S06]  /*1aa0*/  FSEL R3, R13, R3, !P0 ;  /* 0x000000030d037208 */ /* 0x000fcc0004000000 */
[----:B-----5:R-:W-:Y:S01]  /*1ab0*/  DFMA R28, -R26, R2, R28 ;  /* 0x000000021a1c722b */ /* 0x020fe2000000011c */
[----:B------:R-:W-:-:S06]  /*1ac0*/  IMAD.WIDE R26, R25, R12, UR6 ;  /* 0x00000006191a7e25 */ /* 0x000fcc000f8e020c */
[----:B------:R0:W-:Y:S04]  /*1ad0*/  STG.E.64 desc[UR18][R26.64], R28 ;  /* 0x0000001c1a007986 */ /* 0x0001e8000c101b12 */
[----:B------:R-:W2:Y:S01]  /*1ae0*/  LDG.E.64 R30, desc[UR18][R30.64+0x400] ;  /* 0x000400121e1e7981 */ /* 0x000ea2000c1e1b00 */
[----:B------:R-:W-:Y:S01]  /*1af0*/  BSSY.RECONVERGENT B2, `(.L_x_212) ;  /* 0x0000024000027945 */ /* 0x000fe20003800200 */
[C---:B--2---:R-:W-:Y:S02]  /*1b00*/  DMUL R2, R30.reuse, R30 ;  /* 0x0000001e1e027228 */ /* 0x044fe40000000000 */
[----:B------:R-:W-:-:S08]  /*1b10*/  DFMA R12, R30, R4, R6 ;  /* 0x000000041e0c722b */ /* 0x000fd00000000006 */
[----:B------:R-:W-:Y:S02]  /*1b20*/  DFMA R12, R2, UR12, R12 ;  /* 0x0000000c020c7c2b */ /* 0x000fe4000800000c */
[----:B------:R-:W-:-:S08]  /*1b30*/  DMUL R2, R30, R2 ;  /* 0x000000021e027228 */ /* 0x000fd00000000000 */
[----:B------:R-:W-:-:S08]  /*1b40*/  DFMA R22, R2, UR14, R12 ;  /* 0x0000000e02167c2b */ /* 0x000fd0000800000c */
[----:B------:R-:W-:-:S14]  /*1b50*/  DSETP.NEU.AND P0, PT, |R22|, +INF , PT ;  /* 0x7ff000001600742a */ /* 0x000fdc0003f0d200 */
[----:B0-----:R-:W-:Y:S05]  /*1b60*/  @!P0 BRA `(.L_x_213) ;  /* 0x0000000000688947 */ /* 0x001fea0003800000 */
        /* <DEDUP_REMOVED lines=23> */
.L_x_215:
[----:B------:R-:W-:Y:S05]  /*1ce0*/  BSYNC.RECONVERGENT B3 ;  /* 0x0000000000037941 */ /* 0x000fea0003800200 */
.L_x_214:
[----:B------:R-:W-:Y:S01]  /*1cf0*/  VIADD R24, R12, 0x1 ;  /* 0x000000010c187836 */ /* 0x000fe20000000000 */
[----:B------:R-:W-:Y:S06]  /*1d00*/  BRA `(.L_x_216) ;  /* 0x0000000000087947 */ /* 0x000fec0003800000 */
.L_x_213:
[----:B------:R-:W-:Y:S01]  /*1d10*/  DMUL R2, RZ, R22 ;  /* 0x00000016ff027228 */ /* 0x000fe20000000000 */
[----:B------:R-:W-:-:S10]  /*1d20*/  IMAD.MOV.U32 R24, RZ, RZ, 0x1 ;  /* 0x00000001ff187424 */ /* 0x000fd400078e00ff */
.L_x_216:
[----:B------:R-:W-:Y:S05]  /*1d30*/  BSYNC.RECONVERGENT B2 ;  /* 0x0000000000027941 */ /* 0x000fea0003800200 */
.L_x_212:
[----:B------:R-:W-:Y:S01]  /*1d40*/  IMAD.SHL.U32 R12, R24, 0x40, RZ ;  /* 0x00000040180c7824 */ /* 0x000fe200078e00ff */
[----:B------:R-:W2:Y:S04]  /*1d50*/  LDG.E.64 R10, desc[UR18][R10.64+0x400] ;  /* 0x000400120a0a7981 */ /* 0x000ea8000c1e1b00 */
[----:B------:R-:W-:-:S04]  /*1d60*/  LOP3.LUT R12, R12, 0x40, RZ, 0xc0, !PT ;  /* 0x000000400c0c7812 */ /* 0x000fc800078ec0ff */
[----:B------:R-:W-:-:S05]  /*1d70*/  IADD3 R34, P0, PT, R12, UR16, RZ ;  /* 0x000000100c227c10 */ /* 0x000fca000ff1e0ff */
[----:B------:R-:W-:-:S05]  /*1d80*/  IMAD.X R35, RZ, RZ, UR17, P0 ;  /* 0x00000011ff237e24 */ /* 0x000fca00080e06ff */
[----:B------:R-:W3:Y:S04]  /*1d90*/  LDG.E.128.CONSTANT R12, desc[UR18][R34.64] ;  /* 0x00000012220c7981 */ /* 0x000ee8000c1e9d00 */
[----:B------:R-:W4:Y:S04]  /*1da0*/  LDG.E.128.CONSTANT R16, desc[UR18][R34.64+0x10] ;  /* 0x0000101222107981 */ /* 0x000f28000c1e9d00 */
[----:B------:R-:W5:Y:S01]  /*1db0*/  LDG.E.128.CONSTANT R20, desc[UR18][R34.64+0x20] ;  /* 0x0000201222147981 */ /* 0x000f62000c1e9d00 */
[----:B------:R-:W-:-:S04]  /*1dc0*/  LOP3.LUT R28, R24, 0x1, RZ, 0xc0, !PT ;  /* 0x00000001181c7812 */ /* 0x000fc800078ec0ff */
[----:B------:R-:W-:Y:S01]  /*1dd0*/  ISETP.NE.U32.AND P0, PT, R28, 0x1, PT ;  /* 0x000000011c00780c */ /* 0x000fe20003f05070 */
[----:B------:R-:W-:Y:S02]  /*1de0*/  IMAD.MOV.U32 R28, RZ, RZ, 0x3da8ff83 ;  /* 0x3da8ff83ff1c7424 */ /* 0x000fe400078e00ff */
[----:B------:R-:W-:-:S03]  /*1df0*/  IMAD.MOV.U32 R32, RZ, RZ, 0x20fd8164 ;  /* 0x20fd8164ff207424 */ /* 0x000fc600078e00ff */
[----:B------:R-:W-:Y:S01]  /*1e00*/  FSEL R33, -R28, 0.11223486810922622681, !P0 ;  /* 0x3de5db651c217808 */ /* 0x000fe20004000100 */
[----:B------:R-:W-:Y:S01]  /*1e10*/  DMUL R28, R2, R2 ;  /* 0x00000002021c7228 */ /* 0x000fe20000000000 */
[----:B------:R-:W-:Y:S01]  /*1e20*/  FSEL R32, R32, -8.06006814911005101289e+34, !P0 ;  /* 0xf9785eba20207808 */ /* 0x000fe20004000000 */
[----:B------:R-:W-:-:S04]  /*1e30*/  UIADD3 UR4, UPT, UPT, UR4, 0x2, URZ ;  /* 0x0000000204047890 */ /* 0x000fc8000fffe0ff */
[----:B------:R-:W-:Y:S01]  /*1e40*/  UISETP.NE.AND UP0, UPT, UR4, URZ, UPT ;  /* 0x000000ff0400728c */ /* 0x000fe2000bf05270 */
[----:B------:R-:W-:Y:S01]  /*1e50*/  VIADD R25, R25, 0x100 ;  /* 0x0000010019197836 */ /* 0x000fe20000000000 */
[----:B---3--:R-:W-:-:S08]  /*1e60*/  DFMA R12, R28, R32, R12 ;  /* 0x000000201c0c722b */ /* 0x008fd0000000000c */
[C---:B------:R-:W-:Y:S01]  /*1e70*/  DFMA R12, R28.reuse, R12, R14 ;  /* 0x0000000c1c0c722b */ /* 0x040fe2000000000e */
[----:B------:R-:W0:Y:S07]  /*1e80*/  LDC.64 R14, c[0x0][0x3b8] ;  /* 0x0000ee00ff0e7b82 */ /* 0x000e2e0000000a00 */
[C---:B----4-:R-:W-:Y:S01]  /*1e90*/  DFMA R12, R28.reuse, R12, R16 ;  /* 0x0000000c1c0c722b */ /* 0x050fe20000000010 */
[----:B------:R-:W0:Y:S07]  /*1ea0*/  LDC.64 R16, c[0x0][0x3b0] ;  /* 0x0000ec00ff107b82 */ /* 0x000e2e0000000a00 */
[----:B------:R-:W-:-:S08]  /*1eb0*/  DFMA R12, R28, R12, R18 ;  /* 0x0000000c1c0c722b */ /* 0x000fd00000000012 */
[----:B-----5:R-:W-:-:S08]  /*1ec0*/  DFMA R12, R28, R12, R20 ;  /* 0x0000000c1c0c722b */ /* 0x020fd00000000014 */
[----:B------:R-:W-:-:S08]  /*1ed0*/  DFMA R12, R28, R12, R22 ;  /* 0x0000000c1c0c722b */ /* 0x000fd00000000016 */
[----:B------:R-:W-:Y:S02]  /*1ee0*/  DFMA R2, R12, R2, R2 ;  /* 0x000000020c02722b */ /* 0x000fe40000000002 */
[----:B------:R-:W-:-:S10]  /*1ef0*/  DFMA R12, R28, R12, 1 ;  /* 0x3ff000001c0c742b */ /* 0x000fd4000000000c */
[----:B------:R-:W-:Y:S02]  /*1f00*/  FSEL R12, R12, R2, !P0 ;  /* 0x000000020c0c7208 */ /* 0x000fe40004000000 */
[----:B------:R-:W-:-:S06]  /*1f10*/  FSEL R13, R13, R3, !P0 ;  /* 0x000000030d0d7208 */ /* 0x000fcc0004000000 */
[----:B------:R-:W-:Y:S01]  /*1f20*/  DADD R2, RZ, -R12 ;  /* 0x00000000ff027229 */ /* 0x000fe2000000080c */
[----:B------:R-:W-:Y:S01]  /*1f30*/  LOP3.LUT P0, RZ, R24, 0x2, RZ, 0xc0, !PT ;  /* 0x0000000218ff7812 */ /* 0x000fe2000780c0ff */
[----:B0-----:R-:W-:-:S08]  /*1f40*/  DFMA R30, R30, R14, R16 ;  /* 0x0000000e1e1e722b */ /* 0x001fd00000000010 */
[----:B------:R-:W-:Y:S02]  /*1f50*/  FSEL R2, R12, R2, !P0 ;  /* 0x000000020c027208 */ /* 0x000fe40004000000 */
[----:B------:R-:W-:-:S06]  /*1f60*/  FSEL R3, R13, R3, !P0 ;  /* 0x000000030d037208 */ /* 0x000fcc0004000000 */
[----:B--2---:R-:W-:-:S07]  /*1f70*/  DFMA R10, -R30, R2, R10 ;  /* 0x000000021e0a722b */ /* 0x004fce000000010a */
[----:B------:R4:W-:Y:S01]  /*1f80*/  STG.E.64 desc[UR18][R26.64+0x400], R10 ;  /* 0x0004000a1a007986 */ /* 0x0009e2000c101b12 */
[----:B------:R-:W-:Y:S05]  /*1f90*/  BRA.U UP0, `(.L_x_217) ;  /* 0xfffffff5009c7547 */ /* 0x000fea000b83ffff */
[----:B------:R-:W0:Y:S02]  /*1fa0*/  LDCU UR10, c[0x0][0x388] ;  /* 0x00007100ff0a77ac */ /* 0x000e240008000800 */
[----:B0-----:R-:W-:-:S04]  /*1fb0*/  USHF.L.U32 UR4, UR10, 0x7, URZ ;  /* 0x000000070a047899 */ /* 0x001fc800080006ff */
[----:B------:R-:W-:-:S12]  /*1fc0*/  ULOP3.LUT UR4, UR4, 0xffffff00, URZ, 0xc0, !UPT ;  /* 0xffffff0004047892 */ /* 0x000fd8000f8ec0ff */
.L_x_207:
[----:B------:R-:W-:-:S04]  /*1fd0*/  ULOP3.LUT UR9, UR10, 0x1, URZ, 0xc0, !UPT ;  /* 0x000000010a097892 */ /* 0x000fc8000f8ec0ff */
[----:B------:R-:W-:-:S06]  /*1fe0*/  UISETP.NE.U32.AND UP0, UPT, UR9, 0x1, UPT ;  /* 0x000000010900788c */ /* 0x000fcc000bf05070 */
[----:B------:R-:W-:-:S13]  /*1ff0*/  PLOP3.LUT P0, PT, PT, PT, UP0, 0x80, 0x8 ;  /* 0x000000000008781c */ /* 0x000fda0003f0f008 */
[----:B------:R-:W-:Y:S05]  /*2000*/  @P0 EXIT ;  /* 0x000000000000094d */ /* 0x000fea0003800000 */
[----:B------:R-:W-:Y:S01]  /*2010*/  VIADD R5, R0, UR4 ;  /* 0x0000000400057c36 */ /* 0x000fe20008000000 */
[----:B------:R-:W0:Y:S01]  /*2020*/  LDC.64 R2, c[0x0][0x390] ;  /* 0x0000e400ff027b82 */ /* 0x000e220000000a00 */
[----:B------:R-:W1:Y:S02]  /*2030*/  LDCU.128 UR12, c[0x0][0x3a0] ;  /* 0x00007400ff0c77ac */ /* 0x000e640008000c00 */
[----:B------:R-:W-:-:S05]  /*2040*/  IMAD.WIDE R6, R5, 0x8, R8 ;  /* 0x0000000805067825 */ /* 0x000fca00078e0208 */
[----:B------:R-:W0:Y:S01]  /*2050*/  LDC.64 R8, c[0x0][0x398] ;  /* 0x0000e600ff087b82 */ /* 0x000e220000000a00 */
[----:B------:R-:W0:Y:S01]  /*2060*/  LDG.E.64 R6, desc[UR18][R6.64] ;  /* 0x0000001206067981 */ /* 0x000e22000c1e1b00 */
[----:B------:R-:W-:Y:S01]  /*2070*/  BSSY.RECONVERGENT B2, `(.L_x_218) ;  /* 0x0000027000027945 */ /* 0x000fe20003800200 */
[C---:B0-----:R-:W-:Y:S02]  /*2080*/  DFMA R8, R6.reuse, R8, R2 ;  /* 0x000000080608722b */ /* 0x041fe40000000002 */
        /* <DEDUP_REMOVED lines=13> */
[----:B----4-:R-:W-:Y:S01]  /*2160*/  DMUL R10, R14, UR4 ;  /* 0x000000040e0a7c28 */ /* 0x010fe20008000000 */
        /* <DEDUP_REMOVED lines=18> */
.L_x_221:
[----:B------:R-:W-:Y:S05]  /*2290*/  BSYNC.RECONVERGENT B3 ;  /* 0x0000000000037941 */ /* 0x000fea0003800200 */
.L_x_220:
[----:B------:R-:W-:Y:S01]  /*22a0*/  VIADD R0, R0, 0x1 ;  /* 0x0000000100007836 */ /* 0x000fe20000000000 */
[----:B------:R-:W-:Y:S06]  /*22b0*/  BRA `(.L_x_222) ;  /* 0x0000000000087947 */ /* 0x000fec0003800000 */
.L_x_219:
[----:B------:R-:W-:Y:S01]  /*22c0*/  DMUL R2, RZ, R14 ;  /* 0x0000000eff027228 */ /* 0x000fe20000000000 */
[----:B------:R-:W-:-:S10]  /*22d0*/  IMAD.MOV.U32 R0, RZ, RZ, 0x1 ;  /* 0x00000001ff007424 */ /* 0x000fd400078e00ff */
.L_x_222:
[----:B------:R-:W-:Y:S05]  /*22e0*/  BSYNC.RECONVERGENT B2 ;  /* 0x0000000000027941 */ /* 0x000fea0003800200 */
.L_x_218:
[----:B------:R-:W0:Y:S01]  /*22f0*/  LDCU.64 UR4, c[0x4][0x160] ;  /* 0x01002c00ff0477ac */ /* 0x000e220008000a00 */
[----:B------:R-:W-:Y:S01]  /*2300*/  IMAD.SHL.U32 R4, R0, 0x40, RZ ;  /* 0x0000004000047824 */ /* 0x000fe200078e00ff */
[----:B------:R-:W2:Y:S04]  /*2310*/  LDG.E.64 R8, desc[UR18][R8.64] ;  /* 0x0000001208087981 */ /* 0x000ea8000c1e1b00 */
[----:B------:R-:W-:-:S04]  /*2320*/  LOP3.LUT R4, R4, 0x40, RZ, 0xc0, !PT ;  /* 0x0000004004047812 */ /* 0x000fc800078ec0ff */
[----:B0-----:R-:W-:-:S05]  /*2330*/  IADD3 R24, P0, PT, R4, UR4, RZ ;  /* 0x0000000404187c10 */ /* 0x001fca000ff1e0ff */
[----:B------:R-:W-:-:S05]  /*2340*/  IMAD.X R25, RZ, RZ, UR5, P0 ;  /* 0x00000005ff197e24 */ /* 0x000fca00080e06ff */
[----:B------:R-:W3:Y:S04]  /*2350*/  LDG.E.128.CONSTANT R20, desc[UR18][R24.64] ;  /* 0x0000001218147981 */ /* 0x000ee8000c1e9d00 */
[----:B------:R-:W5:Y:S04]  /*2360*/  LDG.E.128.CONSTANT R16, desc[UR18][R24.64+0x10] ;  /* 0x0000101218107981 */ /* 0x000f68000c1e9d00 */
[----:B------:R-:W2:Y:S01]  /*2370*/  LDG.E.128.CONSTANT R12, desc[UR18][R24.64+0x20] ;  /* 0x00002012180c7981 */ /* 0x000ea2000c1e9d00 */
[----:B------:R-:W-:Y:S01]  /*2380*/  LOP3.LUT R4, R0, 0x1, RZ, 0xc0, !PT ;  /* 0x0000000100047812 */ /* 0x000fe200078ec0ff */
[----:B----4-:R-:W-:-:S03]  /*2390*/  IMAD.MOV.U32 R26, RZ, RZ, 0x20fd8164 ;  /* 0x20fd8164ff1a7424 */ /* 0x010fc600078e00ff */
[----:B------:R-:W-:Y:S01]  /*23a0*/  ISETP.NE.U32.AND P0, PT, R4, 0x1, PT ;  /* 0x000000010400780c */ /* 0x000fe20003f05070 */
[----:B------:R-:W-:Y:S01]  /*23b0*/  IMAD.MOV.U32 R4, RZ, RZ, 0x3da8ff83 ;  /* 0x3da8ff83ff047424 */ /* 0x000fe200078e00ff */
[----:B------:R-:W-:Y:S02]  /*23c0*/  DMUL R10, R2, R2 ;  /* 0x00000002020a7228 */ /* 0x000fe40000000000 */
[----:B------:R-:W-:Y:S02]  /*23d0*/  FSEL R26, R26, -8.06006814911005101289e+34, !P0 ;  /* 0xf9785eba1a1a7808 */ /* 0x000fe40004000000 */
[----:B------:R-:W-:-:S06]  /*23e0*/  FSEL R27, -R4, 0.11223486810922622681, !P0 ;  /* 0x3de5db65041b7808 */ /* 0x000fcc0004000100 */
[----:B---3--:R-:W-:-:S08]  /*23f0*/  DFMA R20, R10, R26, R20 ;  /* 0x0000001a0a14722b */ /* 0x008fd00000000014 */
[----:B------:R-:W-:-:S08]  /*2400*/  DFMA R20, R10, R20, R22 ;  /* 0x000000140a14722b */ /* 0x000fd00000000016 */
[----:B-----5:R-:W-:-:S08]  /*2410*/  DFMA R16, R10, R20, R16 ;  /* 0x000000140a10722b */ /* 0x020fd00000000010 */
[----:B------:R-:W-:-:S08]  /*2420*/  DFMA R16, R10, R16, R18 ;  /* 0x000000100a10722b */ /* 0x000fd00000000012 */
[----:B--2---:R-:W-:-:S08]  /*2430*/  DFMA R12, R10, R16, R12 ;  /* 0x000000100a0c722b */ /* 0x004fd0000000000c */
        /* <DEDUP_REMOVED lines=13> */
[----:B------:R-:W-:Y:S01]  /*2510*/  DFMA R6, -R6, R2, R8 ;  /* 0x000000020606722b */ /* 0x000fe20000000108 */
[----:B------:R-:W-:-:S06]  /*2520*/  IMAD.WIDE R2, R5, R0, UR6 ;  /* 0x0000000605027e25 */ /* 0x000fcc000f8e0200 */
[----:B------:R-:W-:Y:S01]  /*2530*/  STG.E.64 desc[UR18][R2.64], R6 ;  /* 0x0000000602007986 */ /* 0x000fe2000c101b12 */
[----:B------:R-:W-:Y:S05]  /*2540*/  EXIT ;  /* 0x000000000000794d */ /* 0x000fea0003800000 */
        .type           $_ZN3cub18CUB_300001_SM_10006detail9transform16transform_kernelINS2_10policy_hubILb1EN4cuda3std3__45tupleIJN6thrust24THRUST_300001_SM_1000_NS6detail15normal_iteratorINSA_10device_ptrIdEEEESF_EEEE10policy1000El15LinearTransformSF_JPdSK_EEEvT0_iT1_T2_DpNS2_10kernel_argIT3_EE$__internal_trig_reduction_slowpathd,@function
        .size           $_ZN3cub18CUB_300001_SM_10006detail9transform16transform_kernelINS2_10policy_hubILb1EN4cuda3std3__45tupleIJN6thrust24THRUST_300001_SM_1000_NS6detail15normal_iteratorINSA_10device_ptrIdEEEESF_EEEE10policy1000El15LinearTransformSF_JPdSK_EEEvT0_iT1_T2_DpNS2_10kernel_argIT3_EE$__internal_trig_reduction_slowpathd,(.L_x_320 - $_ZN3cub18CUB_300001_SM_10006detail9transform16transform_kernelINS2_10policy_hubILb1EN4cuda3std3__45tupleIJN6thrust24THRUST_300001_SM_1000_NS6detail15normal_iteratorINSA_10device_ptrIdEEEESF_EEEE10policy1000El15LinearTransformSF_JPdSK_EEEvT0_iT1_T2_DpNS2_10kernel_argIT3_EE$__internal_trig_reduction_slowpathd)
$_ZN3cub18CUB_300001_SM_10006detail9transform16transform_kernelINS2_10policy_hubILb1EN4cuda3std3__45tupleIJN6thrust24THRUST_300001_SM_1000_NS6detail15normal_iteratorINSA_10device_ptrIdEEEESF_EEEE10policy1000El15LinearTransformSF_JPdSK_EEEvT0_iT1_T2_DpNS2_10kernel_argIT3_EE$__internal_trig_reduction_slowpathd:
[----:B------:R-:W-:Y:S01]  /*2550*/  SHF.R.U32.HI R29, RZ, 0x14, R23 ;  /* 0x00000014ff1d7819 */ /* 0x000fe20000011617 */
[----:B------:R-:W-:-:S03]  /*2560*/  IMAD.MOV.U32 R2, RZ, RZ, RZ ;  /* 0x000000ffff027224 */ /* 0x000fc600078e00ff */
[----:B------:R-:W-:-:S04]  /*2570*/  LOP3.LUT R3, R29, 0x7ff, RZ, 0xc0, !PT ;  /* 0x000007ff1d037812 */ /* 0x000fc800078ec0ff */
[----:B------:R-:W-:-:S13]  /*2580*/  ISETP.NE.AND P0, PT, R3, 0x7ff, PT ;  /* 0x000007ff0300780c */ /* 0x000fda0003f05270 */
[----:B------:R-:W-:Y:S05]  /*2590*/  @!P0 BRA `(.L_x_223) ;  /* 0x0000000800548947 */ /* 0x000fea0003800000 */
[----:B------:R-:W-:Y:S01]  /*25a0*/  VIADD R3, R3, 0xfffffc00 ;  /* 0xfffffc0003037836 */ /* 0x000fe20000000000 */
[----:B------:R-:W-:Y:S01]  /*25b0*/  BSSY.RECONVERGENT B0, `(.L_x_224) ;  /* 0x0000032000007945 */ /* 0x000fe20003800200 */
[----:B------:R-:W-:-:S03]  /*25c0*/  CS2R R36, SRZ ;  /* 0x0000000000247805 */ /* 0x000fc6000001ff00 */
[----:B------:R-:W-:Y:S02]  /*25d0*/  SHF.R.U32.HI R2, RZ, 0x6, R3 ;  /* 0x00000006ff027819 */ /* 0x000fe40000011603 */
[----:B------:R-:W-:Y:S02]  /*25e0*/  ISETP.GE.U32.AND P0, PT, R3, 0x80, PT ;  /* 0x000000800300780c */ /* 0x000fe40003f06070 */
[C---:B------:R-:W-:Y:S02]  /*25f0*/  IADD3 R3, PT, PT, -R2.reuse, 0x13, RZ ;  /* 0x0000001302037810 */ /* 0x040fe40007ffe1ff */
[----:B------:R-:W-:Y:S02]  /*2600*/  IADD3 R18, PT, PT, -R2, 0xf, RZ ;  /* 0x0000000f02127810 */ /* 0x000fe40007ffe1ff */
[----:B------:R-:W-:-:S04]  /*2610*/  SEL R3, R3, 0x12, P0 ;  /* 0x0000001203037807 */ /* 0x000fc80000000000 */
[----:B------:R-:W-:-:S13]  /*2620*/  ISETP.GE.AND P0, PT, R18, R3, PT ;  /* 0x000000031200720c */ /* 0x000fda0003f06270 */
[----:B------:R-:W-:Y:S05]  /*2630*/  @P0 BRA `(.L_x_225) ;  /* 0x0000000000a40947 */ /* 0x000fea0003800000 */
[----:B------:R-:W0:Y:S01]  /*2640*/  LDC.64 R32, c[0x0][0x358] ;  /* 0x0000d600ff207b82 */ /* 0x000e220000000a00 */
[C---:B------:R-:W-:Y:S01]  /*2650*/  SHF.L.U64.HI R12, R14.reuse, 0xb, R23 ;  /* 0x0000000b0e0c7819 */ /* 0x040fe20000010217 */
[----:B------:R-:W-:Y:S01]  /*2660*/  BSSY.RECONVERGENT B1, `(.L_x_226) ;  /* 0x0000025000017945 */ /* 0x000fe20003800200 */
[----:B------:R-:W-:Y:S01]  /*2670*/  IMAD.SHL.U32 R13, R14, 0x800, RZ ;  /* 0x000008000e0d7824 */ /* 0x000fe200078e00ff */
[----:B------:R-:W-:Y:S01]  /*2680*/  IADD3 R20, PT, PT, RZ, -R2, -R3 ;  /* 0x80000002ff147210 */ /* 0x000fe20007ffe803 */
[----:B------:R-:W-:Y:S01]  /*2690*/  IMAD.MOV.U32 R19, RZ, RZ, RZ ;  /* 0x000000ffff137224 */ /* 0x000fe200078e00ff */
[----:B------:R-:W-:Y:S02]  /*26a0*/  CS2R R36, SRZ ;  /* 0x0000000000247805 */ /* 0x000fe4000001ff00 */
[----:B------:R-:W-:-:S07]  /*26b0*/  LOP3.LUT R12, R12, 0x80000000, RZ, 0xfc, !PT ;  /* 0x800000000c0c7812 */ /* 0x000fce00078efcff */
.L_x_227:
[----:B------:R-:W1:Y:S01]  /*26c0*/  LDC.64 R14, c[0x4][0x158] ;  /* 0x01005600ff0e7b82 */ /* 0x000e620000000a00 */
[----:B0-----:R-:W-:Y:S02]  /*26d0*/  R2UR UR10, R32 ;  /* 0x00000000200a72ca */ /* 0x001fe400000e0000 */
[----:B------:R-:W-:Y:S01]  /*26e0*/  R2UR UR11, R33 ;  /* 0x00000000210b72ca */ /* 0x000fe200000e0000 */
[----:B-1----:R-:W-:-:S12]  /*26f0*/  IMAD.WIDE R34, R18, 0x8, R14 ;  /* 0x0000000812227825 */ /* 0x002fd800078e020e */
[----:B------:R-:W2:Y:S01]  /*2700*/  LDG.E.64.CONSTANT R34, desc[UR10][R34.64] ;  /* 0x0000000a22227981 */ /* 0x000ea2000c1e9b00 */
[----:B------:R-:W-:Y:S02]  /*2710*/  IMAD.MOV.U32 R16, RZ, RZ, R36 ;  /* 0x000000ffff107224 */ /* 0x000fe400078e0024 */
[----:B------:R-:W-:Y:S02]  /*2720*/  IMAD.MOV.U32 R17, RZ, RZ, R37 ;  /* 0x000000ffff117224 */ /* 0x000fe400078e0025 */
[----:B------:R-:W-:Y:S02]  /*2730*/  VIADD R20, R20, 0x1 ;  /* 0x0000000114147836 */ /* 0x000fe40000000000 */
[C---:B------:R-:W-:Y:S02]  /*2740*/  IMAD R21, R19.reuse, 0x8, R1 ;  /* 0x0000000813157824 */ /* 0x040fe400078e0201 */
[----:B------:R-:W-:Y:S02]  /*2750*/  VIADD R19, R19, 0x1 ;  /* 0x0000000113137836 */ /* 0x000fe40000000000 */
[----:B------:R-:W-:-:S02]  /*2760*/  VIADD R18, R18, 0x1 ;  /* 0x0000000112127836 */ /* 0x000fc40000000000 */
[----:B--2---:R-:W-:-:S04]  /*2770*/  IMAD.WIDE.U32 R16, P2, R34, R13, R16 ;  /* 0x0000000d22107225 */ /* 0x004fc80007840010 */
[CC--:B------:R-:W-:Y:S02]  /*2780*/  IMAD R15, R34.reuse, R12.reuse, RZ ;  /* 0x0000000c220f7224 */ /* 0x0c0fe400078e02ff */
[----:B------:R-:W-:Y:S02]  /*2790*/  IMAD R14, R35, R13, RZ ;  /* 0x0000000d230e7224 */ /* 0x000fe400078e02ff */
[----:B------:R-:W-:Y:S01]  /*27a0*/  IMAD.MOV.U32 R36, RZ, RZ, R16 ;  /* 0x000000ffff247224 */ /* 0x000fe200078e0010 */
[----:B------:R-:W-:Y:S01]  /*27b0*/  IADD3 R15, P0, PT, R15, R17, RZ ;  /* 0x000000110f0f7210 */ /* 0x000fe20007f1e0ff */
[----:B------:R-:W-:-:S03]  /*27c0*/  IMAD.HI.U32 R17, R34, R12, RZ ;  /* 0x0000000c22117227 */ /* 0x000fc600078e00ff */
[----:B------:R-:W-:Y:S01]  /*27d0*/  IADD3 R37, P1, PT, R14, R15, RZ ;  /* 0x0000000f0e257210 */ /* 0x000fe20007f3e0ff */
[----:B------:R-:W-:-:S04]  /*27e0*/  IMAD.HI.U32 R14, R35, R13, RZ ;  /* 0x0000000d230e7227 */ /* 0x000fc800078e00ff */
[----:B------:R-:W-:Y:S01]  /*27f0*/  IMAD.X R17, RZ, RZ, R17, P2 ;  /* 0x000000ffff117224 */ /* 0x000fe200010e0611 */
[----:B------:R0:W-:Y:S01]  /*2800*/  STL.64 [R21], R36 ;  /* 0x0000002415007387 */ /* 0x0001e20000100a00 */
[----:B------:R-:W-:-:S03]  /*2810*/  IMAD.HI.U32 R15, R35, R12, RZ ;  /* 0x0000000c230f7227 */ /* 0x000fc600078e00ff */
[----:B------:R-:W-:Y:S01]  /*2820*/  IADD3.X R17, P0, PT, R14, R17, RZ, P0, !PT ;  /* 0x000000110e117210 */ /* 0x000fe2000071e4ff */
[----:B------:R-:W-:-:S04]  /*2830*/  IMAD R16, R35, R12, RZ ;  /* 0x0000000c23107224 */ /* 0x000fc800078e02ff */
[----:B------:R-:W-:Y:S01]  /*2840*/  IMAD.X R15, RZ, RZ, R15, P0 ;  /* 0x000000ffff0f7224 */ /* 0x000fe200000e060f */
[----:B------:R-:W-:Y:S02]  /*2850*/  ISETP.NE.AND P0, PT, R20, -0xf, PT ;  /* 0xfffffff11400780c */ /* 0x000fe40003f05270 */
[----:B------:R-:W-:-:S05]  /*2860*/  IADD3.X R16, P1, PT, R16, R17, RZ, P1, !PT ;  /* 0x0000001110107210 */ /* 0x000fca0000f3e4ff */
[----:B------:R-:W-:Y:S02]  /*2870*/  IMAD.X R17, RZ, RZ, R15, P1 ;  /* 0x000000ffff117224 */ /* 0x000fe400008e060f */
[----:B0-----:R-:W-:Y:S02]  /*2880*/  IMAD.MOV.U32 R36, RZ, RZ, R16 ;  /* 0x000000ffff247224 */ /* 0x001fe400078e0010 */
[----:B------:R-:W-:Y:S02]  /*2890*/  IMAD.MOV.U32 R37, RZ, RZ, R17 ;  /* 0x000000ffff257224 */ /* 0x000fe400078e0011 */
[----:B------:R-:W-:Y:S05]  /*28a0*/  @P0 BRA `(.L_x_227) ;  /* 0xfffffffc00840947 */ /* 0x000fea000383ffff */
[----:B------:R-:W-:Y:S05]  /*28b0*/  BSYNC.RECONVERGENT B1 ;  /* 0x0000000000017941 */ /* 0x000fea0003800200 */
.L_x_226:
[----:B------:R-:W-:-:S07]  /*28c0*/  IMAD.MOV.U32 R18, RZ, RZ, R3 ;  /* 0x000000ffff127224 */ /* 0x000fce00078e0003 */
.L_x_225:
[----:B------:R-:W-:Y:S05]  /*28d0*/  BSYNC.RECONVERGENT B0 ;  /* 0x0000000000007941 */ /* 0x000fea0003800200 */
.L_x_224:
[----:B------:R-:W-:Y:S01]  /*28e0*/  LOP3.LUT P0, R29, R29, 0x3f, RZ, 0xc0, !PT ;  /* 0x0000003f1d1d7812 */ /* 0x000fe2000780c0ff */
[----:B------:R-:W-:-:S04]  /*28f0*/  IMAD.IADD R2, R2, 0x1, R18 ;  /* 0x0000000102027824 */ /* 0x000fc800078e0212 */
[----:B------:R-:W-:-:S05]  /*2900*/  IMAD.U32 R20, R2, 0x8, R1 ;  /* 0x0000000802147824 */ /* 0x000fca00078e0001 */
[----:B------:R0:W-:Y:S04]  /*2910*/  STL.64 [R20+-0x78], R36 ;  /* 0xffff882414007387 */ /* 0x0001e80000100a00 */
[----:B------:R-:W2:Y:S04]  /*2920*/  @P0 LDL.64 R14, [R1+0x8] ;  /* 0x00000800010e0983 */ /* 0x000ea80000100a00 */
[----:B------:R-:W3:Y:S04]  /*2930*/  LDL.64 R12, [R1+0x10] ;  /* 0x00001000010c7983 */ /* 0x000ee80000100a00 */
[----:B------:R-:W4:Y:S01]  /*2940*/  LDL.64 R2, [R1+0x18] ;  /* 0x0000180001027983 */ /* 0x000f220000100a00 */
[----:B------:R-:W-:Y:S01]  /*2950*/  BSSY.RECONVERGENT B0, `(.L_x_228) ;  /* 0x0000035000007945 */ /* 0x000fe20003800200 */
[----:B--2---:R-:W-:-:S02]  /*2960*/  @P0 SHF.R.U64 R19, R14, 0x1, R15 ;  /* 0x000000010e130819 */ /* 0x004fc4000000120f */
[----:B------:R-:W-:Y:S02]  /*2970*/  @P0 SHF.R.U32.HI R21, RZ, 0x1, R15 ;  /* 0x00000001ff150819 */ /* 0x000fe4000001160f */
[----:B------:R-:W-:Y:S02]  /*2980*/  @P0 LOP3.LUT R14, R29, 0x3f, RZ, 0x3c, !PT ;  /* 0x0000003f1d0e0812 */ /* 0x000fe400078e3cff */
[C---:B---3--:R-:W-:Y:S02]  /*2990*/  @P0 SHF.L.U32 R18, R12.reuse, R29, RZ ;  /* 0x0000001d0c120219 */ /* 0x048fe400000006ff */
[----:B------:R-:W-:Y:S02]  /*29a0*/  @P0 SHF.R.U64 R19, R19, R14, R21 ;  /* 0x0000000e13130219 */ /* 0x000fe40000001215 */
[--C-:B------:R-:W-:Y:S02]  /*29b0*/  @P0 SHF.R.U32.HI R15, RZ, 0x1, R13.reuse ;  /* 0x00000001ff0f0819 */ /* 0x100fe4000001160d */
[----:B------:R-:W-:-:S02]  /*29c0*/  @P0 SHF.R.U64 R16, R12, 0x1, R13 ;  /* 0x000000010c100819 */ /* 0x000fc4000000120d */
[----:B------:R-:W-:Y:S02]  /*29d0*/  @P0 SHF.L.U64.HI R17, R12, R29, R13 ;  /* 0x0000001d0c110219 */ /* 0x000fe4000001020d */
[-C--:B0-----:R-:W-:Y:S02]  /*29e0*/  @P0 SHF.R.U32.HI R20, RZ, R14.reuse, R21 ;  /* 0x0000000eff140219 */ /* 0x081fe40000011615 */
[----:B------:R-:W-:Y:S02]  /*29f0*/  @P0 LOP3.LUT R12, R18, R19, RZ, 0xfc, !PT ;  /* 0x00000013120c0212 */ /* 0x000fe400078efcff */
[----:B----4-:R-:W-:Y:S02]  /*2a00*/  @P0 SHF.L.U32 R21, R2, R29, RZ ;  /* 0x0000001d02150219 */ /* 0x010fe400000006ff */
[----:B------:R-:W-:Y:S02]  /*2a10*/  @P0 SHF.R.U64 R16, R16, R14, R15 ;  /* 0x0000000e10100219 */ /* 0x000fe4000000120f */
[----:B------:R-:W-:-:S02]  /*2a20*/  @P0 LOP3.LUT R13, R17, R20, RZ, 0xfc, !PT ;  /* 0x00000014110d0212 */ /* 0x000fc400078efcff */
[----:B------:R-:W-:Y:S01]  /*2a30*/  @P0 SHF.R.U32.HI R14, RZ, R14, R15 ;  /* 0x0000000eff0e0219 */ /* 0x000fe2000001160f */
[----:B------:R-:W-:Y:S01]  /*2a40*/  IMAD.SHL.U32 R15, R12, 0x4, RZ ;  /* 0x000000040c0f7824 */ /* 0x000fe200078e00ff */
[----:B------:R-:W-:Y:S02]  /*2a50*/  @P0 SHF.L.U64.HI R29, R2, R29, R3 ;  /* 0x0000001d021d0219 */ /* 0x000fe40000010203 */
[----:B------:R-:W-:Y:S02]  /*2a60*/  @P0 LOP3.LUT R2, R21, R16, RZ, 0xfc, !PT ;  /* 0x0000001015020212 */ /* 0x000fe400078efcff */
[----:B------:R-:W-:Y:S02]  /*2a70*/  SHF.L.U64.HI R12, R12, 0x2, R13 ;  /* 0x000000020c0c7819 */ /* 0x000fe4000001020d */
[----:B------:R-:W-:Y:S02]  /*2a80*/  @P0 LOP3.LUT R3, R29, R14, RZ, 0xfc, !PT ;  /* 0x0000000e1d030212 */ /* 0x000fe400078efcff */
[----:B------:R-:W-:-:S02]  /*2a90*/  SHF.L.W.U32.HI R13, R13, 0x2, R2 ;  /* 0x000000020d0d7819 */ /* 0x000fc40000010e02 */
[----:B------:R-:W-:Y:S02]  /*2aa0*/  IADD3 RZ, P0, PT, RZ, -R15, RZ ;  /* 0x8000000fffff7210 */ /* 0x000fe40007f1e0ff */
[----:B------:R-:W-:Y:S02]  /*2ab0*/  LOP3.LUT R17, RZ, R12, RZ, 0x33, !PT ;  /* 0x0000000cff117212 */ /* 0x000fe400078e33ff */
[----:B------:R-:W-:Y:S02]  /*2ac0*/  SHF.L.W.U32.HI R2, R2, 0x2, R3 ;  /* 0x0000000202027819 */ /* 0x000fe40000010e03 */
[----:B------:R-:W-:Y:S02]  /*2ad0*/  LOP3.LUT R16, RZ, R13, RZ, 0x33, !PT ;  /* 0x0000000dff107212 */ /* 0x000fe400078e33ff */
[----:B------:R-:W-:Y:S02]  /*2ae0*/  IADD3.X R17, P0, PT, RZ, R17, RZ, P0, !PT ;  /* 0x00000011ff117210 */ /* 0x000fe4000071e4ff */
[----:B------:R-:W-:-:S02]  /*2af0*/  LOP3.LUT R19, RZ, R2, RZ, 0x33, !PT ;  /* 0x00000002ff137212 */ /* 0x000fc400078e33ff */
[----:B------:R-:W-:Y:S02]  /*2b00*/  IADD3.X R16, P1, PT, RZ, R16, RZ, P0, !PT ;  /* 0x00000010ff107210 */ /* 0x000fe4000073e4ff */
[----:B------:R-:W-:-:S03]  /*2b10*/  ISETP.GT.U32.AND P2, PT, R13, -0x1, PT ;  /* 0xffffffff0d00780c */ /* 0x000fc60003f44070 */
[----:B------:R-:W-:Y:S01]  /*2b20*/  IMAD.X R19, RZ, RZ, R19, P1 ;  /* 0x000000ffff137224 */ /* 0x000fe200008e0613 */
[----:B------:R-:W-:-:S04]  /*2b30*/  ISETP.GT.AND.EX P0, PT, R2, -0x1, PT, P2 ;  /* 0xffffffff0200780c */ /* 0x000fc80003f04320 */
[----:B------:R-:W-:Y:S02]  /*2b40*/  SEL R14, R2, R19, P0 ;  /* 0x00000013020e7207 */ /* 0x000fe40000000000 */
[----:B------:R-:W-:Y:S02]  /*2b50*/  SEL R13, R13, R16, P0 ;  /* 0x000000100d0d7207 */ /* 0x000fe40000000000 */
[----:B------:R-:W-:Y:S02]  /*2b60*/  ISETP.NE.U32.AND P1, PT, R14, RZ, PT ;  /* 0x000000ff0e00720c */ /* 0x000fe40003f25070 */
[----:B------:R-:W-:Y:S02]  /*2b70*/  SEL R12, R12, R17, P0 ;  /* 0x000000110c0c7207 */ /* 0x000fe40000000000 */
[----:B------:R-:W-:Y:S01]  /*2b80*/  SEL R19, R13, R14, !P1 ;  /* 0x0000000e0d137207 */ /* 0x000fe20004800000 */
[----:B------:R-:W-:-:S03]  /*2b90*/  @!P0 IMAD.MOV R15, RZ, RZ, -R15 ;  /* 0x000000ffff0f8224 */ /* 0x000fc600078e0a0f */
[----:B------:R-:W0:Y:S02]  /*2ba0*/  FLO.U32 R16, R19 ;  /* 0x0000001300107300 */ /* 0x000e2400000e0000 */
[C---:B0-----:R-:W-:Y:S02]  /*2bb0*/  IADD3 R18, PT, PT, -R16.reuse, 0x1f, RZ ;  /* 0x0000001f10127810 */ /* 0x041fe40007ffe1ff */
[----:B------:R-:W-:-:S03]  /*2bc0*/  IADD3 R16, PT, PT, -R16, 0x3f, RZ ;  /* 0x0000003f10107810 */ /* 0x000fc60007ffe1ff */
[----:B------:R-:W-:-:S05]  /*2bd0*/  @P1 IMAD.MOV R16, RZ, RZ, R18 ;  /* 0x000000ffff101224 */ /* 0x000fca00078e0212 */
[----:B------:R-:W-:-:S13]  /*2be0*/  ISETP.NE.AND P1, PT, R16, RZ, PT ;  /* 0x000000ff1000720c */ /* 0x000fda0003f25270 */
[----:B------:R-:W-:Y:S05]  /*2bf0*/  @!P1 BRA `(.L_x_229) ;  /* 0x0000000000289947 */ /* 0x000fea0003800000 */
[C---:B------:R-:W-:Y:S02]  /*2c00*/  LOP3.LUT R18, R16.reuse, 0x3f, RZ, 0xc0, !PT ;  /* 0x0000003f10127812 */ /* 0x040fe400078ec0ff */
[--C-:B------:R-:W-:Y:S02]  /*2c10*/  SHF.R.U64 R15, R15, 0x1, R12.reuse ;  /* 0x000000010f0f7819 */ /* 0x100fe4000000120c */
[----:B------:R-:W-:Y:S02]  /*2c20*/  SHF.R.U32.HI R12, RZ, 0x1, R12 ;  /* 0x00000001ff0c7819 */ /* 0x000fe4000001160c */
[----:B------:R-:W-:Y:S02]  /*2c30*/  LOP3.LUT R17, R16, 0x3f, RZ, 0xc, !PT ;  /* 0x0000003f10117812 */ /* 0x000fe400078e0cff */
[CC--:B------:R-:W-:Y:S02]  /*2c40*/  SHF.L.U64.HI R14, R13.reuse, R18.reuse, R14 ;  /* 0x000000120d0e7219 */ /* 0x0c0fe4000001020e */
[----:B------:R-:W-:-:S02]  /*2c50*/  SHF.L.U32 R13, R13, R18, RZ ;  /* 0x000000120d0d7219 */ /* 0x000fc400000006ff */
[-CC-:B------:R-:W-:Y:S02]  /*2c60*/  SHF.R.U64 R18, R15, R17.reuse, R12.reuse ;  /* 0x000000110f127219 */ /* 0x180fe4000000120c */
[----:B------:R-:W-:Y:S02]  /*2c70*/  SHF.R.U32.HI R17, RZ, R17, R12 ;  /* 0x00000011ff117219 */ /* 0x000fe4000001160c */
[----:B------:R-:W-:Y:S02]  /*2c80*/  LOP3.LUT R13, R13, R18, RZ, 0xfc, !PT ;  /* 0x000000120d0d7212 */ /* 0x000fe400078efcff */
[----:B------:R-:W-:-:S07]  /*2c90*/  LOP3.LUT R14, R14, R17, RZ, 0xfc, !PT ;  /* 0x000000110e0e7212 */ /* 0x000fce00078efcff */
.L_x_229:
[----:B------:R-:W-:Y:S05]  /*2ca0*/  BSYNC.RECONVERGENT B0 ;  /* 0x0000000000007941 */ /* 0x000fea0003800200 */
.L_x_228:
[----:B------:R-:W-:Y:S01]  /*2cb0*/  IMAD.WIDE.U32 R20, R13, 0x2168c235, RZ ;  /* 0x2168c2350d147825 */ /* 0x000fe200078e00ff */
[----:B------:R-:W-:-:S03]  /*2cc0*/  SHF.R.U32.HI R3, RZ, 0x1e, R3 ;  /* 0x0000001eff037819 */ /* 0x000fc60000011603 */
[----:B------:R-:W-:Y:S01]  /*2cd0*/  IMAD.MOV.U32 R18, RZ, RZ, R21 ;  /* 0x000000ffff127224 */ /* 0x000fe200078e0015 */
[----:B------:R-:W-:Y:S01]  /*2ce0*/  IADD3 RZ, P1, PT, R20, R20, RZ ;  /* 0x0000001414ff7210 */ /* 0x000fe20007f3e0ff */
[----:B------:R-:W-:Y:S01]  /*2cf0*/  IMAD.MOV.U32 R19, RZ, RZ, RZ ;  /* 0x000000ffff137224 */ /* 0x000fe200078e00ff */
[----:B------:R-:W-:Y:S01]  /*2d00*/  LEA.HI R2, R2, R3, RZ, 0x1 ;  /* 0x0000000302027211 */ /* 0x000fe200078f08ff */
[----:B------:R-:W-:-:S04]  /*2d10*/  IMAD.HI.U32 R12, R14, -0x36f0255e, RZ ;  /* 0xc90fdaa20e0c7827 */ /* 0x000fc800078e00ff */
[----:B------:R-:W-:-:S04]  /*2d20*/  IMAD.WIDE.U32 R18, R13, -0x36f0255e, R18 ;  /* 0xc90fdaa20d127825 */ /* 0x000fc800078e0012 */
[----:B------:R-:W-:-:S04]  /*2d30*/  IMAD.WIDE.U32 R18, P2, R14, 0x2168c235, R18 ;  /* 0x2168c2350e127825 */ /* 0x000fc80007840012 */
[----:B------:R-:W-:Y:S01]  /*2d40*/  IMAD R14, R14, -0x36f0255e, RZ ;  /* 0xc90fdaa20e0e7824 */ /* 0x000fe200078e02ff */
[----:B------:R-:W-:Y:S01]  /*2d50*/  IADD3.X RZ, P1, PT, R18, R18, RZ, P1, !PT ;  /* 0x0000001212ff7210 */ /* 0x000fe20000f3e4ff */
[----:B------:R-:W-:-:S03]  /*2d60*/  IMAD.X R12, RZ, RZ, R12, P2 ;  /* 0x000000ffff0c7224 */ /* 0x000fc600010e060c */
[----:B------:R-:W-:-:S04]  /*2d70*/  IADD3 R14, P2, PT, R14, R19, RZ ;  /* 0x000000130e0e7210 */ /* 0x000fc80007f5e0ff */
[C---:B------:R-:W-:Y:S01]  /*2d80*/  ISETP.GT.U32.AND P3, PT, R14.reuse, RZ, PT ;  /* 0x000000ff0e00720c */ /* 0x040fe20003f64070 */
[----:B------:R-:W-:Y:S01]  /*2d90*/  IMAD.X R15, RZ, RZ, R12, P2 ;  /* 0x000000ffff0f7224 */ /* 0x000fe200010e060c */
[----:B------:R-:W-:-:S04]  /*2da0*/  IADD3.X R13, P2, PT, R14, R14, RZ, P1, !PT ;  /* 0x0000000e0e0d7210 */ /* 0x000fc80000f5e4ff */
[C---:B------:R-:W-:Y:S01]  /*2db0*/  ISETP.GT.AND.EX P1, PT, R15.reuse, RZ, PT, P3 ;  /* 0x000000ff0f00720c */ /* 0x040fe20003f24330 */
[----:B------:R-:W-:-:S03]  /*2dc0*/  IMAD.X R12, R15, 0x1, R15, P2 ;  /* 0x000000010f0c7824 */ /* 0x000fc600010e060f */
[----:B------:R-:W-:Y:S02]  /*2dd0*/  SEL R13, R13, R14, P1 ;  /* 0x0000000e0d0d7207 */ /* 0x000fe40000800000 */
[----:B------:R-:W-:Y:S02]  /*2de0*/  SEL R12, R12, R15, P1 ;  /* 0x0000000f0c0c7207 */ /* 0x000fe40000800000 */
[----:B------:R-:W-:-:S05]  /*2df0*/  IADD3 R13, P2, PT, R13, 0x1, RZ ;  /* 0x000000010d0d7810 */ /* 0x000fca0007f5e0ff */
[----:B------:R-:W-:-:S05]  /*2e00*/  IMAD.X R12, RZ, RZ, R12, P2 ;  /* 0x000000ffff0c7224 */ /* 0x000fca00010e060c */
[----:B------:R-:W-:-:S04]  /*2e10*/  SHF.R.U64 R13, R13, 0xa, R12 ;  /* 0x0000000a0d0d7819 */ /* 0x000fc8000000120c */
[----:B------:R-:W-:Y:S02]  /*2e20*/  IADD3 R15, P2, PT, R13, 0x1, RZ ;  /* 0x000000010d0f7810 */ /* 0x000fe40007f5e0ff */
[----:B------:R-:W-:Y:S02]  /*2e30*/  SEL R13, RZ, 0xffffffff, !P1 ;  /* 0xffffffffff0d7807 */ /* 0x000fe40004800000 */
[----:B------:R-:W-:Y:S02]  /*2e40*/  LEA.HI.X R12, R12, RZ, RZ, 0x16, P2 ;  /* 0x000000ff0c0c7211 */ /* 0x000fe400010fb4ff */
[----:B------:R-:W-:Y:S01]  /*2e50*/  LOP3.LUT P1, R23, R23, 0x80000000, RZ, 0xc0, !PT ;  /* 0x8000000017177812 */ /* 0x000fe2000782c0ff */
[----:B------:R-:W-:Y:S01]  /*2e60*/  IMAD.IADD R13, R13, 0x1, -R16 ;  /* 0x000000010d0d7824 */ /* 0x000fe200078e0a10 */
[--C-:B------:R-:W-:Y:S02]  /*2e70*/  SHF.R.U64 R15, R15, 0x1, R12.reuse ;  /* 0x000000010f0f7819 */ /* 0x100fe4000000120c */
[----:B------:R-:W-:Y:S01]  /*2e80*/  SHF.R.U32.HI R12, RZ, 0x1, R12 ;  /* 0x00000001ff0c7819 */ /* 0x000fe2000001160c */
[----:B------:R-:W-:Y:S01]  /*2e90*/  IMAD.SHL.U32 R13, R13, 0x100000, RZ ;  /* 0x001000000d0d7824 */ /* 0x000fe200078e00ff */
[----:B------:R-:W-:-:S02]  /*2ea0*/  IADD3 R14, P2, P3, RZ, RZ, R15 ;  /* 0x000000ffff0e7210 */ /* 0x000fc40007b5e00f */
[----:B------:R-:W-:Y:S02]  /*2eb0*/  @!P0 LOP3.LUT R23, R23, 0x80000000, RZ, 0x3c, !PT ;  /* 0x8000000017178812 */ /* 0x000fe400078e3cff */
[----:B------:R-:W-:-:S03]  /*2ec0*/  IADD3.X R12, PT, PT, R13, 0x3fe00000, R12, P2, P3 ;  /* 0x3fe000000d0c7810 */ /* 0x000fc600017e640c */
[----:B------:R-:W-:Y:S01]  /*2ed0*/  @P1 IMAD.MOV R2, RZ, RZ, -R2 ;  /* 0x000000ffff021224 */ /* 0x000fe200078e0a02 */
[----:B------:R-:W-:-:S07]  /*2ee0*/  LOP3.LUT R23, R12, R23, RZ, 0xfc, !PT ;  /* 0x000000170c177212 */ /* 0x000fce00078efcff */
.L_x_223:
[----:B------:R-:W-:Y:S02]  /*2ef0*/  IMAD.MOV.U32 R15, RZ, RZ, R23 ;  /* 0x000000ffff0f7224 */ /* 0x000fe400078e0017 */
[----:B------:R-:W-:-:S04]  /*2f00*/  IMAD.MOV.U32 R23, RZ, RZ, 0x0 ;  /* 0x00000000ff177424 */ /* 0x000fc800078e00ff */
[----:B------:R-:W-:Y:S05]  /*2f10*/  RET.REL.NODEC R22 `(_ZN3cub18CUB_300001_SM_10006detail9transform16transform_kernelINS2_10policy_hubILb1EN4cuda3std3__45tupleIJN6thrust24THRUST_300001_SM_1000_NS6detail15normal_iteratorINSA_10device_ptrIdEEEESF_EEEE10policy1000El15LinearTransformSF_JPdSK_EEEvT0_iT1_T2_DpNS2_10kernel_argIT3_EE) ;  /* 0xffffffd016387950 */ /* 0x000fea0003c3ffff */
.L_x_230:
        /* <DEDUP_REMOVED lines=14> */
.L_x_320:


//--------------------- .text._ZN3cub18CUB_300001_SM_10006detail9transform16transform_kernelINS2_10policy_hubILb1EN4cuda3std3__45tupleIJN6thrust24THRUST_300001_SM_1000_NS6detail15normal_iteratorINSA_10device_ptrIdEEEESF_EEEE10policy1000Ei15LinearTransformSF_JPdSK_EEEvT0_iT1_T2_DpNS2_10kernel_argIT3_EE --------------------------
	.section	.text._ZN3cub18CUB_300001_SM_10006detail9transform16transform_kernelINS2_10policy_hubILb1EN4cuda3std3__45tupleIJN6thrust24THRUST_300001_SM_1000_NS6detail15normal_iteratorINSA_10device_ptrIdEEEESF_EEEE10policy1000Ei15LinearTransformSF_JPdSK_EEEvT0_iT1_T2_DpNS2_10kernel_argIT3_EE,"ax",@progbits
	.align	128
        .global         _ZN3cub18CUB_300001_SM_10006detail9transform16transform_kernelINS2_10policy_hubILb1EN4cuda3std3__45tupleIJN6thrust24THRUST_300001_SM_1000_NS6detail15normal_iteratorINSA_10device_ptrIdEEEESF_EEEE10policy1000Ei15LinearTransformSF_JPdSK_EEEvT0_iT1_T2_DpNS2_10kernel_argIT3_EE
        .type           _ZN3cub18CUB_300001_SM_10006detail9transform16transform_kernelINS2_10policy_hubILb1EN4cuda3std3__45tupleIJN6thrust24THRUST_300001_SM_1000_NS6detail15normal_iteratorINSA_10device_ptrIdEEEESF_EEEE10policy1000Ei15LinearTransformSF_JPdSK_EEEvT0_iT1_T2_DpNS2_10kernel_argIT3_EE,@function
        .size           _ZN3cub18CUB_300001_SM_10006detail9transform16transform_kernelINS2_10policy_hubILb1EN4cuda3std3__45tupleIJN6thrust24THRUST_300001_SM_1000_NS6detail15normal_iteratorINSA_10device_ptrIdEEEESF_EEEE10policy1000Ei15LinearTransformSF_JPdSK_EEEvT0_iT1_T2_DpNS2_10kernel_argIT3_EE,(.L_x_321 - _ZN3cub18CUB_300001_SM_10006detail9transform16transform_kernelINS2_10policy_hubILb1EN4cuda3std3__45tupleIJN6thrust24THRUST_300001_SM_1000_NS6detail15normal_iteratorINSA_10device_ptrIdEEEESF_EEEE10policy1000Ei15LinearTransformSF_JPdSK_EEEvT0_iT1_T2_DpNS2_10kernel_argIT3_EE)
        .other          _ZN3cub18CUB_300001_SM_10006detail9transform16transform_kernelINS2_10policy_hubILb1EN4cuda3std3__45tupleIJN6thrust24THRUST_300001_SM_1000_NS6detail15normal_iteratorINSA_10device_ptrIdEEEESF_EEEE10policy1000Ei15LinearTransformSF_JPdSK_EEEvT0_iT1_T2_DpNS2_10kernel_argIT3_EE,@"STO_CUDA_ENTRY STV_DEFAULT"
_ZN3cub18CUB_300001_SM_10006detail9transform16transform_kernelINS2_10policy_hubILb1EN4cuda3std3__45tupleIJN6thrust24THRUST_300001_SM_1000_NS6detail15normal_iteratorINSA_10device_ptrIdEEEESF_EEEE10policy1000Ei15LinearTransformSF_JPdSK_EEEvT0_iT1_T2_DpNS2_10kernel_argIT3_EE:
.text._ZN3cub18CUB_300001_SM_10006detail9transform16transform_kernelINS2_10policy_hubILb1EN4cuda3std3__45tupleIJN6thrust24THRUST_300001_SM_1000_NS6detail15normal_iteratorINSA_10device_ptrIdEEEESF_EEEE10policy1000Ei15LinearTransformSF_JPdSK_EEEvT0_iT1_T2_DpNS2_10kernel_argIT3_EE:
[----:B------:R-:W0:Y:S08]  /*0000*/  LDC R1, c[0x0][0x37c] ;  /* 0x0000df00ff017b82 */ /* 0x000e300000000800 */
[----:B------:R-:W1:Y:S01]  /*0010*/  S2UR UR4, SR_CTAID.X ;  /* 0x00000000000479c3 */ /* 0x000e620000002500 */
[----:B------:R-:W2:Y:S01]  /*0020*/  LDCU.64 UR12, c[0x0][0x380] ;  /* 0x00007000ff0c77ac */ /* 0x000ea20008000a00 */
[----:B------:R-:W3:Y:S01]  /*0030*/  S2R R4, SR_TID.X ;  /* 0x0000000000047919 */ /* 0x000ee20000002100 */
[----:B------:R-:W-:Y:S01]  /*0040*/  BSSY.RECONVERGENT B0, `(.L_x_231) ;  /* 0x0000022000007945 */ /* 0x000fe20003800200 */
[----:B0-----:R-:W-:Y:S01]  /*0050*/  VIADD R1, R1, 0xffffffd8 ;  /* 0xffffffd801017836 */ /* 0x001fe20000000000 */
[----:B--2---:R-:W-:-:S04]  /*0060*/  USHF.L.U32 UR16, UR13, 0x7, URZ ;  /* 0x000000070d107899 */ /* 0x004fc800080006ff */
[----:B-1----:R-:W-:-:S04]  /*0070*/  UIMAD UR4, UR16, UR4, URZ ;  /* 0x00000004100472a4 */ /* 0x002fc8000f8e02ff */
[----:B------:R-:W-:-:S04]  /*0080*/  UIADD3 UR5, UPT, UPT, -UR4, UR12, URZ ;  /* 0x0000000c04057290 */ /* 0x000fc8000fffe1ff */
[----:B------:R-:W-:Y:S01]  /*0090*/  UISETP.LT.AND UP0, UPT, UR16, UR5, UPT ;  /* 0x000000051000728c */ /* 0x000fe2000bf01270 */
[----:B---3--:R-:W-:-:S03]  /*00a0*/  IMAD.SHL.U32 R0, R4, 0x80, RZ ;  /* 0x0000008004007824 */ /* 0x008fc600078e00ff */
[----:B------:R-:W-:-:S04]  /*00b0*/  USEL UR12, UR16, UR5, UP0 ;  /* 0x00000005100c7287 */ /* 0x000fc80008000000 */
[----:B------:R-:W-:-:S06]  /*00c0*/  USHF.L.U32 UR6, UR12, 0x3, URZ ;  /* 0x000000030c067899 */ /* 0x000fcc00080006ff */
[----:B------:R-:W-:-:S13]  /*00d0*/  ISETP.GE.AND P0, PT, R0, UR6, PT ;  /* 0x0000000600007c0c */ /* 0x000fda000bf06270 */
[----:B------:R-:W-:Y:S05]  /*00e0*/  @P0 BRA `(.L_x_232) ;  /* 0x00000000005c0947 */ /* 0x000fea0003800000 */
[----:B------:R-:W0:Y:S01]  /*00f0*/  LDC.64 R2, c[0x0][0x3c0] ;  /* 0x0000f000ff027b82 */ /* 0x000e220000000a00 */
[----:B------:R-:W-:Y:S01]  /*0100*/  IMAD.U32 R5, RZ, RZ, UR4 ;  /* 0x00000004ff057e24 */ /* 0x000fe2000f8e00ff */
[----:B------:R-:W-:Y:S01]  /*0110*/  BSSY.RECONVERGENT B1, `(.L_x_233) ;  /* 0x000000a000017945 */ /* 0x000fe20003800200 */
[----:B0-----:R-:W-:-:S04]  /*0120*/  IMAD.WIDE.U32 R2, R4, 0x80, R2 ;  /* 0x0000008004027825 */ /* 0x001fc800078e0002 */
[----:B------:R-:W-:Y:S02]  /*0130*/  IMAD.MOV.U32 R4, RZ, RZ, R0 ;  /* 0x000000ffff047224 */ /* 0x000fe400078e0000 */
[----:B------:R-:W-:-:S07]  /*0140*/  IMAD.WIDE R2, R5, 0x8, R2 ;  /* 0x0000000805027825 */ /* 0x000fce00078e0202 */
.L_x_234:
[----:B------:R-:W-:Y:S01]  /*0150*/  VIADD R4, R4, 0x4000 ;  /* 0x0000400004047836 */ /* 0x000fe20000000000 */
[----:B------:R0:W-:Y:S04]  /*0160*/  CCTL.E.PF2 [R2] ;  /* 0x000000000200798f */ /* 0x0001e80000800100 */
[----:B------:R-:W-:Y:S02]  /*0170*/  ISETP.GE.AND P0, PT, R4, UR6, PT ;  /* 0x0000000604007c0c */ /* 0x000fe4000bf06270 */
[----:B0-----:R-:W-:-:S05]  /*0180*/  IADD3 R2, P1, PT, R2, 0x4000, RZ ;  /* 0x0000400002027810 */ /* 0x001fca0007f3e0ff */
[----:B------:R-:W-:-:S06]  /*0190*/  IMAD.X R3, RZ, RZ, R3, P1 ;  /* 0x000000ffff037224 */ /* 0x000fcc00008e0603 */
[----:B------:R-:W-:Y:S05]  /*01a0*/  @!P0 BRA `(.L_x_234) ;  /* 0xfffffffc00e88947 */ /* 0x000fea000383ffff */
[----:B------:R-:W-:Y:S05]  /*01b0*/  BSYNC.RECONVERGENT B1 ;  /* 0x0000000000017941 */ /* 0x000fea0003800200 */
.L_x_233:
[----:B------:R-:W0:Y:S01]  /*01c0*/  S2R R6, SR_TID.X ;  /* 0x0000000000067919 */ /* 0x000e220000002100 */
[----:B------:R-:W0:Y:S02]  /*01d0*/  LDC.64 R2, c[0x0][0x3d0] ;  /* 0x0000f400ff027b82 */ /* 0x000e240000000a00 */
[----:B0-----:R-:W-:-:S04]  /*01e0*/  IMAD.WIDE.U32 R2, R6, 0x80, R2 ;  /* 0x0000008006027825 */ /* 0x001fc800078e0002 */
[----:B------:R-:W-:-:S07]  /*01f0*/  IMAD.WIDE R2, R5, 0x8, R2 ;  /* 0x0000000805027825 */ /* 0x000fce00078e0202 */
.L_x_235:
[----:B------:R-:W-:Y:S01]  /*0200*/  VIADD R0, R0, 0x4000 ;  /* 0x0000400000007836 */ /* 0x000fe20000000000 */
[----:B------:R0:W-:Y:S04]  /*0210*/  CCTL.E.PF2 [R2] ;  /* 0x000000000200798f */ /* 0x0001e80000800100 */
[----:B------:R-:W-:Y:S02]  /*0220*/  ISETP.GE.AND P0, PT, R0, UR6, PT ;  /* 0x0000000600007c0c */ /* 0x000fe4000bf06270 */
[----:B0-----:R-:W-:-:S05]  /*0230*/  IADD3 R2, P1, PT, R2, 0x4000, RZ ;  /* 0x0000400002027810 */ /* 0x001fca0007f3e0ff */
[----:B------:R-:W-:-:S06]  /*0240*/  IMAD.X R3, RZ, RZ, R3, P1 ;  /* 0x000000ffff037224 */ /* 0x000fcc00008e0603 */
[----:B------:R-:W-:Y:S05]  /*0250*/  @!P0 BRA `(.L_x_235) ;  /* 0xfffffffc00e88947 */ /* 0x000fea000383ffff */
.L_x_232:
[----:B------:R-:W-:Y:S05]  /*0260*/  BSYNC.RECONVERGENT B0 ;  /* 0x0000000000007941 */ /* 0x000fea0003800200 */
.L_x_231:
[----:B------:R-:W0:Y:S01]  /*0270*/  LDCU.64 UR6, c[0x0][0x3c0] ;  /* 0x00007800ff0677ac */ /* 0x000e220008000a00 */
[----:B------:R-:W1:Y:S01]  /*0280*/  LDCU.64 UR10, c[0x0][0x3d0] ;  /* 0x00007a00ff0a77ac */ /* 0x000e620008000a00 */
[----:B------:R-:W2:Y:S01]  /*0290*/  LDCU.64 UR8, c[0x0][0x3b8] ;  /* 0x00007700ff0877ac */ /* 0x000ea20008000a00 */
[----:B------:R-:W-:Y:S01]  /*02a0*/  UISETP.GT.AND UP0, UPT, UR16, UR5, UPT ;  /* 0x000000051000728c */ /* 0x000fe2000bf04270 */
[----:B------:R-:W3:Y:S01]  /*02b0*/  LDCU.64 UR14, c[0x0][0x358] ;  /* 0x00006b00ff0e77ac */ /* 0x000ee20008000a00 */
[----:B0-----:R-:W-:Y:S02]  /*02c0*/  UIMAD.WIDE UR6, UR4, 0x8, UR6 ;  /* 0x00000008040678a5 */ /* 0x001fe4000f8e0206 */
[----:B-1----:R-:W-:Y:S02]  /*02d0*/  UIMAD.WIDE UR10, UR4, 0x8, UR10 ;  /* 0x00000008040a78a5 */ /* 0x002fe4000f8e020a */
[----:B--2---:R-:W-:-:S03]  /*02e0*/  UIMAD.WIDE UR8, UR4, 0x8, UR8 ;  /* 0x00000008040878a5 */ /* 0x004fc6000f8e0208 */
[----:B---3--:R-:W-:Y:S09]  /*02f0*/  BRA.U UP0, `(.L_x_236) ;  /* 0x0000001100147547 */ /* 0x008ff2000b800000 */
[----:B------:R-:W-:-:S06]  /*0300*/  UISETP.GE.AND UP0, UPT, UR13, 0x1, UPT ;  /* 0x000000010d00788c */ /* 0x000fcc000bf06270 */
[----:B------:R-:W-:-:S13]  /*0310*/  PLOP3.LUT P0, PT, PT, PT, UP0, 0x80, 0x8 ;  /* 0x000000000008781c */ /* 0x000fda0003f0f008 */
[----:B------:R-:W-:Y:S05]  /*0320*/  @!P0 EXIT ;  /* 0x000000000000894d */ /* 0x000fea0003800000 */
[----:B------:R-:W-:Y:S01]  /*0330*/  UISETP.NE.AND UP0, UPT, UR13, 0x1, UPT ;  /* 0x000000010d00788c */ /* 0x000fe2000bf05270 */
[----:B------:R-:W-:-:S08]  /*0340*/  UMOV UR4, URZ ;  /* 0x000000ff00047c82 */ /* 0x000fd00008000000 */
[----:B------:R-:W-:Y:S05]  /*0350*/  BRA.U !UP0, `(.L_x_237) ;  /* 0x0000000908987547 */ /* 0x000fea000b800000 */
[----:B------:R-:W0:Y:S01]  /*0360*/  S2R R4, SR_TID.X ;  /* 0x0000000000047919 */ /* 0x000e220000002100 */
[----:B------:R-:W-:Y:S01]  /*0370*/  ULOP3.LUT UR4, UR13, 0x7ffffffe, URZ, 0xc0, !UPT ;  /* 0x7ffffffe0d047892 */ /* 0x000fe2000f8ec0ff */
[----:B------:R-:W1:Y:S01]  /*0380*/  LDCU.64 UR24, c[0x0][0x3b0] ;  /* 0x00007600ff1877ac */ /* 0x000e620008000a00 */
[----:B------:R-:W2:Y:S01]  /*0390*/  LDCU.64 UR20, c[0x0][0x3a0] ;  /* 0x00007400ff1477ac */ /* 0x000ea20008000a00 */
[----:B------:R-:W3:Y:S01]  /*03a0*/  LDCU.128 UR16, c[0x0][0x390] ;  /* 0x00007200ff1077ac */ /* 0x000ee20008000c00 */
[----:B------:R-:W4:Y:S01]  /*03b0*/  LDCU.64 UR22, c[0x4][0x160] ;  /* 0x01002c00ff1677ac */ /* 0x000f220008000a00 */
[----:B------:R-:W-:Y:S01]  /*03c0*/  UIADD3 UR4, UPT, UPT, -UR4, URZ, URZ ;  /* 0x000000ff04047290 */ /* 0x000fe2000fffe1ff */
[----:B01234-:R-:W-:-:S11]  /*03d0*/  IMAD.MOV.U32 R17, RZ, RZ, R4 ;  /* 0x000000ffff117224 */ /* 0x01ffd600078e0004 */
.L_x_247:
[----:B------:R-:W-:Y:S01]  /*03e0*/  IMAD.MOV.U32 R28, RZ, RZ, 0x8 ;  /* 0x00000008ff1c7424 */ /* 0x000fe200078e00ff */
[----:B0-----:R-:W0:Y:S03]  /*03f0*/  LDC.64 R4, c[0x0][0x388] ;  /* 0x0000e200ff047b82 */ /* 0x001e260000000a00 */
[----:B------:R-:W-:-:S05]  /*0400*/  IMAD.WIDE R28, R17, R28, UR6 ;  /* 0x00000006111c7e25 */ /* 0x000fca000f8e021c */
[----:B------:R-:W2:Y:S01]  /*0410*/  LDG.E.64 R14, desc[UR14][R28.64] ;  /* 0x0000000e1c0e7981 */ /* 0x000ea2000c1e1b00 */
[----:B------:R-:W-:Y:S01]  /*0420*/  BSSY.RECONVERGENT B2, `(.L_x_238) ;  /* 0x0000024000027945 */ /* 0x000fe20003800200 */
[----:B------:R-:W-:Y:S01]  /*0430*/  SHF.R.S32.HI R9, RZ, 0x1f, R17 ;  /* 0x0000001fff097819 */ /* 0x000fe20000011411 */
[C---:B--2---:R-:W-:Y:S02]  /*0440*/  DMUL R2, R14.reuse, R14 ;  /* 0x0000000e0e027228 */ /* 0x044fe40000000000 */
[----:B0-----:R-:W-:-:S08]  /*0450*/  DFMA R4, R14, UR16, R4 ;  /* 0x000000100e047c2b */ /* 0x001fd00008000004 */
[----:B------:R-:W-:Y:S02]  /*0460*/  DFMA R6, R2, UR18, R4 ;  /* 0x0000001202067c2b */ /* 0x000fe40008000004 */
        /* <DEDUP_REMOVED lines=24> */
[----:B------:R-:W-:Y:S01]  /*05f0*/  MOV R2, 0x620 ;  /* 0x0000062000027802 */ /* 0x000fe20000000f00 */
[----:B------:R-:W-:-:S07]  /*0600*/  IMAD.MOV.U32 R0, RZ, RZ, R5 ;  /* 0x000000ffff007224 */ /* 0x000fce00078e0005 */
[----:B------:R-:W-:Y:S05]  /*0610*/  CALL.REL.NOINC `($_ZN3cub18CUB_300001_SM_10006detail9transform16transform_kernelINS2_10policy_hubILb1EN4cuda3std3__45tupleIJN6thrust24THRUST_300001_SM_1000_NS6detail15normal_iteratorINSA_10device_ptrIdEEEESF_EEEE10policy1000Ei15LinearTransformSF_JPdSK_EEEvT0_iT1_T2_DpNS2_10kernel_argIT3_EE$__internal_trig_reduction_slowpathd) ;  /* 0x0000001c00a07944 */ /* 0x000fea0003c00000 */
[----:B------:R-:W-:Y:S02]  /*0620*/  IMAD.MOV.U32 R2, RZ, RZ, R4 ;  /* 0x000000ffff027224 */ /* 0x000fe400078e0004 */
[----:B------:R-:W-:-:S07]  /*0630*/  IMAD.MOV.U32 R3, RZ, RZ, R5 ;  /* 0x000000ffff037224 */ /* 0x000fce00078e0005 */
.L_x_241:
[----:B------:R-:W-:Y:S05]  /*0640*/  BSYNC.RECONVERGENT B3 ;  /* 0x0000000000037941 */ /* 0x000fea0003800200 */
.L_x_240:
[----:B------:R-:W-:-:S07]  /*0650*/  VIADD R0, R0, 0x1 ;  /* 0x0000000100007836 */ /* 0x000fce0000000000 */
.L_x_239:
[----:B------:R-:W-:Y:S05]  /*0660*/  BSYNC.RECONVERGENT B2 ;  /* 0x0000000000027941 */ /* 0x000fea0003800200 */
.L_x_238:
        /* <DEDUP_REMOVED lines=15> */
[----:B------:R-:W-:Y:S02]  /*0760*/  FSEL R13, -R13, 0.11223486810922622681, !P0 ;  /* 0x3de5db650d0d7808 */ /* 0x000fe40004000100 */
[----:B------:R-:W-:-:S06]  /*0770*/  FSEL R12, R12, -8.06006814911005101289e+34, !P0 ;  /* 0xf9785eba0c0c7808 */ /* 0x000fcc0004000000 */
[C---:B--2---:R-:W-:Y:S01]  /*0780*/  DFMA R4, R18.reuse, R12, R4 ;  /* 0x0000000c1204722b */ /* 0x044fe20000000004 */
[----:B------:R-:W0:Y:S07]  /*0790*/  LDC.64 R12, c[0x0][0x3a8] ;  /* 0x0000ea00ff0c7b82 */ /* 0x000e2e0000000a00 */
[C---:B------:R-:W-:Y:S01]  /*07a0*/  DFMA R4, R18.reuse, R4, R6 ;  /* 0x000000041204722b */ /* 0x040fe20000000006 */
[----:B------:R-:W1:Y:S07]  /*07b0*/  LDC.64 R6, c[0x0][0x388] ;  /* 0x0000e200ff067b82 */ /* 0x000e6e0000000a00 */
[----:B---3--:R-:W-:-:S08]  /*07c0*/  DFMA R4, R18, R4, R20 ;  /* 0x000000041204722b */ /* 0x008fd00000000014 */
[----:B------:R-:W-:Y:S02]  /*07d0*/  DFMA R4, R18, R4, R22 ;  /* 0x000000041204722b */ /* 0x000fe40000000016 */
[----:B0-----:R-:W-:Y:S01]  /*07e0*/  DFMA R14, R14, UR24, R12 ;  /* 0x000000180e0e7c2b */ /* 0x001fe2000800000c */
[----:B------:R-:W0:Y:S05]  /*07f0*/  LDC.64 R12, c[0x0][0x3a0] ;  /* 0x0000e800ff0c7b82 */ /* 0x000e2a0000000a00 */
[----:B----4-:R-:W-:-:S08]  /*0800*/  DFMA R4, R18, R4, R24 ;  /* 0x000000041204722b */ /* 0x010fd00000000018 */
[----:B------:R-:W-:-:S08]  /*0810*/  DFMA R4, R18, R4, R26 ;  /* 0x000000041204722b */ /* 0x000fd0000000001a */
[----:B------:R-:W-:Y:S02]  /*0820*/  DFMA R2, R4, R2, R2 ;  /* 0x000000020402722b */ /* 0x000fe40000000002 */
[----:B------:R-:W-:Y:S01]  /*0830*/  DFMA R4, R18, R4, 1 ;  /* 0x3ff000001204742b */ /* 0x000fe20000000004 */
[----:B------:R-:W-:-:S04]  /*0840*/  IMAD.MOV.U32 R18, RZ, RZ, 0x8 ;  /* 0x00000008ff127424 */ /* 0x000fc800078e00ff */
[----:B------:R-:W-:-:S05]  /*0850*/  IMAD.WIDE R18, R17, R18, UR8 ;  /* 0x0000000811127e25 */ /* 0x000fca000f8e0212 */
[----:B------:R-:W-:Y:S02]  /*0860*/  FSEL R4, R4, R2, !P0 ;  /* 0x0000000204047208 */ /* 0x000fe40004000000 */
[----:B------:R-:W-:Y:S02]  /*0870*/  FSEL R5, R5, R3, !P0 ;  /* 0x0000000305057208 */ /* 0x000fe40004000000 */
[----:B------:R-:W-:-:S04]  /*0880*/  LOP3.LUT P0, RZ, R0, 0x2, RZ, 0xc0, !PT ;  /* 0x0000000200ff7812 */ /* 0x000fc8000780c0ff */
[----:B------:R-:W-:-:S10]  /*0890*/  DADD R2, RZ, -R4 ;  /* 0x00000000ff027229 */ /* 0x000fd40000000804 */
[----:B------:R-:W-:Y:S02]  /*08a0*/  FSEL R2, R4, R2, !P0 ;  /* 0x0000000204027208 */ /* 0x000fe40004000000 */
[----:B------:R-:W-:-:S06]  /*08b0*/  FSEL R3, R5, R3, !P0 ;  /* 0x0000000305037208 */ /* 0x000fcc0004000000 */
[----:B-----5:R-:W-:-:S07]  /*08c0*/  DFMA R10, -R14, R2, R10 ;  /* 0x000000020e0a722b */ /* 0x020fce000000010a */
[----:B------:R2:W-:Y:S04]  /*08d0*/  STG.E.64 desc[UR14][R18.64], R10 ;  /* 0x0000000a12007986 */ /* 0x0005e8000c101b0e */
[----:B------:R-:W3:Y:S01]  /*08e0*/  LDG.E.64 R14, desc[UR14][R28.64+0x400] ;  /* 0x0004000e1c0e7981 */ /* 0x000ee2000c1e1b00 */
[----:B------:R-:W-:Y:S01]  /*08f0*/  BSSY.RECONVERGENT B2, `(.L_x_242) ;  /* 0x0000024000027945 */ /* 0x000fe20003800200 */
[C---:B---3--:R-:W-:Y:S02]  /*0900*/  DMUL R2, R14.reuse, R14 ;  /* 0x0000000e0e027228 */ /* 0x048fe40000000000 */
[----:B-1----:R-:W-:-:S08]  /*0910*/  DFMA R4, R14, UR16, R6 ;  /* 0x000000100e047c2b */ /* 0x002fd00008000006 */
[----:B------:R-:W-:Y:S02]  /*0920*/  DFMA R6, R2, UR18, R4 ;  /* 0x0000001202067c2b */ /* 0x000fe40008000004 */
[----:B------:R-:W-:-:S08]  /*0930*/  DMUL R4, R14, R2 ;  /* 0x000000020e047228 */ /* 0x000fd00000000000 */
[----:B0-----:R-:W-:-:S08]  /*0940*/  DFMA R4, R4, R12, R6 ;  /* 0x0000000c0404722b */ /* 0x001fd00000000006 */
[----:B------:R-:W-:-:S14]  /*0950*/  DSETP.NEU.AND P0, PT, |R4|, +INF , PT ;  /* 0x7ff000000400742a */ /* 0x000fdc0003f0d200 */
[----:B--2---:R-:W-:Y:S05]  /*0960*/  @!P0 BRA `(.L_x_243) ;  /* 0x0000000000688947 */ /* 0x004fea0003800000 */
        /* <DEDUP_REMOVED lines=23> */
.L_x_245:
[----:B------:R-:W-:Y:S05]  /*0ae0*/  BSYNC.RECONVERGENT B3 ;  /* 0x0000000000037941 */ /* 0x000fea0003800200 */
.L_x_244:
[----:B------:R-:W-:Y:S01]  /*0af0*/  VIADD R0, R0, 0x1 ;  /* 0x0000000100007836 */ /* 0x000fe20000000000 */
[----:B------:R-:W-:Y:S06]  /*0b00*/  BRA `(.L_x_246) ;  /* 0x0000000000087947 */ /* 0x000fec0003800000 */
.L_x_243:
[----:B------:R-:W-:Y:S01]  /*0b10*/  DMUL R2, RZ, R4 ;  /* 0x00000004ff027228 */ /* 0x000fe20000000000 */
[----:B------:R-:W-:-:S10]  /*0b20*/  IMAD.MOV.U32 R0, RZ, RZ, 0x1 ;  /* 0x00000001ff007424 */ /* 0x000fd400078e00ff */
.L_x_246:
[----:B------:R-:W-:Y:S05]  /*0b30*/  BSYNC.RECONVERGENT B2 ;  /* 0x0000000000027941 */ /* 0x000fea0003800200 */
.L_x_242:
[----:B------:R-:W-:Y:S01]  /*0b40*/  IMAD.SHL.U32 R4, R0, 0x40, RZ ;  /* 0x0000004000047824 */ /* 0x000fe200078e00ff */
[----:B------:R-:W2:Y:S04]  /*0b50*/  LDG.E.64 R8, desc[UR14][R8.64+0x400] ;  /* 0x0004000e08087981 */ /* 0x000ea8000c1e1b00 */
[----:B------:R-:W-:-:S04]  /*0b60*/  LOP3.LUT R4, R4, 0x40, RZ, 0xc0, !PT ;  /* 0x0000004004047812 */ /* 0x000fc800078ec0ff */
[----:B------:R-:W-:-:S05]  /*0b70*/  IADD3 R28, P0, PT, R4, UR22, RZ ;  /* 0x00000016041c7c10 */ /* 0x000fca000ff1e0ff */
[----:B------:R-:W-:-:S05]  /*0b80*/  IMAD.X R29, RZ, RZ, UR23, P0 ;  /* 0x00000017ff1d7e24 */ /* 0x000fca00080e06ff */
[----:B------:R-:W3:Y:S04]  /*0b90*/  LDG.E.128.CONSTANT R4, desc[UR14][R28.64] ;  /* 0x0000000e1c047981 */ /* 0x000ee8000c1e9d00 */
[----:B------:R-:W4:Y:S04]  /*0ba0*/  LDG.E.128.CONSTANT R20, desc[UR14][R28.64+0x10] ;  /* 0x0000100e1c147981 */ /* 0x000f28000c1e9d00 */
[----:B------:R0:W5:Y:S01]  /*0bb0*/  LDG.E.128.CONSTANT R24, desc[UR14][R28.64+0x20] ;  /* 0x0000200e1c187981 */ /* 0x000162000c1e9d00 */
[----:B------:R-:W-:Y:S01]  /*0bc0*/  LOP3.LUT R10, R0, 0x1, RZ, 0xc0, !PT ;  /* 0x00000001000a7812 */ /* 0x000fe200078ec0ff */
[----:B------:R-:W-:-:S03]  /*0bd0*/  IMAD.MOV.U32 R11, RZ, RZ, 0x3da8ff83 ;  /* 0x3da8ff83ff0b7424 */ /* 0x000fc600078e00ff */
[----:B------:R-:W-:Y:S01]  /*0be0*/  ISETP.NE.U32.AND P0, PT, R10, 0x1, PT ;  /* 0x000000010a00780c */ /* 0x000fe20003f05070 */
[----:B------:R-:W-:Y:S01]  /*0bf0*/  IMAD.MOV.U32 R10, RZ, RZ, 0x20fd8164 ;  /* 0x20fd8164ff0a7424 */ /* 0x000fe200078e00ff */
[----:B------:R-:W-:Y:S02]  /*0c00*/  DMUL R12, R2, R2 ;  /* 0x00000002020c7228 */ /* 0x000fe40000000000 */
[----:B------:R-:W-:Y:S01]  /*0c10*/  FSEL R11, -R11, 0.11223486810922622681, !P0 ;  /* 0x3de5db650b0b7808 */ /* 0x000fe20004000100 */
[----:B0-----:R-:W0:Y:S01]  /*0c20*/  LDC.64 R28, c[0x0][0x3a8] ;  /* 0x0000ea00ff1c7b82 */ /* 0x001e220000000a00 */
[----:B------:R-:W-:Y:S01]  /*0c30*/  FSEL R10, R10, -8.06006814911005101289e+34, !P0 ;  /* 0xf9785eba0a0a7808 */ /* 0x000fe20004000000 */
[----:B------:R-:W-:Y:S01]  /*0c40*/  UIADD3 UR4, UPT, UPT, UR4, 0x2, URZ ;  /* 0x0000000204047890 */ /* 0x000fe2000fffe0ff */
[----:B0-----:R-:W-:-:S03]  /*0c50*/  DFMA R14, R14, UR24, R28 ;  /* 0x000000180e0e7c2b */ /* 0x001fc6000800001c */
[----:B------:R-:W-:Y:S01]  /*0c60*/  UISETP.NE.AND UP0, UPT, UR4, URZ, UPT ;  /* 0x000000ff0400728c */ /* 0x000fe2000bf05270 */
[----:B------:R-:W-:Y:S01]  /*0c70*/  VIADD R17, R17, 0x100 ;  /* 0x0000010011117836 */ /* 0x000fe20000000000 */
[----:B---3--:R-:W-:-:S08]  /*0c80*/  DFMA R4, R12, R10, R4 ;  /* 0x0000000a0c04722b */ /* 0x008fd00000000004 */
[----:B------:R-:W-:-:S08]  /*0c90*/  DFMA R4, R12, R4, R6 ;  /* 0x000000040c04722b */ /* 0x000fd00000000006 */
[----:B----4-:R-:W-:-:S08]  /*0ca0*/  DFMA R4, R12, R4, R20 ;  /* 0x000000040c04722b */ /* 0x010fd00000000014 */
        /* <DEDUP_REMOVED lines=8> */
[----:B------:R-:W-:-:S09]  /*0d30*/  LOP3.LUT P0, RZ, R0, 0x2, RZ, 0xc0, !PT ;  /* 0x0000000200ff7812 */ /* 0x000fd2000780c0ff */
[----:B------:R-:W-:Y:S02]  /*0d40*/  FSEL R2, R4, R2, !P0 ;  /* 0x0000000204027208 */ /* 0x000fe40004000000 */
[----:B------:R-:W-:-:S06]  /*0d50*/  FSEL R3, R5, R3, !P0 ;  /* 0x0000000305037208 */ /* 0x000fcc0004000000 */
[----:B--2---:R-:W-:-:S07]  /*0d60*/  DFMA R8, -R14, R2, R8 ;  /* 0x000000020e08722b */ /* 0x004fce0000000108 */
[----:B------:R0:W-:Y:S01]  /*0d70*/  STG.E.64 desc[UR14][R18.64+0x400], R8 ;  /* 0x0004000812007986 */ /* 0x0001e2000c101b0e */
[----:B------:R-:W-:Y:S05]  /*0d80*/  BRA.U UP0, `(.L_x_247) ;  /* 0xfffffff500947547 */ /* 0x000fea000b83ffff */
[----:B------:R-:W1:Y:S02]  /*0d90*/  LDCU UR13, c[0x0][0x384] ;  /* 0x00007080ff0d77ac */ /* 0x000e640008000800 */
[----:B-1----:R-:W-:-:S04]  /*0da0*/  USHF.L.U32 UR4, UR13, 0x7, URZ ;  /* 0x000000070d047899 */ /* 0x002fc800080006ff */
[----:B------:R-:W-:-:S12]  /*0db0*/  ULOP3.LUT UR4, UR4, 0xffffff00, URZ, 0xc0, !UPT ;  /* 0xffffff0004047892 */ /* 0x000fd8000f8ec0ff */
.L_x_237:
[----:B------:R-:W-:-:S04]  /*0dc0*/  ULOP3.LUT UR5, UR13, 0x1, URZ, 0xc0, !UPT ;  /* 0x000000010d057892 */ /* 0x000fc8000f8ec0ff */
[----:B------:R-:W-:-:S06]  /*0dd0*/  UISETP.NE.U32.AND UP0, UPT, UR5, 0x1, UPT ;  /* 0x000000010500788c */ /* 0x000fcc000bf05070 */
[----:B------:R-:W-:-:S13]  /*0de0*/  PLOP3.LUT P0, PT, PT, PT, UP0, 0x80, 0x8 ;  /* 0x000000000008781c */ /* 0x000fda0003f0f008 */
[----:B------:R-:W-:Y:S05]  /*0df0*/  @P0 EXIT ;  /* 0x000000000000094d */ /* 0x000fea0003800000 */
[----:B------:R-:W1:Y:S01]  /*0e00*/  S2R R0, SR_TID.X ;  /* 0x0000000000007919 */ /* 0x000e620000002100 */
[----:B0-----:R-:W-:Y:S01]  /*0e10*/  IMAD.MOV.U32 R9, RZ, RZ, 0x8 ;  /* 0x00000008ff097424 */ /* 0x001fe200078e00ff */
[----:B------:R-:W0:Y:S01]  /*0e20*/  LDC.64 R4, c[0x0][0x388] ;  /* 0x0000e200ff047b82 */ /* 0x000e220000000a00 */
[----:B------:R-:W0:Y:S01]  /*0e30*/  LDCU.128 UR16, c[0x0][0x390] ;  /* 0x00007200ff1077ac */ /* 0x000e220008000c00 */
[----:B------:R-:W2:Y:S01]  /*0e40*/  LDCU.64 UR12, c[0x0][0x3a0] ;  /* 0x00007400ff0c77ac */ /* 0x000ea20008000a00 */
[----:B-1----:R-:W-:-:S04]  /*0e50*/  VIADD R14, R0, UR4 ;  /* 0x00000004000e7c36 */ /* 0x002fc80008000000 */
[----:B------:R-:W-:-:S06]  /*0e60*/  IMAD.WIDE R8, R14, R9, UR6 ;  /* 0x000000060e087e25 */ /* 0x000fcc000f8e0209 */
[----:B------:R-:W3:Y:S01]  /*0e70*/  LDG.E.64 R8, desc[UR14][R8.64] ;  /* 0x0000000e08087981 */ /* 0x000ee2000c1e1b00 */
[----:B------:R-:W-:Y:S01]  /*0e80*/  IMAD.MOV.U32 R19, RZ, RZ, 0x8 ;  /* 0x00000008ff137424 */ /* 0x000fe200078e00ff */
[----:B------:R-:W-:Y:S03]  /*0e90*/  BSSY.RECONVERGENT B2, `(.L_x_248) ;  /* 0x0000025000027945 */ /* 0x000fe60003800200 */
[----:B------:R-:W-:Y:S01]  /*0ea0*/  IMAD.WIDE R18, R14, R19, UR10 ;  /* 0x0000000a0e127e25 */ /* 0x000fe2000f8e0213 */
[C---:B---3--:R-:W-:Y:S02]  /*0eb0*/  DMUL R2, R8.reuse, R8 ;  /* 0x0000000808027228 */ /* 0x048fe40000000000 */
[----:B0-----:R-:W-:-:S08]  /*0ec0*/  DFMA R4, R8, UR16, R4 ;  /* 0x0000001008047c2b */ /* 0x001fd00008000004 */
[----:B------:R-:W-:Y:S02]  /*0ed0*/  DFMA R4, R2, UR18, R4 ;  /* 0x0000001202047c2b */ /* 0x000fe40008000004 */
[----:B------:R-:W-:-:S08]  /*0ee0*/  DMUL R2, R8, R2 ;  /* 0x0000000208027228 */ /* 0x000fd00000000000 */
[----:B--2---:R-:W-:-:S08]  /*0ef0*/  DFMA R10, R2, UR12, R4 ;  /* 0x0000000c020a7c2b */ /* 0x004fd00008000004 */
        /* <DEDUP_REMOVED lines=25> */
.L_x_251:
[----:B------:R-:W-:Y:S05]  /*1090*/  BSYNC.RECONVERGENT B3 ;  /* 0x0000000000037941 */ /* 0x000fea0003800200 */
.L_x_250:
[----:B------:R-:W-:Y:S01]  /*10a0*/  VIADD R0, R0, 0x1 ;  /* 0x0000000100007836 */ /* 0x000fe20000000000 */
[----:B------:R-:W-:Y:S06]  /*10b0*/  BRA `(.L_x_252) ;  /* 0x0000000000087947 */ /* 0x000fec0003800000 */
.L_x_249:
[----:B------:R-:W-:Y:S01]  /*10c0*/  DMUL R2, RZ, R10 ;  /* 0x0000000aff027228 */ /* 0x000fe20000000000 */
[----:B------:R-:W-:-:S10]  /*10d0*/  IMAD.MOV.U32 R0, RZ, RZ, 0x1 ;  /* 0x00000001ff007424 */ /* 0x000fd400078e00ff */
.L_x_252:
[----:B------:R-:W-:Y:S05]  /*10e0*/  BSYNC.RECONVERGENT B2 ;  /* 0x0000000000027941 */ /* 0x000fea0003800200 */
.L_x_248:
[----:B------:R-:W0:Y:S01]  /*10f0*/  LDCU.64 UR4, c[0x4][0x160] ;  /* 0x01002c00ff0477ac */ /* 0x000e220008000a00 */
[----:B------:R-:W-:Y:S01]  /*1100*/  IMAD.SHL.U32 R4, R0, 0x40, RZ ;  /* 0x0000004000047824 */ /* 0x000fe200078e00ff */
[----:B------:R-:W2:Y:S04]  /*1110*/  LDG.E.64 R18, desc[UR14][R18.64] ;  /* 0x0000000e12127981 */ /* 0x000ea8000c1e1b00 */
[----:B------:R-:W-:-:S04]  /*1120*/  LOP3.LUT R4, R4, 0x40, RZ, 0xc0, !PT ;  /* 0x0000004004047812 */ /* 0x000fc800078ec0ff */
[----:B0-----:R-:W-:-:S05]  /*1130*/  IADD3 R12, P0, PT, R4, UR4, RZ ;  /* 0x00000004040c7c10 */ /* 0x001fca000ff1e0ff */
[----:B------:R-:W-:Y:S01]  /*1140*/  IMAD.X R13, RZ, RZ, UR5, P0 ;  /* 0x00000005ff0d7e24 */ /* 0x000fe200080e06ff */
[----:B------:R-:W-:Y:S01]  /*1150*/  LOP3.LUT R10, R0, 0x1, RZ, 0xc0, !PT ;  /* 0x00000001000a7812 */ /* 0x000fe200078ec0ff */
[----:B------:R-:W-:Y:S01]  /*1160*/  IMAD.MOV.U32 R16, RZ, RZ, 0x20fd8164 ;  /* 0x20fd8164ff107424 */ /* 0x000fe200078e00ff */
[----:B------:R-:W0:Y:S02]  /*1170*/  LDCU.64 UR4, c[0x0][0x3b0] ;  /* 0x00007600ff0477ac */ /* 0x000e240008000a00 */
[----:B------:R-:W3:Y:S04]  /*1180*/  LDG.E.128.CONSTANT R4, desc[UR14][R12.64] ;  /* 0x0000000e0c047981 */ /* 0x000ee8000c1e9d00 */
[----:B------:R-:W4:Y:S04]  /*1190*/  LDG.E.128.CONSTANT R20, desc[UR14][R12.64+0x10] ;  /* 0x0000100e0c147981 */ /* 0x000f28000c1e9d00 */
[----:B------:R-:W5:Y:S01]  /*11a0*/  LDG.E.128.CONSTANT R24, desc[UR14][R12.64+0x20] ;  /* 0x0000200e0c187981 */ /* 0x000f62000c1e9d00 */
[----:B------:R-:W-:Y:S01]  /*11b0*/  IMAD.MOV.U32 R15, RZ, RZ, 0x3da8ff83 ;  /* 0x3da8ff83ff0f7424 */ /* 0x000fe200078e00ff */
[----:B------:R-:W-:Y:S01]  /*11c0*/  ISETP.NE.U32.AND P0, PT, R10, 0x1, PT ;  /* 0x000000010a00780c */ /* 0x000fe20003f05070 */
[----:B------:R-:W-:-:S03]  /*11d0*/  DMUL R10, R2, R2 ;  /* 0x00000002020a7228 */ /* 0x000fc60000000000 */
[----:B------:R-:W-:Y:S02]  /*11e0*/  FSEL R16, R16, -8.06006814911005101289e+34, !P0 ;  /* 0xf9785eba10107808 */ /* 0x000fe40004000000 */
[----:B------:R-:W-:Y:S01]  /*11f0*/  FSEL R17, -R15, 0.11223486810922622681, !P0 ;  /* 0x3de5db650f117808 */ /* 0x000fe20004000100 */
[----:B------:R-:W-:-:S04]  /*1200*/  IMAD.MOV.U32 R15, RZ, RZ, 0x8 ;  /* 0x00000008ff0f7424 */ /* 0x000fc800078e00ff */
[----:B------:R-:W-:Y:S01]  /*1210*/  IMAD.WIDE R14, R14, R15, UR8 ;  /* 0x000000080e0e7e25 */ /* 0x000fe2000f8e020f */
[----:B---3--:R-:W-:-:S08]  /*1220*/  DFMA R4, R10, R16, R4 ;  /* 0x000000100a04722b */ /* 0x008fd00000000004 */
[C---:B------:R-:W-:Y:S01]  /*1230*/  DFMA R4, R10.reuse, R4, R6 ;  /* 0x000000040a04722b */ /* 0x040fe20000000006 */
[----:B------:R-:W0:Y:S07]  /*1240*/  LDC.64 R6, c[0x0][0x3a8] ;  /* 0x0000ea00ff067b82 */ /* 0x000e2e0000000a00 */
        /* <DEDUP_REMOVED lines=10> */
[----:B0-----:R-:W-:-:S08]  /*12f0*/  DFMA R8, R8, UR4, R6 ;  /* 0x0000000408087c2b */ /* 0x001fd00008000006 */
[----:B------:R-:W-:Y:S02]  /*1300*/  FSEL R2, R4, R2, !P0 ;  /* 0x0000000204027208 */ /* 0x000fe40004000000 */
[----:B------:R-:W-:-:S06]  /*1310*/  FSEL R3, R5, R3, !P0 ;  /* 0x0000000305037208 */ /* 0x000fcc0004000000 */
[----:B--2---:R-:W-:-:S07]  /*1320*/  DFMA R8, -R8, R2, R18 ;  /* 0x000000020808722b */ /* 0x004fce0000000112 */
[----:B------:R-:W-:Y:S01]  /*1330*/  STG.E.64 desc[UR14][R14.64], R8 ;  /* 0x000000080e007986 */ /* 0x000fe2000c101b0e */
[----:B------:R-:W-:Y:S05]  /*1340*/  EXIT ;  /* 0x000000000000794d */ /* 0x000fea0003800000 */
.L_x_236:
[----:B------:R-:W-:-:S06]  /*1350*/  UISETP.GE.AND UP0, UPT, UR13, 0x1, UPT ;  /* 0x000000010d00788c */ /* 0x000fcc000bf06270 */
[----:B------:R-:W-:-:S13]  /*1360*/  PLOP3.LUT P0, PT, PT, PT, UP0, 0x80, 0x8 ;  /* 0x000000000008781c */ /* 0x000fda0003f0f008 */
[----:B------:R-:W-:Y:S05]  /*1370*/  @!P0 EXIT ;  /* 0x000000000000894d */ /* 0x000fea0003800000 */
[----:B------:R-:W-:Y:S01]  /*1380*/  UISETP.NE.AND UP0, UPT, UR13, 0x1, UPT ;  /* 0x000000010d00788c */ /* 0x000fe2000bf05270 */
[----:B------:R-:W-:-:S08]  /*1390*/  UMOV UR4, URZ ;  /* 0x000000ff00047c82 */ /* 0x000fd00008000000 */
[----:B------:R-:W-:Y:S05]  /*13a0*/  BRA.U !UP0, `(.L_x_253) ;  /* 0x0000000908d07547 */ /* 0x000fea000b800000 */
[----:B------:R-:W0:Y:S01]  /*13b0*/  S2R R0, SR_TID.X ;  /* 0x0000000000007919 */ /* 0x000e220000002100 */
[----:B------:R-:W1:Y:S01]  /*13c0*/  LDC.64 R28, c[0x0][0x3a8] ;  /* 0x0000ea00ff1c7b82 */ /* 0x000e620000000a00 */
[----:B------:R-:W-:Y:S01]  /*13d0*/  ULOP3.LUT UR4, UR13, 0x7ffffffe, URZ, 0xc0, !UPT ;  /* 0x7ffffffe0d047892 */ /* 0x000fe2000f8ec0ff */
[----:B------:R-:W2:Y:S01]  /*13e0*/  LDCU.64 UR26, c[0x0][0x3b0] ;  /* 0x00007600ff1a77ac */ /* 0x000ea20008000a00 */
[----:B------:R-:W3:Y:S01]  /*13f0*/  LDCU.64 UR22, c[0x0][0x3a0] ;  /* 0x00007400ff1677ac */ /* 0x000ee20008000a00 */
[----:B------:R-:W4:Y:S01]  /*1400*/  LDCU.128 UR16, c[0x0][0x390] ;  /* 0x00007200ff1077ac */ /* 0x000f220008000c00 */
[----:B------:R-:W0:Y:S01]  /*1410*/  LDCU.64 UR24, c[0x4][0x160] ;  /* 0x01002c00ff1877ac */ /* 0x000e220008000a00 */
[----:B------:R-:W-:Y:S01]  /*1420*/  UIADD3 UR4, UPT, UPT, -UR4, URZ, URZ ;  /* 0x000000ff04047290 */ /* 0x000fe2000fffe1ff */
[----:B0-234-:R-:W-:-:S11]  /*1430*/  IMAD.MOV.U32 R14, RZ, RZ, R0 ;  /* 0x000000ffff0e7224 */ /* 0x01dfd600078e0000 */
.L_x_267:
[C---:B------:R-:W-:Y:S01]  /*1440*/  ISETP.GE.AND P0, PT, R14.reuse, UR12, PT ;  /* 0x0000000c0e007c0c */ /* 0x040fe2000bf06270 */
[----:B------:R-:W-:Y:S01]  /*1450*/  UIADD3 UR4, UPT, UPT, UR4, 0x2, URZ ;  /* 0x0000000204047890 */ /* 0x000fe2000fffe0ff */
[----:B------:R-:W-:Y:S01]  /*1460*/  BSSY.RECONVERGENT B2, `(.L_x_254) ;  /* 0x0000051000027945 */ /* 0x000fe20003800200 */
[----:B------:R-:W-:Y:S02]  /*1470*/  VIADD R15, R14, 0x80 ;  /* 0x000000800e0f7836 */ /* 0x000fe40000000000 */
[----:B------:R-:W-:-:S08]  /*1480*/  UISETP.NE.AND UP0, UPT, UR4, URZ, UPT ;  /* 0x000000ff0400728c */ /* 0x000fd0000bf05270 */
[----:B0-2---:R-:W-:Y:S05]  /*1490*/  @P0 BRA `(.L_x_255) ;  /* 0x0000000400340947 */ /* 0x005fea0003800000 */
[----:B------:R-:W-:Y:S01]  /*14a0*/  IMAD.MOV.U32 R9, RZ, RZ, 0x8 ;  /* 0x00000008ff097424 */ /* 0x000fe200078e00ff */
[----:B------:R-:W0:Y:S03]  /*14b0*/  LDC.64 R4, c[0x0][0x388] ;  /* 0x0000e200ff047b82 */ /* 0x000e260000000a00 */
[----:B------:R-:W-:-:S06]  /*14c0*/  IMAD.WIDE R8, R14, R9, UR6 ;  /* 0x000000060e087e25 */ /* 0x000fcc000f8e0209 */
        /* <DEDUP_REMOVED lines=32> */
[----:B-1----:R-:W-:Y:S05]  /*16d0*/  CALL.REL.NOINC `($_ZN3cub18CUB_300001_SM_10006detail9transform16transform_kernelINS2_10policy_hubILb1EN4cuda3std3__45tupleIJN6thrust24THRUST_300001_SM_1000_NS6detail15normal_iteratorINSA_10device_ptrIdEEEESF_EEEE10policy1000Ei15LinearTransformSF_JPdSK_EEEvT0_iT1_T2_DpNS2_10kernel_argIT3_EE$__internal_trig_reduction_slowpathd) ;  /* 0x0000000c00707944 */ /* 0x002fea0003c00000 */
[----:B------:R-:W-:Y:S02]  /*16e0*/  IMAD.MOV.U32 R2, RZ, RZ, R4 ;  /* 0x000000ffff027224 */ /* 0x000fe400078e0004 */
[----:B------:R-:W-:-:S07]  /*16f0*/  IMAD.MOV.U32 R3, RZ, RZ, R5 ;  /* 0x000000ffff037224 */ /* 0x000fce00078e0005 */
.L_x_259:
[----:B------:R-:W-:Y:S05]  /*1700*/  BSYNC.RECONVERGENT B4 ;  /* 0x0000000000047941 */ /* 0x000fea0003800200 */
.L_x_258:
[----:B------:R-:W-:-:S07]  /*1710*/  VIADD R0, R0, 0x1 ;  /* 0x0000000100007836 */ /* 0x000fce0000000000 */
.L_x_257:
[----:B------:R-:W-:Y:S05]  /*1720*/  BSYNC.RECONVERGENT B3 ;  /* 0x0000000000037941 */ /* 0x000fea0003800200 */
.L_x_256:
        /* <DEDUP_REMOVED lines=12> */
[----:B-1----:R-:W-:Y:S01]  /*17f0*/  DFMA R8, R8, UR26, R28 ;  /* 0x0000001a08087c2b */ /* 0x002fe2000800001c */
[----:B------:R-:W-:Y:S01]  /*1800*/  IMAD.MOV.U32 R25, RZ, RZ, 0x3da8ff83 ;  /* 0x3da8ff83ff197424 */ /* 0x000fe200078e00ff */
[----:B------:R-:W-:Y:S01]  /*1810*/  ISETP.NE.U32.AND P0, PT, R12, 0x1, PT ;  /* 0x000000010c00780c */ /* 0x000fe20003f05070 */
[----:B------:R-:W-:-:S03]  /*1820*/  DMUL R12, R2, R2 ;  /* 0x00000002020c7228 */ /* 0x000fc60000000000 */
[----:B------:R-:W-:Y:S02]  /*1830*/  FSEL R24, R24, -8.06006814911005101289e+34, !P0 ;  /* 0xf9785eba18187808 */ /* 0x000fe40004000000 */
[----:B------:R-:W-:-:S06]  /*1840*/  FSEL R25, -R25, 0.11223486810922622681, !P0 ;  /* 0x3de5db6519197808 */ /* 0x000fcc0004000100 */
[----:B--2---:R-:W-:-:S08]  /*1850*/  DFMA R4, R12, R24, R4 ;  /* 0x000000180c04722b */ /* 0x004fd00000000004 */
[----:B------:R-:W-:-:S08]  /*1860*/  DFMA R4, R12, R4, R6 ;  /* 0x000000040c04722b */ /* 0x000fd00000000006 */
[----:B---3--:R-:W-:-:S08]  /*1870*/  DFMA R4, R12, R4, R16 ;  /* 0x000000040c04722b */ /* 0x008fd00000000010 */
[----:B------:R-:W-:-:S08]  /*1880*/  DFMA R4, R12, R4, R18 ;  /* 0x000000040c04722b */ /* 0x000fd00000000012 */
[----:B----4-:R-:W-:-:S08]  /*1890*/  DFMA R4, R12, R4, R20 ;  /* 0x000000040c04722b */ /* 0x010fd00000000014 */
[----:B------:R-:W-:-:S08]  /*18a0*/  DFMA R4, R12, R4, R22 ;  /* 0x000000040c04722b */ /* 0x000fd00000000016 */
[----:B------:R-:W-:Y:S02]  /*18b0*/  DFMA R2, R4, R2, R2 ;  /* 0x000000020402722b */ /* 0x000fe40000000002 */
[----:B------:R-:W-:-:S10]  /*18c0*/  DFMA R4, R12, R4, 1 ;  /* 0x3ff000000c04742b */ /* 0x000fd40000000004 */
[----:B------:R-:W-:Y:S02]  /*18d0*/  FSEL R4, R4, R2, !P0 ;  /* 0x0000000204047208 */ /* 0x000fe40004000000 */
[----:B------:R-:W-:Y:S02]  /*18e0*/  FSEL R5, R5, R3, !P0 ;  /* 0x0000000305057208 */ /* 0x000fe40004000000 */
[----:B------:R-:W-:-:S04]  /*18f0*/  LOP3.LUT P0, RZ, R0, 0x2, RZ, 0xc0, !PT ;  /* 0x0000000200ff7812 */ /* 0x000fc8000780c0ff */
[----:B------:R-:W-:-:S10]  /*1900*/  DADD R2, RZ, -R4 ;  /* 0x00000000ff027229 */ /* 0x000fd40000000804 */
[----:B------:R-:W-:Y:S02]  /*1910*/  FSEL R2, R4, R2, !P0 ;  /* 0x0000000204027208 */ /* 0x000fe40004000000 */
[----:B------:R-:W-:Y:S01]  /*1920*/  FSEL R3, R5, R3, !P0 ;  /* 0x0000000305037208 */ /* 0x000fe20004000000 */
[----:B------:R-:W-:-:S05]  /*1930*/  IMAD.MOV.U32 R5, RZ, RZ, 0x8 ;  /* 0x00000008ff057424 */ /* 0x000fca00078e00ff */
[----:B-----5:R-:W-:Y:S01]  /*1940*/  DFMA R8, -R8, R2, R10 ;  /* 0x000000020808722b */ /* 0x020fe2000000010a */
[----:B------:R-:W-:-:S06]  /*1950*/  IMAD.WIDE R2, R14, R5, UR8 ;  /* 0x000000080e027e25 */ /* 0x000fcc000f8e0205 */
[----:B------:R0:W-:Y:S04]  /*1960*/  STG.E.64 desc[UR14][R2.64], R8 ;  /* 0x0000000802007986 */ /* 0x0001e8000c101b0e */
.L_x_255:
[----:B------:R-:W-:Y:S05]  /*1970*/  BSYNC.RECONVERGENT B2 ;  /* 0x0000000000027941 */ /* 0x000fea0003800200 */
.L_x_254:
[----:B------:R-:W-:Y:S01]  /*1980*/  ISETP.GE.AND P0, PT, R15, UR12, PT ;  /* 0x0000000c0f007c0c */ /* 0x000fe2000bf06270 */
[----:B------:R-:W-:-:S12]  /*1990*/  BSSY.RECONVERGENT B2, `(.L_x_260) ;  /* 0x0000050000027945 */ /* 0x000fd80003800200 */
[----:B------:R-:W-:Y:S05]  /*19a0*/  @P0 BRA `(.L_x_261) ;  /* 0x0000000400380947 */ /* 0x000fea0003800000 */
[----:B0-----:R-:W-:Y:S01]  /*19b0*/  IMAD.MOV.U32 R8, RZ, RZ, 0x8 ;  /* 0x00000008ff087424 */ /* 0x001fe200078e00ff */
        /* <DEDUP_REMOVED lines=35> */
.L_x_265:
[----:B------:R-:W-:Y:S05]  /*1bf0*/  BSYNC.RECONVERGENT B4 ;  /* 0x0000000000047941 */ /* 0x000fea0003800200 */
.L_x_264:
[----:B------:R-:W-:Y:S01]  /*1c00*/  VIADD R0, R0, 0x1 ;  /* 0x0000000100007836 */ /* 0x000fe20000000000 */
[----:B------:R-:W-:Y:S06]  /*1c10*/  BRA `(.L_x_266) ;  /* 0x0000000000087947 */ /* 0x000fec0003800000 */
.L_x_263:
[----:B------:R-:W-:Y:S01]  /*1c20*/  DMUL R2, RZ, R4 ;  /* 0x00000004ff027228 */ /* 0x000fe20000000000 */
[----:B------:R-:W-:-:S10]  /*1c30*/  IMAD.MOV.U32 R0, RZ, RZ, 0x1 ;  /* 0x00000001ff007424 */ /* 0x000fd400078e00ff */
.L_x_266:
[----:B------:R-:W-:Y:S05]  /*1c40*/  BSYNC.RECONVERGENT B3 ;  /* 0x0000000000037941 */ /* 0x000fea0003800200 */
.L_x_262:
        /* <DEDUP_REMOVED lines=28> */
[----:B------:R-:W-:Y:S01]  /*1e10*/  LOP3.LUT P0, RZ, R0, 0x2, RZ, 0xc0, !PT ;  /* 0x0000000200ff7812 */ /* 0x000fe2000780c0ff */
[----:B------:R-:W-:-:S03]  /*1e20*/  IMAD.MOV.U32 R0, RZ, RZ, 0x8 ;  /* 0x00000008ff007424 */ /* 0x000fc600078e00ff */
[----:B------:R-:W-:-:S10]  /*1e30*/  DADD R2, RZ, -R4 ;  /* 0x00000000ff027229 */ /* 0x000fd40000000804 */
[----:B------:R-:W-:Y:S02]  /*1e40*/  FSEL R2, R4, R2, !P0 ;  /* 0x0000000204027208 */ /* 0x000fe40004000000 */
[----:B------:R-:W-:-:S06]  /*1e50*/  FSEL R3, R5, R3, !P0 ;  /* 0x0000000305037208 */ /* 0x000fcc0004000000 */
[----:B-----5:R-:W-:Y:S01]  /*1e60*/  DFMA R8, -R8, R2, R10 ;  /* 0x000000020808722b */ /* 0x020fe2000000010a */
[----:B------:R-:W-:-:S06]  /*1e70*/  IMAD.WIDE R2, R15, R0, UR8 ;  /* 0x000000080f027e25 */ /* 0x000fcc000f8e0200 */
[----:B------:R2:W-:Y:S04]  /*1e80*/  STG.E.64 desc[UR14][R2.64], R8 ;  /* 0x0000000802007986 */ /* 0x0005e8000c101b0e */
.L_x_261:
[----:B------:R-:W-:Y:S05]  /*1e90*/  BSYNC.RECONVERGENT B2 ;  /* 0x0000000000027941 */ /* 0x000fea0003800200 */
.L_x_260:
[----:B------:R-:W-:Y:S01]  /*1ea0*/  VIADD R14, R14, 0x100 ;  /* 0x000001000e0e7836 */ /* 0x000fe20000000000 */
[----:B------:R-:W-:Y:S06]  /*1eb0*/  BRA.U UP0, `(.L_x_267) ;  /* 0xfffffff500607547 */ /* 0x000fec000b83ffff */
[----:B------:R-:W3:Y:S02]  /*1ec0*/  LDCU UR13, c[0x0][0x384] ;  /* 0x00007080ff0d77ac */ /* 0x000ee40008000800 */
[----:B---3--:R-:W-:-:S04]  /*1ed0*/  USHF.L.U32 UR4, UR13, 0x7, URZ ;  /* 0x000000070d047899 */ /* 0x008fc800080006ff */
[----:B------:R-:W-:-:S12]  /*1ee0*/  ULOP3.LUT UR4, UR4, 0xffffff00, URZ, 0xc0, !UPT ;  /* 0xffffff0004047892 */ /* 0x000fd8000f8ec0ff */
.L_x_253:
[----:B------:R-:W-:-:S04]  /*1ef0*/  ULOP3.LUT UR5, UR13, 0x1, URZ, 0xc0, !UPT ;  /* 0x000000010d057892 */ /* 0x000fc8000f8ec0ff */
[----:B------:R-:W-:-:S06]  /*1f00*/  UISETP.NE.U32.AND UP0, UPT, UR5, 0x1, UPT ;  /* 0x000000010500788c */ /* 0x000fcc000bf05070 */
[----:B------:R-:W-:-:S13]  /*1f10*/  PLOP3.LUT P0, PT, PT, PT, UP0, 0x80, 0x8 ;  /* 0x000000000008781c */ /* 0x000fda0003f0f008 */
[----:B------:R-:W-:Y:S05]  /*1f20*/  @P0 EXIT ;  /* 0x000000000000094d */ /* 0x000fea0003800000 */
[----:B------:R-:W3:Y:S02]  /*1f30*/  S2R R0, SR_TID.X ;  /* 0x0000000000007919 */ /* 0x000ee40000002100 */
[----:B---3--:R-:W-:-:S05]  /*1f40*/  VIADD R14, R0, UR4 ;  /* 0x00000004000e7c36 */ /* 0x008fca0008000000 */
[----:B------:R-:W-:-:S13]  /*1f50*/  ISETP.GE.AND P0, PT, R14, UR12, PT ;  /* 0x0000000c0e007c0c */ /* 0x000fda000bf06270 */
[----:B------:R-:W-:Y:S05]  /*1f60*/  @P0 EXIT ;  /* 0x000000000000094d */ /* 0x000fea0003800000 */
[----:B0-2---:R-:W-:Y:S01]  /*1f70*/  IMAD.MOV.U32 R9, RZ, RZ, 0x8 ;  /* 0x00000008ff097424 */ /* 0x005fe200078e00ff */
[----:B------:R-:W0:Y:S01]  /*1f80*/  LDC.64 R4, c[0x0][0x388] ;  /* 0x0000e200ff047b82 */ /* 0x000e220000000a00 */
[----:B------:R-:W2:Y:S02]  /*1f90*/  LDCU.64 UR12, c[0x0][0x3a0] ;  /* 0x00007400ff0c77ac */ /* 0x000ea40008000a00 */
[C---:B------:R-:W-:Y:S01]  /*1fa0*/  IMAD.WIDE R8, R14.reuse, R9, UR6 ;  /* 0x000000060e087e25 */ /* 0x040fe2000f8e0209 */
[----:B------:R-:W0:Y:S05]  /*1fb0*/  LDCU.128 UR4, c[0x0][0x390] ;  /* 0x00007200ff0477ac */ /* 0x000e2a0008000c00 */
[----:B------:R-:W3:Y:S01]  /*1fc0*/  LDG.E.64 R8, desc[UR14][R8.64] ;  /* 0x0000000e08087981 */ /* 0x000ee2000c1e1b00 */
[----:B------:R-:W-:Y:S01]  /*1fd0*/  IMAD.MOV.U32 R19, RZ, RZ, 0x8 ;  /* 0x00000008ff137424 */ /* 0x000fe200078e00ff */
[----:B------:R-:W-:Y:S03]  /*1fe0*/  BSSY.RECONVERGENT B2, `(.L_x_268) ;  /* 0x0000025000027945 */ /* 0x000fe60003800200 */
[----:B------:R-:W-:Y:S01]  /*1ff0*/  IMAD.WIDE R18, R14, R19, UR10 ;  /* 0x0000000a0e127e25 */ /* 0x000fe2000f8e0213 */
[----:B---3--:R-:W-:-:S02]  /*2000*/  DMUL R2, R8, R8 ;  /* 0x0000000808027228 */ /* 0x008fc40000000000 */
        /* <DEDUP_REMOVED lines=29> */
.L_x_271:
[----:B------:R-:W-:Y:S05]  /*21e0*/  BSYNC.RECONVERGENT B3 ;  /* 0x0000000000037941 */ /* 0x000fea0003800200 */
.L_x_270:
[----:B------:R-:W-:Y:S01]  /*21f0*/  VIADD R0, R0, 0x1 ;  /* 0x0000000100007836 */ /* 0x000fe20000000000 */
[----:B------:R-:W-:Y:S06]  /*2200*/  BRA `(.L_x_272) ;  /* 0x0000000000087947 */ /* 0x000fec0003800000 */
.L_x_269:
[----:B------:R-:W-:Y:S01]  /*2210*/  DMUL R2, RZ, R10 ;  /* 0x0000000aff027228 */ /* 0x000fe20000000000 */
[----:B------:R-:W-:-:S10]  /*2220*/  IMAD.MOV.U32 R0, RZ, RZ, 0x1 ;  /* 0x00000001ff007424 */ /* 0x000fd400078e00ff */
.L_x_272:
[----:B------:R-:W-:Y:S05]  /*2230*/  BSYNC.RECONVERGENT B2 ;  /* 0x0000000000027941 */ /* 0x000fea0003800200 */
.L_x_268:
        /* <DEDUP_REMOVED lines=38> */
        .type           $_ZN3cub18CUB_300001_SM_10006detail9transform16transform_kernelINS2_10policy_hubILb1EN4cuda3std3__45tupleIJN6thrust24THRUST_300001_SM_1000_NS6detail15normal_iteratorINSA_10device_ptrIdEEEESF_EEEE10policy1000Ei15LinearTransformSF_JPdSK_EEEvT0_iT1_T2_DpNS2_10kernel_argIT3_EE$__internal_trig_reduction_slowpathd,@function
        .size           $_ZN3cub18CUB_300001_SM_10006detail9transform16transform_kernelINS2_10policy_hubILb1EN4cuda3std3__45tupleIJN6thrust24THRUST_300001_SM_1000_NS6detail15normal_iteratorINSA_10device_ptrIdEEEESF_EEEE10policy1000Ei15LinearTransformSF_JPdSK_EEEvT0_iT1_T2_DpNS2_10kernel_argIT3_EE$__internal_trig_reduction_slowpathd,(.L_x_321 - $_ZN3cub18CUB_300001_SM_10006detail9transform16transform_kernelINS2_10policy_hubILb1EN4cuda3std3__45tupleIJN6thrust24THRUST_300001_SM_1000_NS6detail15normal_iteratorINSA_10device_ptrIdEEEESF_EEEE10policy1000Ei15LinearTransformSF_JPdSK_EEEvT0_iT1_T2_DpNS2_10kernel_argIT3_EE$__internal_trig_reduction_slowpathd)
$_ZN3cub18CUB_300001_SM_10006detail9transform16transform_kernelINS2_10policy_hubILb1EN4cuda3std3__45tupleIJN6thrust24THRUST_300001_SM_1000_NS6detail15normal_iteratorINSA_10device_ptrIdEEEESF_EEEE10policy1000Ei15LinearTransformSF_JPdSK_EEEvT0_iT1_T2_DpNS2_10kernel_argIT3_EE$__internal_trig_reduction_slowpathd:
[--C-:B------:R-:W-:Y:S01]  /*24a0*/  SHF.R.U32.HI R22, RZ, 0x14, R0.reuse ;  /* 0x00000014ff167819 */ /* 0x100fe20000011600 */
[----:B------:R-:W-:Y:S02]  /*24b0*/  IMAD.MOV.U32 R5, RZ, RZ, R0 ;  /* 0x000000ffff057224 */ /* 0x000fe400078e0000 */
[----:B------:R-:W-:Y:S01]  /*24c0*/  IMAD.MOV.U32 R7, RZ, RZ, RZ ;  /* 0x000000ffff077224 */ /* 0x000fe200078e00ff */
        /* <DEDUP_REMOVED lines=21> */
.L_x_277:
[----:B------:R-:W1:Y:S01]  /*2620*/  LDC.64 R10, c[0x4][0x158] ;  /* 0x01005600ff0a7b82 */ /* 0x000e620000000a00 */
[----:B0-----:R-:W-:Y:S02]  /*2630*/  R2UR UR28, R26 ;  /* 0x000000001a1c72ca */ /* 0x001fe400000e0000 */
[----:B------:R-:W-:Y:S01]  /*2640*/  R2UR UR29, R27 ;  /* 0x000000001b1d72ca */ /* 0x000fe200000e0000 */
[----:B-1----:R-:W-:-:S12]  /*2650*/  IMAD.WIDE R10, R4, 0x8, R10 ;  /* 0x00000008040a7825 */ /* 0x002fd800078e020a */
[----:B------:R-:W2:Y:S01]  /*2660*/  LDG.E.64.CONSTANT R10, desc[UR28][R10.64] ;  /* 0x0000001c0a0a7981 */ /* 0x000ea2000c1e9b00 */
[----:B------:R-:W-:Y:S02]  /*2670*/  VIADD R5, R5, 0x1 ;  /* 0x0000000105057836 */ /* 0x000fe40000000000 */
[----:B------:R-:W-:Y:S02]  /*2680*/  VIADD R4, R4, 0x1 ;  /* 0x0000000104047836 */ /* 0x000fe40000000000 */
[----:B--2---:R-:W-:-:S04]  /*2690*/  IMAD.WIDE.U32 R12, P2, R10, R3, R12 ;  /* 0x000000030a0c7225 */ /* 0x004fc8000784000c */
[----:B------:R-:W-:-:S05]  /*26a0*/  IMAD R21, R10, R7, RZ ;  /* 0x000000070a157224 */ /* 0x000fca00078e02ff */
[----:B------:R-:W-:Y:S01]  /*26b0*/  IADD3 R13, P0, PT, R21, R13, RZ ;  /* 0x0000000d150d7210 */ /* 0x000fe20007f1e0ff */
[----:B------:R-:W-:-:S05]  /*26c0*/  IMAD R21, R11, R3, RZ ;  /* 0x000000030b157224 */ /* 0x000fca00078e02ff */
[----:B------:R-:W-:Y:S01]  /*26d0*/  IADD3 R13, P1, PT, R21, R13, RZ ;  /* 0x0000000d150d7210 */ /* 0x000fe20007f3e0ff */
[C---:B------:R-:W-:Y:S02]  /*26e0*/  IMAD R21, R6.reuse, 0x8, R1 ;  /* 0x0000000806157824 */ /* 0x040fe400078e0201 */
[----:B------:R-:W-:-:S03]  /*26f0*/  VIADD R6, R6, 0x1 ;  /* 0x0000000106067836 */ /* 0x000fc60000000000 */
[----:B------:R0:W-:Y:S02]  /*2700*/  STL.64 [R21], R12 ;  /* 0x0000000c15007387 */ /* 0x0001e40000100a00 */
[----:B0-----:R-:W-:-:S04]  /*2710*/  IMAD.HI.U32 R12, R10, R7, RZ ;  /* 0x000000070a0c7227 */ /* 0x001fc800078e00ff */
[----:B------:R-:W-:-:S04]  /*2720*/  IMAD.HI.U32 R10, R11, R3, RZ ;  /* 0x000000030b0a7227 */ /* 0x000fc800078e00ff */
[----:B------:R-:W-:Y:S02]  /*2730*/  IMAD.X R12, RZ, RZ, R12, P2 ;  /* 0x000000ffff0c7224 */ /* 0x000fe400010e060c */
[----:B------:R-:W-:-:S03]  /*2740*/  IMAD.HI.U32 R13, R11, R7, RZ ;  /* 0x000000070b0d7227 */ /* 0x000fc600078e00ff */
[----:B------:R-:W-:Y:S01]  /*2750*/  IADD3.X R10, P0, PT, R10, R12, RZ, P0, !PT ;  /* 0x0000000c0a0a7210 */ /* 0x000fe2000071e4ff */
[----:B------:R-:W-:-:S04]  /*2760*/  IMAD R11, R11, R7, RZ ;  /* 0x000000070b0b7224 */ /* 0x000fc800078e02ff */
[----:B------:R-:W-:Y:S01]  /*2770*/  IMAD.X R13, RZ, RZ, R13, P0 ;  /* 0x000000ffff0d7224 */ /* 0x000fe200000e060d */
[----:B------:R-:W-:Y:S02]  /*2780*/  ISETP.NE.AND P0, PT, R5, -0xf, PT ;  /* 0xfffffff10500780c */ /* 0x000fe40003f05270 */
[----:B------:R-:W-:-:S05]  /*2790*/  IADD3.X R10, P1, PT, R11, R10, RZ, P1, !PT ;  /* 0x0000000a0b0a7210 */ /* 0x000fca0000f3e4ff */
[----:B------:R-:W-:Y:S02]  /*27a0*/  IMAD.X R13, RZ, RZ, R13, P1 ;  /* 0x000000ffff0d7224 */ /* 0x000fe400008e060d */
[----:B------:R-:W-:-:S04]  /*27b0*/  IMAD.MOV.U32 R12, RZ, RZ, R10 ;  /* 0x000000ffff0c7224 */ /* 0x000fc800078e000a */
[----:B------:R-:W-:Y:S05]  /*27c0*/  @P0 BRA `(.L_x_277) ;  /* 0xfffffffc00940947 */ /* 0x000fea000383ffff */
[----:B------:R-:W-:Y:S05]  /*27d0*/  BSYNC.RECONVERGENT B1 ;  /* 0x0000000000017941 */ /* 0x000fea0003800200 */
.L_x_276:
[----:B------:R-:W-:-:S07]  /*27e0*/  IMAD.MOV.U32 R4, RZ, RZ, R20 ;  /* 0x000000ffff047224 */ /* 0x000fce00078e0014 */
.L_x_275:
[----:B------:R-:W-:Y:S05]  /*27f0*/  BSYNC.RECONVERGENT B0 ;  /* 0x0000000000007941 */ /* 0x000fea0003800200 */
.L_x_274:
[----:B------:R-:W-:Y:S01]  /*2800*/  LOP3.LUT P0, R22, R22, 0x3f, RZ, 0xc0, !PT ;  /* 0x0000003f16167812 */ /* 0x000fe2000780c0ff */
[----:B------:R-:W-:-:S04]  /*2810*/  IMAD.IADD R4, R16, 0x1, R4 ;  /* 0x0000000110047824 */ /* 0x000fc800078e0204 */
[----:B------:R-:W-:-:S05]  /*2820*/  IMAD.U32 R4, R4, 0x8, R1 ;  /* 0x0000000804047824 */ /* 0x000fca00078e0001 */
[----:B------:R0:W-:Y:S04]  /*2830*/  STL.64 [R4+-0x78], R12 ;  /* 0xffff880c04007387 */ /* 0x0001e80000100a00 */
[----:B------:R-:W2:Y:S04]  /*2840*/  @P0 LDL.64 R10, [R1+0x8] ;  /* 0x00000800010a0983 */ /* 0x000ea80000100a00 */
[----:B------:R-:W3:Y:S04]  /*2850*/  LDL.64 R6, [R1+0x18] ;  /* 0x0000180001067983 */ /* 0x000ee80000100a00 */
[----:B0-----:R-:W4:Y:S01]  /*2860*/  LDL.64 R4, [R1+0x10] ;  /* 0x0000100001047983 */ /* 0x001f220000100a00 */
[----:B------:R-:W-:Y:S01]  /*2870*/  BSSY.RECONVERGENT B0, `(.L_x_278) ;  /* 0x0000035000007945 */ /* 0x000fe20003800200 */
[----:B--2---:R-:W-:-:S02]  /*2880*/  @P0 SHF.R.U64 R16, R10, 0x1, R11 ;  /* 0x000000010a100819 */ /* 0x004fc4000000120b */
[----:B------:R-:W-:Y:S02]  /*2890*/  @P0 SHF.R.U32.HI R11, RZ, 0x1, R11 ;  /* 0x00000001ff0b0819 */ /* 0x000fe4000001160b */
[----:B------:R-:W-:Y:S02]  /*28a0*/  @P0 LOP3.LUT R10, R22, 0x3f, RZ, 0x3c, !PT ;  /* 0x0000003f160a0812 */ /* 0x000fe400078e3cff */
[----:B----4-:R-:W-:Y:S02]  /*28b0*/  @P0 SHF.L.U32 R13, R4, R22, RZ ;  /* 0x00000016040d0219 */ /* 0x010fe400000006ff */
[----:B------:R-:W-:Y:S02]  /*28c0*/  @P0 SHF.R.U64 R16, R16, R10, R11 ;  /* 0x0000000a10100219 */ /* 0x000fe4000000120b */
[--C-:B------:R-:W-:Y:S02]  /*28d0*/  @P0 SHF.R.U32.HI R3, RZ, 0x1, R5.reuse ;  /* 0x00000001ff030819 */ /* 0x100fe40000011605 */
[----:B------:R-:W-:-:S02]  /*28e0*/  @P0 SHF.R.U64 R20, R4, 0x1, R5 ;  /* 0x0000000104140819 */ /* 0x000fc40000001205 */
[----:B------:R-:W-:Y:S02]  /*28f0*/  @P0 SHF.L.U64.HI R12, R4, R22, R5 ;  /* 0x00000016040c0219 */ /* 0x000fe40000010205 */
[----:B------:R-:W-:Y:S02]  /*2900*/  @P0 SHF.R.U32.HI R21, RZ, R10, R11 ;  /* 0x0000000aff150219 */ /* 0x000fe4000001160b */
[----:B------:R-:W-:Y:S02]  /*2910*/  @P0 LOP3.LUT R4, R13, R16, RZ, 0xfc, !PT ;  /* 0x000000100d040212 */ /* 0x000fe400078efcff */
[----:B---3--:R-:W-:Y:S02]  /*2920*/  @P0 SHF.L.U32 R11, R6, R22, RZ ;  /* 0x00000016060b0219 */ /* 0x008fe400000006ff */
[----:B------:R-:W-:Y:S02]  /*2930*/  @P0 SHF.R.U64 R20, R20, R10, R3 ;  /* 0x0000000a14140219 */ /* 0x000fe40000001203 */
[----:B------:R-:W-:-:S02]  /*2940*/  @P0 LOP3.LUT R5, R12, R21, RZ, 0xfc, !PT ;  /* 0x000000150c050212 */ /* 0x000fc400078efcff */
[----:B------:R-:W-:Y:S02]  /*2950*/  @P0 SHF.L.U64.HI R22, R6, R22, R7 ;  /* 0x0000001606160219 */ /* 0x000fe40000010207 */
[----:B------:R-:W-:Y:S01]  /*2960*/  @P0 SHF.R.U32.HI R3, RZ, R10, R3 ;  /* 0x0000000aff030219 */ /* 0x000fe20000011603 */
[C---:B------:R-:W-:Y:S01]  /*2970*/  IMAD.SHL.U32 R10, R4.reuse, 0x4, RZ ;  /* 0x00000004040a7824 */ /* 0x040fe200078e00ff */
[----:B------:R-:W-:Y:S02]  /*2980*/  @P0 LOP3.LUT R6, R11, R20, RZ, 0xfc, !PT ;  /* 0x000000140b060212 */ /* 0x000fe400078efcff */
[----:B------:R-:W-:Y:S02]  /*2990*/  SHF.L.U64.HI R4, R4, 0x2, R5 ;  /* 0x0000000204047819 */ /* 0x000fe40000010205 */
[----:B------:R-:W-:Y:S02]  /*29a0*/  SHF.L.W.U32.HI R13, R5, 0x2, R6 ;  /* 0x00000002050d7819 */ /* 0x000fe40000010e06 */
[----:B------:R-:W-:-:S02]  /*29b0*/  @P0 LOP3.LUT R7, R22, R3, RZ, 0xfc, !PT ;  /* 0x0000000316070212 */ /* 0x000fc400078efcff */
        /* <DEDUP_REMOVED lines=12> */
[----:B------:R-:W-:-:S04]  /*2a80*/  ISETP.NE.U32.AND P1, PT, R3, RZ, PT ;  /* 0x000000ff0300720c */ /* 0x000fc80003f25070 */
[----:B------:R-:W-:-:S06]  /*2a90*/  SEL R6, R13, R3, !P1 ;  /* 0x000000030d067207 */ /* 0x000fcc0004800000 */
[----:B------:R-:W0:Y:S02]  /*2aa0*/  FLO.U32 R6, R6 ;  /* 0x0000000600067300 */ /* 0x000e2400000e0000 */
[C---:B0-----:R-:W-:Y:S02]  /*2ab0*/  IADD3 R11, PT, PT, -R6.reuse, 0x1f, RZ ;  /* 0x0000001f060b7810 */ /* 0x041fe40007ffe1ff */
[----:B------:R-:W-:-:S03]  /*2ac0*/  IADD3 R6, PT, PT, -R6, 0x3f, RZ ;  /* 0x0000003f06067810 */ /* 0x000fc60007ffe1ff */
[----:B------:R-:W-:-:S05]  /*2ad0*/  @P1 IMAD.MOV R6, RZ, RZ, R11 ;  /* 0x000000ffff061224 */ /* 0x000fca00078e020b */
[----:B------:R-:W-:Y:S01]  /*2ae0*/  ISETP.NE.AND P1, PT, R6, RZ, PT ;  /* 0x000000ff0600720c */ /* 0x000fe20003f25270 */
[----:B------:R-:W-:Y:S01]  /*2af0*/  @!P0 IMAD.MOV R10, RZ, RZ, -R10 ;  /* 0x000000ffff0a8224 */ /* 0x000fe200078e0a0a */
[----:B------:R-:W-:-:S11]  /*2b00*/  SEL R5, R4, R5, P0 ;  /* 0x0000000504057207 */ /* 0x000fd60000000000 */
[----:B------:R-:W-:Y:S05]  /*2b10*/  @!P1 BRA `(.L_x_279) ;  /* 0x0000000000289947 */ /* 0x000fea0003800000 */
[----:B------:R-:W-:Y:S02]  /*2b20*/  LOP3.LUT R4, R6, 0x3f, RZ, 0xc0, !PT ;  /* 0x0000003f06047812 */ /* 0x000fe400078ec0ff */
[----:B------:R-:W-:Y:S02]  /*2b30*/  SHF.R.U64 R10, R10, 0x1, R5 ;  /* 0x000000010a0a7819 */ /* 0x000fe40000001205 */
[CC--:B------:R-:W-:Y:S02]  /*2b40*/  SHF.L.U64.HI R3, R13.reuse, R4.reuse, R3 ;  /* 0x000000040d037219 */ /* 0x0c0fe40000010203 */
[----:B------:R-:W-:Y:S02]  /*2b50*/  SHF.L.U32 R13, R13, R4, RZ ;  /* 0x000000040d0d7219 */ /* 0x000fe400000006ff */
[----:B------:R-:W-:Y:S02]  /*2b60*/  SHF.R.U32.HI R5, RZ, 0x1, R5 ;  /* 0x00000001ff057819 */ /* 0x000fe40000011605 */
[----:B------:R-:W-:-:S04]  /*2b70*/  LOP3.LUT R4, R6, 0x3f, RZ, 0xc, !PT ;  /* 0x0000003f06047812 */ /* 0x000fc800078e0cff */
[-CC-:B------:R-:W-:Y:S02]  /*2b80*/  SHF.R.U64 R10, R10, R4.reuse, R5.reuse ;  /* 0x000000040a0a7219 */ /* 0x180fe40000001205 */
[----:B------:R-:W-:Y:S02]  /*2b90*/  SHF.R.U32.HI R4, RZ, R4, R5 ;  /* 0x00000004ff047219 */ /* 0x000fe40000011605 */
[----:B------:R-:W-:Y:S02]  /*2ba0*/  LOP3.LUT R13, R13, R10, RZ, 0xfc, !PT ;  /* 0x0000000a0d0d7212 */ /* 0x000fe400078efcff */
[----:B------:R-:W-:-:S07]  /*2bb0*/  LOP3.LUT R3, R3, R4, RZ, 0xfc, !PT ;  /* 0x0000000403037212 */ /* 0x000fce00078efcff */
.L_x_279:
[----:B------:R-:W-:Y:S05]  /*2bc0*/  BSYNC.RECONVERGENT B0 ;  /* 0x0000000000007941 */ /* 0x000fea0003800200 */
.L_x_278:
        /* <DEDUP_REMOVED lines=20> */
[----:B------:R-:W-:Y:S02]  /*2d10*/  IADD3 R10, P2, PT, R10, 0x1, RZ ;  /* 0x000000010a0a7810 */ /* 0x000fe40007f5e0ff */
[----:B------:R-:W-:Y:S02]  /*2d20*/  SEL R5, RZ, 0xffffffff, !P1 ;  /* 0xffffffffff057807 */ /* 0x000fe40004800000 */
[----:B------:R-:W-:Y:S01]  /*2d30*/  LOP3.LUT P1, R0, R0, 0x80000000, RZ, 0xc0, !PT ;  /* 0x8000000000007812 */ /* 0x000fe2000782c0ff */
[----:B------:R-:W-:Y:S02]  /*2d40*/  IMAD.X R3, RZ, RZ, R3, P2 ;  /* 0x000000ffff037224 */ /* 0x000fe400010e0603 */
[----:B------:R-:W-:Y:S01]  /*2d50*/  IMAD.IADD R5, R5, 0x1, -R6 ;  /* 0x0000000105057824 */ /* 0x000fe200078e0a06 */
[----:B------:R-:W-:-:S02]  /*2d60*/  @!P0 LOP3.LUT R0, R0, 0x80000000, RZ, 0x3c, !PT ;  /* 0x8000000000008812 */ /* 0x000fc400078e3cff */
[----:B------:R-:W-:Y:S01]  /*2d70*/  SHF.R.U64 R4, R10, 0xa, R3 ;  /* 0x0000000a0a047819 */ /* 0x000fe20000001203 */
[----:B------:R-:W-:-:S03]  /*2d80*/  IMAD.SHL.U32 R5, R5, 0x100000, RZ ;  /* 0x0010000005057824 */ /* 0x000fc600078e00ff */
[----:B------:R-:W-:-:S03]  /*2d90*/  IADD3 R4, P2, PT, R4, 0x1, RZ ;  /* 0x0000000104047810 */ /* 0x000fc60007f5e0ff */
[----:B------:R-:W-:Y:S01]  /*2da0*/  @P1 IMAD.MOV R7, RZ, RZ, -R7 ;  /* 0x000000ffff071224 */ /* 0x000fe200078e0a07 */
[----:B------:R-:W-:-:S04]  /*2db0*/  LEA.HI.X R3, R3, RZ, RZ, 0x16, P2 ;  /* 0x000000ff03037211 */ /* 0x000fc800010fb4ff */
[--C-:B------:R-:W-:Y:S02]  /*2dc0*/  SHF.R.U64 R4, R4, 0x1, R3.reuse ;  /* 0x0000000104047819 */ /* 0x100fe40000001203 */
[----:B------:R-:W-:Y:S02]  /*2dd0*/  SHF.R.U32.HI R6, RZ, 0x1, R3 ;  /* 0x00000001ff067819 */ /* 0x000fe40000011603 */
[----:B------:R-:W-:-:S04]  /*2de0*/  IADD3 R3, P2, P3, RZ, RZ, R4 ;  /* 0x000000ffff037210 */ /* 0x000fc80007b5e004 */
[----:B------:R-:W-:-:S04]  /*2df0*/  IADD3.X R5, PT, PT, R5, 0x3fe00000, R6, P2, P3 ;  /* 0x3fe0000005057810 */ /* 0x000fc800017e6406 */
[----:B------:R-:W-:-:S07]  /*2e00*/  LOP3.LUT R5, R5, R0, RZ, 0xfc, !PT ;  /* 0x0000000005057212 */ /* 0x000fce00078efcff */
.L_x_273:
[----:B------:R-:W-:Y:S02]  /*2e10*/  IMAD.MOV.U32 R4, RZ, RZ, R3 ;  /* 0x000000ffff047224 */ /* 0x000fe400078e0003 */
[----:B------:R-:W-:Y:S02]  /*2e20*/  IMAD.MOV.U32 R3, RZ, RZ, 0x0 ;  /* 0x00000000ff037424 */ /* 0x000fe400078e00ff */
[----:B------:R-:W-:Y:S02]  /*2e30*/  IMAD.MOV.U32 R0, RZ, RZ, R7 ;  /* 0x000000ffff007224 */ /* 0x000fe400078e0007 */
[----:B------:R-:W-:Y:S05]  /*2e40*/  RET.REL.NODEC R2 `(_ZN3cub18CUB_300001_SM_10006detail9transform16transform_kernelINS2_10policy_hubILb1EN4cuda3std3__45tupleIJN6thrust24THRUST_300001_SM_1000_NS6detail15normal_iteratorINSA_10device_ptrIdEEEESF_EEEE10policy1000Ei15LinearTransformSF_JPdSK_EEEvT0_iT1_T2_DpNS2_10kernel_argIT3_EE) ;  /* 0xffffffd0026c7950 */ /* 0x000fea0003c3ffff */
.L_x_280:
        /* <DEDUP_REMOVED lines=11> */
.L_x_321:


//--------------------- .text._ZN3cub18CUB_300001_SM_10006detail9transform16transform_kernelINS2_10policy_hubILb1EN4cuda3std3__45tupleIJN6thrust24THRUST_300001_SM_1000_NS6detail15normal_iteratorINSA_10device_ptrIdEEEEEEEE10policy1000El14ScaleTransformSF_JPdEEEvT0_iT1_T2_DpNS2_10kernel_argIT3_EE --------------------------
	.section	.text._ZN3cub18CUB_300001_SM_10006detail9transform16transform_kernelINS2_10policy_hubILb1EN4cuda3std3__45tupleIJN6thrust24THRUST_300001_SM_1000_NS6detail15normal_iteratorINSA_10device_ptrIdEEEEEEEE10policy1000El14ScaleTransformSF_JPdEEEvT0_iT1_T2_DpNS2_10kernel_argIT3_EE,"ax",@progbits
	.align	128
        .global         _ZN3cub18CUB_300001_SM_10006detail9transform16transform_kernelINS2_10policy_hubILb1EN4cuda3std3__45tupleIJN6thrust24THRUST_300001_SM_1000_NS6detail15normal_iteratorINSA_10device_ptrIdEEEEEEEE10policy1000El14ScaleTransformSF_JPdEEEvT0_iT1_T2_DpNS2_10kernel_argIT3_EE
        .type           _ZN3cub18CUB_300001_SM_10006detail9transform16transform_kernelINS2_10policy_hubILb1EN4cuda3std3__45tupleIJN6thrust24THRUST_300001_SM_1000_NS6detail15normal_iteratorINSA_10device_ptrIdEEEEEEEE10policy1000El14ScaleTransformSF_JPdEEEvT0_iT1_T2_DpNS2_10kernel_argIT3_EE,@function
        .size           _ZN3cub18CUB_300001_SM_10006detail9transform16transform_kernelINS2_10policy_hubILb1EN4cuda3std3__45tupleIJN6thrust24THRUST_300001_SM_1000_NS6detail15normal_iteratorINSA_10device_ptrIdEEEEEEEE10policy1000El14ScaleTransformSF_JPdEEEvT0_iT1_T2_DpNS2_10kernel_argIT3_EE,(.L_x_330 - _ZN3cub18CUB_300001_SM_10006detail9transform16transform_kernelINS2_10policy_hubILb1EN4cuda3std3__45tupleIJN6thrust24THRUST_300001_SM_1000_NS6detail15normal_iteratorINSA_10device_ptrIdEEEEEEEE10policy1000El14ScaleTransformSF_JPdEEEvT0_iT1_T2_DpNS2_10kernel_argIT3_EE)
        .other          _ZN3cub18CUB_300001_SM_10006detail9transform16transform_kernelINS2_10policy_hubILb1EN4cuda3std3__45tupleIJN6thrust24THRUST_300001_SM_1000_NS6detail15normal_iteratorINSA_10device_ptrIdEEEEEEEE10policy1000El14ScaleTransformSF_JPdEEEvT0_iT1_T2_DpNS2_10kernel_argIT3_EE,@"STO_CUDA_ENTRY STV_DEFAULT"
_ZN3cub18CUB_300001_SM_10006detail9transform16transform_kernelINS2_10policy_hubILb1EN4cuda3std3__45tupleIJN6thrust24THRUST_300001_SM_1000_NS6detail15normal_iteratorINSA_10device_ptrIdEEEEEEEE10policy1000El14ScaleTransformSF_JPdEEEvT0_iT1_T2_DpNS2_10kernel_argIT3_EE:
.text._ZN3cub18CUB_300001_SM_10006detail9transform16transform_kernelINS2_10policy_hubILb1EN4cuda3std3__45tupleIJN6thrust24THRUST_300001_SM_1000_NS6detail15normal_iteratorINSA_10device_ptrIdEEEEEEEE10policy1000El14ScaleTransformSF_JPdEEEvT0_iT1_T2_DpNS2_10kernel_argIT3_EE:
[----:B------:R-:W-:Y:S08]  /*0000*/  LDC R1, c[0x0][0x37c] ;  /* 0x0000df00ff017b82 */ /* 0x000ff00000000800 */
[----:B------:R-:W0:Y:S01]  /*0010*/  LDC R0, c[0x0][0x388] ;  /* 0x0000e200ff007b82 */ /* 0x000e220000000800 */
[----:B------:R-:W1:Y:S01]  /*0020*/  LDCU.64 UR6, c[0x0][0x380] ;  /* 0x00007000ff0677ac */ /* 0x000e620008000a00 */
[----:B------:R-:W2:Y:S01]  /*0030*/  S2R R7, SR_TID.X ;  /* 0x0000000000077919 */ /* 0x000ea20000002100 */
[----:B------:R-:W-:Y:S05]  /*0040*/  BSSY.RECONVERGENT B0, `(.L_x_281) ;  /* 0x000001a000007945 */ /* 0x000fea0003800200 */
[----:B------:R-:W3:Y:S01]  /*0050*/  S2UR UR4, SR_CTAID.X ;  /* 0x00000000000479c3 */ /* 0x000ee20000002500 */
[----:B0-----:R-:W-:-:S05]  /*0060*/  IMAD.SHL.U32 R5, R0, 0x80, RZ ;  /* 0x0000008000057824 */ /* 0x001fca00078e00ff */
[----:B------:R-:W-:Y:S01]  /*0070*/  SHF.R.S32.HI R4, RZ, 0x1f, R5 ;  /* 0x0000001fff047819 */ /* 0x000fe20000011405 */
[----:B---3--:R-:W-:-:S04]  /*0080*/  IMAD.WIDE.U32 R2, R5, UR4, RZ ;  /* 0x0000000405027c25 */ /* 0x008fc8000f8e00ff */
[----:B------:R-:W-:Y:S01]  /*0090*/  IMAD R13, R4, UR4, RZ ;  /* 0x00000004040d7c24 */ /* 0x000fe2000f8e02ff */
[----:B-1----:R-:W-:Y:S01]  /*00a0*/  IADD3 R6, P1, PT, -R2, UR6, RZ ;  /* 0x0000000602067c10 */ /* 0x002fe2000ff3e1ff */
[----:B--2---:R-:W-:Y:S02]  /*00b0*/  IMAD.SHL.U32 R11, R7, 0x80, RZ ;  /* 0x00000080070b7824 */ /* 0x004fe400078e00ff */
[----:B------:R-:W-:Y:S01]  /*00c0*/  IMAD.IADD R13, R3, 0x1, R13 ;  /* 0x00000001030d7824 */ /* 0x000fe200078e020d */
[----:B------:R-:W-:-:S04]  /*00d0*/  ISETP.LT.U32.AND P0, PT, R6, R5, PT ;  /* 0x000000050600720c */ /* 0x000fc80003f01070 */
[----:B------:R-:W-:-:S04]  /*00e0*/  IADD3.X R9, PT, PT, ~R13, UR7, RZ, P1, !PT ;  /* 0x000000070d097c10 */ /* 0x000fc80008ffe5ff */
[----:B------:R-:W-:-:S04]  /*00f0*/  ISETP.LT.AND.EX P0, PT, R9, R4, PT, P0 ;  /* 0x000000040900720c */ /* 0x000fc80003f01300 */
[----:B------:R-:W-:-:S05]  /*0100*/  SEL R6, R6, R5, P0 ;  /* 0x0000000506067207 */ /* 0x000fca0000000000 */
[----:B------:R-:W-:-:S05]  /*0110*/  IMAD.SHL.U32 R4, R6, 0x8, RZ ;  /* 0x0000000806047824 */ /* 0x000fca00078e00ff */
[----:B------:R-:W-:-:S13]  /*0120*/  ISETP.GE.AND P0, PT, R11, R4, PT ;  /* 0x000000040b00720c */ /* 0x000fda0003f06270 */
[----:B------:R-:W-:Y:S05]  /*0130*/  @P0 BRA `(.L_x_282) ;  /* 0x0000000000280947 */ /* 0x000fea0003800000 */
[----:B------:R-:W0:Y:S02]  /*0140*/  LDC.64 R8, c[0x0][0x3a0] ;  /* 0x0000e800ff087b82 */ /* 0x000e240000000a00 */
[----:B0-----:R-:W-:-:S04]  /*0150*/  LEA R8, P0, R2, R8, 0x3 ;  /* 0x0000000802087211 */ /* 0x001fc800078018ff */
[----:B------:R-:W-:-:S03]  /*0160*/  LEA.HI.X R9, R2, R9, R13, 0x3, P0 ;  /* 0x0000000902097211 */ /* 0x000fc600000f1c0d */
[----:B------:R-:W-:-:S07]  /*0170*/  IMAD.WIDE.U32 R8, R7, 0x80, R8 ;  /* 0x0000008007087825 */ /* 0x000fce00078e0008 */
.L_x_283:
[----:B------:R-:W-:Y:S01]  /*0180*/  VIADD R11, R11, 0x4000 ;  /* 0x000040000b0b7836 */ /* 0x000fe20000000000 */
[----:B------:R0:W-:Y:S04]  /*0190*/  CCTL.E.PF2 [R8] ;  /* 0x000000000800798f */ /* 0x0001e80000800100 */
[----:B------:R-:W-:Y:S02]  /*01a0*/  ISETP.GE.AND P0, PT, R11, R4, PT ;  /* 0x000000040b00720c */ /* 0x000fe40003f06270 */
[----:B0-----:R-:W-:-:S05]  /*01b0*/  IADD3 R8, P1, PT, R8, 0x4000, RZ ;  /* 0x0000400008087810 */ /* 0x001fca0007f3e0ff */
[----:B------:R-:W-:-:S06]  /*01c0*/  IMAD.X R9, RZ, RZ, R9, P1 ;  /* 0x000000ffff097224 */ /* 0x000fcc00008e0609 */
[----:B------:R-:W-:Y:S05]  /*01d0*/  @!P0 BRA `(.L_x_283) ;  /* 0xfffffffc00e88947 */ /* 0x000fea000383ffff */
.L_x_282:
[----:B------:R-:W-:Y:S05]  /*01e0*/  BSYNC.RECONVERGENT B0 ;  /* 0x0000000000007941 */ /* 0x000fea0003800200 */
.L_x_281:
[----:B------:R-:W0:Y:S01]  /*01f0*/  LDCU.64 UR8, c[0x0][0x3a0] ;  /* 0x00007400ff0877ac */ /* 0x000e220008000a00 */
[----:B------:R-:W-:Y:S02]  /*0200*/  ISETP.NE.AND P0, PT, R5, R6, PT ;  /* 0x000000060500720c */ /* 0x000fe40003f05270 */
[C---:B------:R-:W-:Y:S01]  /*0210*/  SHF.L.U32 R3, R2.reuse, 0x3, RZ ;  /* 0x0000000302037819 */ /* 0x040fe200000006ff */
[----:B------:R-:W1:Y:S01]  /*0220*/  LDCU.64 UR6, c[0x0][0x398] ;  /* 0x00007300ff0677ac */ /* 0x000e620008000a00 */
[----:B------:R-:W-:Y:S01]  /*0230*/  SHF.L.U64.HI R8, R2, 0x3, R13 ;  /* 0x0000000302087819 */ /* 0x000fe2000001020d */
[----:B------:R-:W2:Y:S01]  /*0240*/  LDCU.64 UR4, c[0x0][0x358] ;  /* 0x00006b00ff0477ac */ /* 0x000ea20008000a00 */
[C---:B0-----:R-:W-:Y:S02]  /*0250*/  IADD3 R4, P1, PT, R3.reuse, UR8, RZ ;  /* 0x0000000803047c10 */ /* 0x041fe4000ff3e0ff */
[----:B-1----:R-:W-:Y:S02]  /*0260*/  IADD3 R2, P2, PT, R3, UR6, RZ ;  /* 0x0000000603027c10 */ /* 0x002fe4000ff5e0ff */
[----:B------:R-:W-:-:S02]  /*0270*/  IADD3.X R5, PT, PT, R8, UR9, RZ, P1, !PT ;  /* 0x0000000908057c10 */ /* 0x000fc40008ffe4ff */
[----:B------:R-:W-:Y:S01]  /*0280*/  IADD3.X R3, PT, PT, R8, UR7, RZ, P2, !PT ;  /* 0x0000000708037c10 */ /* 0x000fe200097fe4ff */
[----:B--2---:R-:W-:Y:S08]  /*0290*/  @!P0 BRA `(.L_x_284) ;  /* 0x0000000c00008947 */ /* 0x004ff00003800000 */
[----:B------:R-:W-:-:S13]  /*02a0*/  ISETP.GE.AND P0, PT, R0, 0x1, PT ;  /* 0x000000010000780c */ /* 0x000fda0003f06270 */
[----:B------:R-:W-:Y:S05]  /*02b0*/  @!P0 EXIT ;  /* 0x000000000000894d */ /* 0x000fea0003800000 */
[C---:B------:R-:W-:Y:S01]  /*02c0*/  ISETP.GE.U32.AND P0, PT, R0.reuse, 0x8, PT ;  /* 0x000000080000780c */ /* 0x040fe20003f06070 */
[----:B------:R-:W-:Y:S01]  /*02d0*/  IMAD.MOV.U32 R12, RZ, RZ, RZ ;  /* 0x000000ffff0c7224 */ /* 0x000fe200078e00ff */
[----:B------:R-:W-:-:S11]  /*02e0*/  LOP3.LUT R16, R0, 0x7, RZ, 0xc0, !PT ;  /* 0x0000000700107812 */ /* 0x000fd600078ec0ff */
[----:B------:R-:W-:Y:S05]  /*02f0*/  @!P0 BRA `(.L_x_285) ;  /* 0x0000000400c48947 */ /* 0x000fea0003800000 */
[----:B------:R-:W-:-:S13]  /*0300*/  ISETP.GE.AND P0, PT, R7, R6, PT ;  /* 0x000000060700720c */ /* 0x000fda0003f06270 */
[C---:B------:R-:W-:Y:S01]  /*0310*/  @!P0 IMAD.WIDE.U32 R10, R7.reuse, 0x8, R4 ;  /* 0x00000008070a8825 */ /* 0x040fe200078e0004 */
[----:B------:R-:W0:Y:S05]  /*0320*/  @!P0 LDC.64 R12, c[0x0][0x390] ;  /* 0x0000e400ff0c8b82 */ /* 0x000e2a0000000a00 */
[----:B------:R-:W0:Y:S01]  /*0330*/  @!P0 LDG.E.64 R10, desc[UR4][R10.64] ;  /* 0x000000040a0a8981 */ /* 0x000e22000c1e1b00 */
[C---:B------:R-:W-:Y:S02]  /*0340*/  VIADD R17, R7.reuse, 0x80 ;  /* 0x0000008007117836 */ /* 0x040fe40000000000 */
[----:B------:R-:W-:-:S03]  /*0350*/  @!P0 IMAD.WIDE.U32 R14, R7, 0x8, R2 ;  /* 0x00000008070e8825 */ /* 0x000fc600078e0002 */
[C---:B------:R-:W-:Y:S01]  /*0360*/  ISETP.GE.AND P1, PT, R17.reuse, R6, PT ;  /* 0x000000061100720c */ /* 0x040fe20003f26270 */
[----:B------:R-:W-:-:S12]  /*0370*/  IMAD.WIDE R8, R17, 0x8, R4 ;  /* 0x0000000811087825 */ /* 0x000fd800078e0204 */
[----:B------:R-:W1:Y:S01]  /*0380*/  @!P1 LDC.64 R20, c[0x0][0x390] ;  /* 0x0000e400ff149b82 */ /* 0x000e620000000a00 */
[----:B0-----:R-:W-:-:S07]  /*0390*/  @!P0 DMUL R12, R10, R12 ;  /* 0x0000000c0a0c8228 */ /* 0x001fce0000000000 */
[----:B------:R0:W-:Y:S04]  /*03a0*/  @!P0 STG.E.64 desc[UR4][R14.64], R12 ;  /* 0x0000000c0e008986 */ /* 0x0001e8000c101b04 */
[----:B------:R-:W1:Y:S01]  /*03b0*/  @!P1 LDG.E.64 R18, desc[UR4][R8.64] ;  /* 0x0000000408129981 */ /* 0x000e62000c1e1b00 */
[----:B------:R-:W-:Y:S02]  /*03c0*/  VIADD R23, R7, 0x100 ;  /* 0x0000010007177836 */ /* 0x000fe40000000000 */
[----:B------:R-:W-:-:S03]  /*03d0*/  IMAD.WIDE R10, R17, 0x8, R2 ;  /* 0x00000008110a7825 */ /* 0x000fc600078e0202 */
[----:B------:R-:W-:-:S13]  /*03e0*/  ISETP.GE.AND P0, PT, R23, R6, PT ;  /* 0x000000061700720c */ /* 0x000fda0003f06270 */
[----:B------:R-:W2:Y:S01]  /*03f0*/  @!P0 LDC.64 R22, c[0x0][0x390] ;  /* 0x0000e400ff168b82 */ /* 0x000ea20000000a00 */
[----:B-1----:R-:W-:-:S07]  /*0400*/  @!P1 DMUL R18, R18, R20 ;  /* 0x0000001412129228 */ /* 0x002fce0000000000 */
[----:B------:R1:W-:Y:S04]  /*0410*/  @!P1 STG.E.64 desc[UR4][R10.64], R18 ;  /* 0x000000120a009986 */ /* 0x0003e8000c101b04 */
[----:B------:R-:W2:Y:S01]  /*0420*/  @!P0 LDG.E.64 R20, desc[UR4][R8.64+0x400] ;  /* 0x0004000408148981 */ /* 0x000ea2000c1e1b00 */
[----:B------:R-:W-:-:S05]  /*0430*/  VIADD R17, R7, 0x180 ;  /* 0x0000018007117836 */ /* 0x000fca0000000000 */
[----:B------:R-:W-:-:S13]  /*0440*/  ISETP.GE.AND P1, PT, R17, R6, PT ;  /* 0x000000061100720c */ /* 0x000fda0003f26270 */
[----:B0-----:R-:W0:Y:S01]  /*0450*/  @!P1 LDC.64 R14, c[0x0][0x390] ;  /* 0x0000e400ff0e9b82 */ /* 0x001e220000000a00 */
[----:B--2---:R-:W-:-:S07]  /*0460*/  @!P0 DMUL R20, R20, R22 ;  /* 0x0000001614148228 */ /* 0x004fce0000000000 */
[----:B------:R2:W-:Y:S04]  /*0470*/  @!P0 STG.E.64 desc[UR4][R10.64+0x400], R20 ;  /* 0x000400140a008986 */ /* 0x0005e8000c101b04 */
[----:B------:R-:W0:Y:S01]  /*0480*/  @!P1 LDG.E.64 R12, desc[UR4][R8.64+0x800] ;  /* 0x00080004080c9981 */ /* 0x000e22000c1e1b00 */
[----:B------:R-:W-:-:S05]  /*0490*/  VIADD R17, R7, 0x200 ;  /* 0x0000020007117836 */ /* 0x000fca0000000000 */
[----:B------:R-:W-:-:S13]  /*04a0*/  ISETP.GE.AND P0, PT, R17, R6, PT ;  /* 0x000000061100720c */ /* 0x000fda0003f06270 */
[----:B-1----:R-:W1:Y:S01]  /*04b0*/  @!P0 LDC.64 R18, c[0x0][0x390] ;  /* 0x0000e400ff128b82 */ /* 0x002e620000000a00 */
[----:B0-----:R-:W-:-:S07]  /*04c0*/  @!P1 DMUL R12, R12, R14 ;  /* 0x0000000e0c0c9228 */ /* 0x001fce0000000000 */
[----:B------:R0:W-:Y:S04]  /*04d0*/  @!P1 STG.E.64 desc[UR4][R10.64+0x800], R12 ;  /* 0x0008000c0a009986 */ /* 0x0001e8000c101b04 */
[----:B------:R-:W1:Y:S01]  /*04e0*/  @!P0 LDG.E.64 R14, desc[UR4][R8.64+0xc00] ;  /* 0x000c0004080e8981 */ /* 0x000e62000c1e1b00 */
[----:B------:R-:W-:-:S04]  /*04f0*/  IADD3 R17, PT, PT, R7, 0x280, RZ ;  /* 0x0000028007117810 */ /* 0x000fc80007ffe0ff */
[----:B------:R-:W-:-:S13]  /*0500*/  ISETP.GE.AND P1, PT, R17, R6, PT ;  /* 0x000000061100720c */ /* 0x000fda0003f26270 */
[----:B--2---:R-:W2:Y:S01]  /*0510*/  @!P1 LDC.64 R20, c[0x0][0x390] ;  /* 0x0000e400ff149b82 */ /* 0x004ea20000000a00 */
[----:B-1----:R-:W-:-:S07]  /*0520*/  @!P0 DMUL R14, R14, R18 ;  /* 0x000000120e0e8228 */ /* 0x002fce0000000000 */
[----:B------:R1:W-:Y:S04]  /*0530*/  @!P0 STG.E.64 desc[UR4][R10.64+0xc00], R14 ;  /* 0x000c000e0a008986 */ /* 0x0003e8000c101b04 */
[----:B------:R-:W2:Y:S01]  /*0540*/  @!P1 LDG.E.64 R18, desc[UR4][R8.64+0x1000] ;  /* 0x0010000408129981 */ /* 0x000ea2000c1e1b00 */
[----:B------:R-:W-:-:S05]  /*0550*/  VIADD R17, R7, 0x300 ;  /* 0x0000030007117836 */ /* 0x000fca0000000000 */
[----:B------:R-:W-:Y:S01]  /*0560*/  ISETP.GE.AND P0, PT, R17, R6, PT ;  /* 0x000000061100720c */ /* 0x000fe20003f06270 */
[----:B--2---:R-:W-:-:S12]  /*0570*/  @!P1 DMUL R18, R18, R20 ;  /* 0x0000001412129228 */ /* 0x004fd80000000000 */
[----:B------:R-:W1:Y:S01]  /*0580*/  @!P0 LDC.64 R20, c[0x0][0x390] ;  /* 0x0000e400ff148b82 */ /* 0x000e620000000a00 */
[----:B------:R2:W-:Y:S04]  /*0590*/  @!P1 STG.E.64 desc[UR4][R10.64+0x1000], R18 ;  /* 0x001000120a009986 */ /* 0x0005e8000c101b04 */
[----:B0-----:R-:W1:Y:S01]  /*05a0*/  @!P0 LDG.E.64 R12, desc[UR4][R8.64+0x1400] ;  /* 0x00140004080c8981 */ /* 0x001e62000c1e1b00 */
[----:B------:R-:W-:-:S05]  /*05b0*/  VIADD R17, R7, 0x380 ;  /* 0x0000038007117836 */ /* 0x000fca0000000000 */
[----:B------:R-:W-:Y:S01]  /*05c0*/  ISETP.GE.AND P1, PT, R17, R6, PT ;  /* 0x000000061100720c */ /* 0x000fe20003f26270 */
[----:B-1----:R-:W-:-:S12]  /*05d0*/  @!P0 DMUL R14, R12, R20 ;  /* 0x000000140c0e8228 */ /* 0x002fd80000000000 */
[----:B------:R-:W0:Y:S01]  /*05e0*/  @!P1 LDC.64 R20, c[0x0][0x390] ;  /* 0x0000e400ff149b82 */ /* 0x000e220000000a00 */
[----:B------:R2:W-:Y:S04]  /*05f0*/  @!P0 STG.E.64 desc[UR4][R10.64+0x1400], R14 ;  /* 0x0014000e0a008986 */ /* 0x0005e8000c101b04 */
[----:B------:R-:W0:Y:S02]  /*0600*/  @!P1 LDG.E.64 R12, desc[UR4][R8.64+0x1800] ;  /* 0x00180004080c9981 */ /* 0x000e24000c1e1b00 */
[----:B0-----:R-:W-:Y:S01]  /*0610*/  @!P1 DMUL R20, R12, R20 ;  /* 0x000000140c149228 */ /* 0x001fe20000000000 */
[----:B------:R-:W-:-:S04]  /*0620*/  LOP3.LUT R12, R0, 0x7ffffff8, RZ, 0xc0, !PT ;  /* 0x7ffffff8000c7812 */ /* 0x000fc800078ec0ff */
[----:B------:R-:W-:Y:S02]  /*0630*/  ISETP.NE.AND P0, PT, R12, 0x8, PT ;  /* 0x000000080c00780c */ /* 0x000fe40003f05270 */
[----:B------:R2:W-:Y:S11]  /*0640*/  @!P1 STG.E.64 desc[UR4][R10.64+0x1800], R20 ;  /* 0x001800140a009986 */ /* 0x0005f6000c101b04 */
[----:B------:R-:W-:Y:S05]  /*0650*/  @!P0 BRA `(.L_x_285) ;  /* 0x0000000000ec8947 */ /* 0x000fea0003800000 */
[----:B------:R-:W-:Y:S01]  /*0660*/  IMAD.MOV.U32 R0, RZ, RZ, 0x8 ;  /* 0x00000008ff007424 */ /* 0x000fe200078e00ff */
[----:B------:R-:W0:Y:S06]  /*0670*/  LDCU.64 UR6, c[0x0][0x390] ;  /* 0x00007200ff0677ac */ /* 0x000e2c0008000a00 */
.L_x_288:
[----:B------:R-:W-:-:S05]  /*0680*/  IMAD R13, R0, 0x80, R7 ;  /* 0x00000080000d7824 */ /* 0x000fca00078e0207 */
[----:B------:R-:W-:-:S13]  /*0690*/  ISETP.GE.AND P0, PT, R13, R6, PT ;  /* 0x000000060d00720c */ /* 0x000fda0003f06270 */
[C---:B-12---:R-:W-:Y:S01]  /*06a0*/  @!P0 IMAD.WIDE.U32 R14, R13.reuse, 0x8, R4 ;  /* 0x000000080d0e8825 */ /* 0x046fe200078e0004 */
[----:B------:R-:W1:Y:S05]  /*06b0*/  @!P0 LDC.64 R20, c[0x0][0x390] ;  /* 0x0000e400ff148b82 */ /* 0x000e6a0000000a00 */
[----:B------:R-:W1:Y:S01]  /*06c0*/  @!P0 LDG.E.64 R14, desc[UR4][R14.64] ;  /* 0x000000040e0e8981 */ /* 0x000e62000c1e1b00 */
[C---:B------:R-:W-:Y:S02]  /*06d0*/  VIADD R25, R13.reuse, 0x80 ;  /* 0x000000800d197836 */ /* 0x040fe40000000000 */
[----:B------:R-:W-:-:S03]  /*06e0*/  @!P0 IMAD.WIDE.U32 R22, R13, 0x8, R2 ;  /* 0x000000080d168825 */ /* 0x000fc600078e0002 */
[C---:B------:R-:W-:Y:S01]  /*06f0*/  ISETP.GE.AND P1, PT, R25.reuse, R6, PT ;  /* 0x000000061900720c */ /* 0x040fe20003f26270 */
[----:B------:R-:W-:-:S12]  /*0700*/  IMAD.WIDE R10, R25, 0x8, R4 ;  /* 0x00000008190a7825 */ /* 0x000fd800078e0204 */
[----:B------:R-:W2:Y:S01]  /*0710*/  @!P1 LDC.64 R18, c[0x0][0x390] ;  /* 0x0000e400ff129b82 */ /* 0x000ea20000000a00 */
[----:B-1----:R-:W-:-:S07]  /*0720*/  @!P0 DMUL R20, R14, R20 ;  /* 0x000000140e148228 */ /* 0x002fce0000000000 */
[----:B------:R1:W-:Y:S04]  /*0730*/  @!P0 STG.E.64 desc[UR4][R22.64], R20 ;  /* 0x0000001416008986 */ /* 0x0003e8000c101b04 */
[----:B------:R-:W2:Y:S01]  /*0740*/  @!P1 LDG.E.64 R8, desc[UR4][R10.64] ;  /* 0x000000040a089981 */ /* 0x000ea2000c1e1b00 */
[----:B------:R-:W-:-:S04]  /*0750*/  IADD3 R17, PT, PT, R13, 0x100, RZ ;  /* 0x000001000d117810 */ /* 0x000fc80007ffe0ff */
[----:B------:R-:W-:Y:S01]  /*0760*/  ISETP.GE.AND P0, PT, R17, R6, PT ;  /* 0x000000061100720c */ /* 0x000fe20003f06270 */
[----:B--2---:R-:W-:Y:S01]  /*0770*/  @!P1 DMUL R18, R8, R18 ;  /* 0x0000001208129228 */ /* 0x004fe20000000000 */
[----:B------:R-:W-:-:S11]  /*0780*/  IMAD.WIDE R8, R25, 0x8, R2 ;  /* 0x0000000819087825 */ /* 0x000fd600078e0202 */
[----:B------:R-:W2:Y:S01]  /*0790*/  @!P0 LDC.64 R24, c[0x0][0x390] ;  /* 0x0000e400ff188b82 */ /* 0x000ea20000000a00 */
[----:B------:R3:W-:Y:S04]  /*07a0*/  @!P1 STG.E.64 desc[UR4][R8.64], R18 ;  /* 0x0000001208009986 */ /* 0x0007e8000c101b04 */
[----:B------:R-:W2:Y:S01]  /*07b0*/  @!P0 LDG.E.64 R14, desc[UR4][R10.64+0x400] ;  /* 0x000400040a0e8981 */ /* 0x000ea2000c1e1b00 */
[----:B------:R-:W-:-:S05]  /*07c0*/  VIADD R17, R13, 0x180 ;  /* 0x000001800d117836 */ /* 0x000fca0000000000 */
[----:B------:R-:W-:-:S13]  /*07d0*/  ISETP.GE.AND P1, PT, R17, R6, PT ;  /* 0x000000061100720c */ /* 0x000fda0003f26270 */
[----:B-1----:R-:W3:Y:S01]  /*07e0*/  @!P1 LDC.64 R22, c[0x0][0x390] ;  /* 0x0000e400ff169b82 */ /* 0x002ee20000000a00 */
[----:B--2---:R-:W-:-:S07]  /*07f0*/  @!P0 DMUL R20, R14, R24 ;  /* 0x000000180e148228 */ /* 0x004fce0000000000 */
[----:B------:R1:W-:Y:S04]  /*0800*/  @!P0 STG.E.64 desc[UR4][R8.64+0x400], R20 ;  /* 0x0004001408008986 */ /* 0x0003e8000c101b04 */
[----:B------:R-:W3:Y:S01]  /*0810*/  @!P1 LDG.E.64 R14, desc[UR4][R10.64+0x800] ;  /* 0x000800040a0e9981 */ /* 0x000ee2000c1e1b00 */
[----:B------:R-:W-:-:S05]  /*0820*/  VIADD R17, R13, 0x200 ;  /* 0x000002000d117836 */ /* 0x000fca0000000000 */
[----:B------:R-:W-:Y:S01]  /*0830*/  ISETP.GE.AND P0, PT, R17, R6, PT ;  /* 0x000000061100720c */ /* 0x000fe20003f06270 */
[----:B---3--:R-:W-:-:S12]  /*0840*/  @!P1 DMUL R18, R14, R22 ;  /* 0x000000160e129228 */ /* 0x008fd80000000000 */
[----:B------:R-:W1:Y:S01]  /*0850*/  @!P0 LDC.64 R22, c[0x0][0x390] ;  /* 0x0000e400ff168b82 */ /* 0x000e620000000a00 */
[----:B------:R2:W-:Y:S04]  /*0860*/  @!P1 STG.E.64 desc[UR4][R8.64+0x800], R18 ;  /* 0x0008001208009986 */ /* 0x0005e8000c101b04 */
[----:B------:R-:W1:Y:S01]  /*0870*/  @!P0 LDG.E.64 R14, desc[UR4][R10.64+0xc00] ;  /* 0x000c00040a0e8981 */ /* 0x000e62000c1e1b00 */
[----:B------:R-:W-:-:S05]  /*0880*/  VIADD R17, R13, 0x280 ;  /* 0x000002800d117836 */ /* 0x000fca0000000000 */
[----:B------:R-:W-:Y:S01]  /*0890*/  ISETP.GE.AND P1, PT, R17, R6, PT ;  /* 0x000000061100720c */ /* 0x000fe20003f26270 */
[----:B-1----:R-:W-:-:S12]  /*08a0*/  @!P0 DMUL R20, R14, R22 ;  /* 0x000000160e148228 */ /* 0x002fd80000000000 */
[----:B------:R-:W2:Y:S01]  /*08b0*/  @!P1 LDC.64 R22, c[0x0][0x390] ;  /* 0x0000e400ff169b82 */ /* 0x000ea20000000a00 */
[----:B------:R1:W-:Y:S04]  /*08c0*/  @!P0 STG.E.64 desc[UR4][R8.64+0xc00], R20 ;  /* 0x000c001408008986 */ /* 0x0003e8000c101b04 */
[----:B------:R-:W2:Y:S01]  /*08d0*/  @!P1 LDG.E.64 R14, desc[UR4][R10.64+0x1000] ;  /* 0x001000040a0e9981 */ /* 0x000ea2000c1e1b00 */
[----:B------:R-:W-:-:S05]  /*08e0*/  VIADD R17, R13, 0x300 ;  /* 0x000003000d117836 */ /* 0x000fca0000000000 */
[----:B------:R-:W-:Y:S01]  /*08f0*/  ISETP.GE.AND P0, PT, R17, R6, PT ;  /* 0x000000061100720c */ /* 0x000fe20003f06270 */
[----:B--2---:R-:W-:-:S12]  /*0900*/  @!P1 DMUL R18, R14, R22 ;  /* 0x000000160e129228 */ /* 0x004fd80000000000 */
[----:B------:R-:W2:Y:S01]  /*0910*/  @!P0 LDC.64 R22, c[0x0][0x390] ;  /* 0x0000e400ff168b82 */ /* 0x000ea20000000a00 */
[----:B------:R1:W-:Y:S04]  /*0920*/  @!P1 STG.E.64 desc[UR4][R8.64+0x1000], R18 ;  /* 0x0010001208009986 */ /* 0x0003e8000c101b04 */
[----:B------:R-:W2:Y:S01]  /*0930*/  @!P0 LDG.E.64 R14, desc[UR4][R10.64+0x1400] ;  /* 0x001400040a0e8981 */ /* 0x000ea2000c1e1b00 */
[----:B------:R-:W-:Y:S01]  /*0940*/  VIADD R13, R13, 0x380 ;  /* 0x000003800d0d7836 */ /* 0x000fe20000000000 */
[----:B------:R-:W-:Y:S01]  /*0950*/  IADD3 R0, PT, PT, R0, 0x8, RZ ;  /* 0x0000000800007810 */ /* 0x000fe20007ffe0ff */
[----:B------:R-:W-:Y:S03]  /*0960*/  BSSY.RECONVERGENT B0, `(.L_x_286) ;  /* 0x0000009000007945 */ /* 0x000fe60003800200 */
[----:B------:R-:W-:Y:S01]  /*0970*/  ISETP.NE.AND P1, PT, R0, R12, PT ;  /* 0x0000000c0000720c */ /* 0x000fe20003f25270 */
[----:B--2---:R-:W-:-:S07]  /*0980*/  @!P0 DMUL R14, R14, R22 ;  /* 0x000000160e0e8228 */ /* 0x004fce0000000000 */
[----:B------:R1:W-:Y:S01]  /*0990*/  @!P0 STG.E.64 desc[UR4][R8.64+0x1400], R14 ;  /* 0x0014000e08008986 */ /* 0x0003e2000c101b04 */
[----:B------:R-:W-:-:S13]  /*09a0*/  ISETP.GE.AND P0, PT, R13, R6, PT ;  /* 0x000000060d00720c */ /* 0x000fda0003f06270 */
[----:B-1----:R-:W-:Y:S05]  /*09b0*/  @P0 BRA `(.L_x_287) ;  /* 0x00000000000c0947 */ /* 0x002fea0003800000 */
[----:B------:R-:W0:Y:S02]  /*09c0*/  LDG.E.64 R10, desc[UR4][R10.64+0x1800] ;  /* 0x001800040a0a7981 */ /* 0x000e24000c1e1b00 */
[----:B0-----:R-:W-:-:S07]  /*09d0*/  DMUL R14, R10, UR6 ;  /* 0x000000060a0e7c28 */ /* 0x001fce0008000000 */
[----:B------:R1:W-:Y:S04]  /*09e0*/  STG.E.64 desc[UR4][R8.64+0x1800], R14 ;  /* 0x0018000e08007986 */ /* 0x0003e8000c101b04 */
.L_x_287:
[----:B0-----:R-:W-:Y:S05]  /*09f0*/  BSYNC.RECONVERGENT B0 ;  /* 0x0000000000007941 */ /* 0x001fea0003800200 */
.L_x_286:
[----:B------:R-:W-:Y:S05]  /*0a00*/  @P1 BRA `(.L_x_288) ;  /* 0xfffffffc001c1947 */ /* 0x000fea000383ffff */
.L_x_285:
[----:B------:R-:W-:-:S13]  /*0a10*/  ISETP.NE.AND P0, PT, R16, RZ, PT ;  /* 0x000000ff1000720c */ /* 0x000fda0003f05270 */
[----:B------:R-:W-:Y:S05]  /*0a20*/  @!P0 EXIT ;  /* 0x000000000000894d */ /* 0x000fea0003800000 */
[----:B------:R-:W1:Y:S01]  /*0a30*/  LDC R0, c[0x0][0x388] ;  /* 0x0000e200ff007b82 */ /* 0x000e620000000800 */
[----:B------:R-:W-:Y:S02]  /*0a40*/  ISETP.GE.U32.AND P1, PT, R16, 0x4, PT ;  /* 0x000000041000780c */ /* 0x000fe40003f26070 */
[----:B-1----:R-:W-:-:S04]  /*0a50*/  LOP3.LUT R8, R0, 0x3, RZ, 0xc0, !PT ;  /* 0x0000000300087812 */ /* 0x002fc800078ec0ff */
[----:B------:R-:W-:-:S07]  /*0a60*/  ISETP.NE.AND P0, PT, R8, RZ, PT ;  /* 0x000000ff0800720c */ /* 0x000fce0003f05270 */
[----:B------:R-:W-:Y:S06]  /*0a70*/  @!P1 BRA `(.L_x_289) ;  /* 0x0000000000849947 */ /* 0x000fec0003800000 */
[----:B------:R-:W-:-:S05]  /*0a80*/  IMAD R9, R12, 0x80, R7 ;  /* 0x000000800c097824 */ /* 0x000fca00078e0207 */
[----:B------:R-:W-:-:S13]  /*0a90*/  ISETP.GE.AND P2, PT, R9, R6, PT ;  /* 0x000000060900720c */ /* 0x000fda0003f46270 */
[C---:B--2---:R-:W-:Y:S01]  /*0aa0*/  @!P2 IMAD.WIDE R10, R9.reuse, 0x8, R4 ;  /* 0x00000008090aa825 */ /* 0x044fe200078e0204 */
[----:B------:R-:W0:Y:S05]  /*0ab0*/  @!P2 LDC.64 R14, c[0x0][0x390] ;  /* 0x0000e400ff0eab82 */ /* 0x000e2a0000000a00 */
[----:B------:R-:W0:Y:S01]  /*0ac0*/  @!P2 LDG.E.64 R10, desc[UR4][R10.64] ;  /* 0x000000040a0aa981 */ /* 0x000e22000c1e1b00 */
[C---:B------:R-:W-:Y:S02]  /*0ad0*/  VIADD R13, R9.reuse, 0x80 ;  /* 0x00000080090d7836 */ /* 0x040fe40000000000 */
[----:B------:R-:W-:-:S03]  /*0ae0*/  @!P2 IMAD.WIDE R16, R9, 0x8, R2 ;  /* 0x000000080910a825 */ /* 0x000fc600078e0202 */
[----:B------:R-:W-:-:S13]  /*0af0*/  ISETP.GE.AND P1, PT, R13, R6, PT ;  /* 0x000000060d00720c */ /* 0x000fda0003f26270 */
[----:B------:R-:W-:Y:S01]  /*0b00*/  @!P1 IMAD.WIDE R18, R13, 0x8, R4 ;  /* 0x000000080d129825 */ /* 0x000fe200078e0204 */
[----:B------:R-:W1:Y:S01]  /*0b10*/  @!P1 LDC.64 R20, c[0x0][0x390] ;  /* 0x0000e400ff149b82 */ /* 0x000e620000000a00 */
[----:B0-----:R-:W-:-:S07]  /*0b20*/  @!P2 DMUL R14, R10, R14 ;  /* 0x0000000e0a0ea228 */ /* 0x001fce0000000000 */
[----:B------:R0:W-:Y:S04]  /*0b30*/  @!P2 STG.E.64 desc[UR4][R16.64], R14 ;  /* 0x0000000e1000a986 */ /* 0x0001e8000c101b04 */
[----:B------:R-:W1:Y:S01]  /*0b40*/  @!P1 LDG.E.64 R18, desc[UR4][R18.64] ;  /* 0x0000000412129981 */ /* 0x000e62000c1e1b00 */
[----:B------:R-:W-:-:S05]  /*0b50*/  VIADD R27, R9, 0x100 ;  /* 0x00000100091b7836 */ /* 0x000fca0000000000 */
[----:B------:R-:W-:-:S13]  /*0b60*/  ISETP.GE.AND P2, PT, R27, R6, PT ;  /* 0x000000061b00720c */ /* 0x000fda0003f46270 */
[----:B------:R-:W-:Y:S01]  /*0b70*/  @!P2 IMAD.WIDE R22, R27, 0x8, R4 ;  /* 0x000000081b16a825 */ /* 0x000fe200078e0204 */
[----:B------:R-:W2:Y:S01]  /*0b80*/  @!P2 LDC.64 R24, c[0x0][0x390] ;  /* 0x0000e400ff18ab82 */ /* 0x000ea20000000a00 */
[----:B-1----:R-:W-:Y:S02]  /*0b90*/  @!P1 DMUL R10, R18, R20 ;  /* 0x00000014120a9228 */ /* 0x002fe40000000000 */
[----:B------:R-:W-:-:S05]  /*0ba0*/  @!P1 IMAD.WIDE R20, R13, 0x8, R2 ;  /* 0x000000080d149825 */ /* 0x000fca00078e0202 */
[----:B------:R1:W-:Y:S04]  /*0bb0*/  @!P1 STG.E.64 desc[UR4][R20.64], R10 ;  /* 0x0000000a14009986 */ /* 0x0003e8000c101b04 */
[----:B------:R-:W2:Y:S01]  /*0bc0*/  @!P2 LDG.E.64 R22, desc[UR4][R22.64] ;  /* 0x000000041616a981 */ /* 0x000ea2000c1e1b00 */
[----:B------:R-:W-:Y:S02]  /*0bd0*/  VIADD R9, R9, 0x180 ;  /* 0x0000018009097836 */ /* 0x000fe40000000000 */
[----:B0-----:R-:W-:-:S03]  /*0be0*/  @!P2 IMAD.WIDE R16, R27, 0x8, R2 ;  /* 0x000000081b10a825 */ /* 0x001fc600078e0202 */
[----:B------:R-:W-:-:S13]  /*0bf0*/  ISETP.GE.AND P1, PT, R9, R6, PT ;  /* 0x000000060900720c */ /* 0x000fda0003f26270 */
[C---:B------:R-:W-:Y:S01]  /*0c00*/  @!P1 IMAD.WIDE R18, R9.reuse, 0x8, R4 ;  /* 0x0000000809129825 */ /* 0x040fe200078e0204 */
[----:B--2---:R-:W-:Y:S01]  /*0c10*/  @!P2 DMUL R14, R22, R24 ;  /* 0x00000018160ea228 */ /* 0x004fe20000000000 */
[----:B------:R-:W0:Y:S06]  /*0c20*/  @!P1 LDC.64 R24, c[0x0][0x390] ;  /* 0x0000e400ff189b82 */ /* 0x000e2c0000000a00 */
[----:B------:R3:W-:Y:S04]  /*0c30*/  @!P2 STG.E.64 desc[UR4][R16.64], R14 ;  /* 0x0000000e1000a986 */ /* 0x0007e8000c101b04 */
[----:B------:R-:W0:Y:S01]  /*0c40*/  @!P1 LDG.E.64 R18, desc[UR4][R18.64] ;  /* 0x0000000412129981 */ /* 0x000e22000c1e1b00 */
[----:B-1----:R-:W-:-:S04]  /*0c50*/  @!P1 IMAD.WIDE R20, R9, 0x8, R2 ;  /* 0x0000000809149825 */ /* 0x002fc800078e0202 */
[----:B------:R-:W-:Y:S01]  /*0c60*/  VIADD R12, R12, 0x4 ;  /* 0x000000040c0c7836 */ /* 0x000fe20000000000 */
[----:B0-----:R-:W-:-:S07]  /*0c70*/  @!P1 DMUL R10, R18, R24 ;  /* 0x00000018120a9228 */ /* 0x001fce0000000000 */
[----:B------:R3:W-:Y:S04]  /*0c80*/  @!P1 STG.E.64 desc[UR4][R20.64], R10 ;  /* 0x0000000a14009986 */ /* 0x0007e8000c101b04 */
.L_x_289:
[----:B------:R-:W-:Y:S05]  /*0c90*/  @!P0 EXIT ;  /* 0x000000000000894d */ /* 0x000fea0003800000 */
[----:B------:R-:W-:Y:S02]  /*0ca0*/  ISETP.NE.AND P1, PT, R8, 0x1, PT ;  /* 0x000000010800780c */ /* 0x000fe40003f25270 */
[----:B------:R-:W-:-:S04]  /*0cb0*/  LOP3.LUT R0, R0, 0x1, RZ, 0xc0, !PT ;  /* 0x0000000100007812 */ /* 0x000fc800078ec0ff */
[----:B------:R-:W-:-:S07]  /*0cc0*/  ISETP.NE.U32.AND P0, PT, R0, 0x1, PT ;  /* 0x000000010000780c */ /* 0x000fce0003f05070 */
[----:B------:R-:W-:Y:S06]  /*0cd0*/  @!P1 BRA `(.L_x_290) ;  /* 0x0000000000449947 */ /* 0x000fec0003800000 */
[----:B--23--:R-:W-:-:S04]  /*0ce0*/  LEA R15, R12, R7, 0x7 ;  /* 0x000000070c0f7211 */ /* 0x00cfc800078e38ff */
[----:B------:R-:W-:-:S13]  /*0cf0*/  ISETP.GE.AND P1, PT, R15, R6, PT ;  /* 0x000000060f00720c */ /* 0x000fda0003f26270 */
[C---:B------:R-:W-:Y:S01]  /*0d00*/  @!P1 IMAD.WIDE R8, R15.reuse, 0x8, R4 ;  /* 0x000000080f089825 */ /* 0x040fe200078e0204 */
        /* <DEDUP_REMOVED lines=10> */
[----:B------:R-:W-:-:S04]  /*0db0*/  @!P2 IMAD.WIDE R8, R13, 0x8, R2 ;  /* 0x000000080d08a825 */ /* 0x000fc800078e0202 */
[----:B------:R-:W-:Y:S01]  /*0dc0*/  VIADD R12, R12, 0x2 ;  /* 0x000000020c0c7836 */ /* 0x000fe20000000000 */
[----:B-1----:R-:W-:-:S07]  /*0dd0*/  @!P2 DMUL R18, R16, R18 ;  /* 0x000000121012a228 */ /* 0x002fce0000000000 */
[----:B------:R0:W-:Y:S04]  /*0de0*/  @!P2 STG.E.64 desc[UR4][R8.64], R18 ;  /* 0x000000120800a986 */ /* 0x0001e8000c101b04 */
.L_x_290:
[----:B------:R-:W-:Y:S05]  /*0df0*/  @P0 EXIT ;  /* 0x000000000000094d */ /* 0x000fea0003800000 */
[----:B0-----:R-:W-:-:S05]  /*0e00*/  IMAD R9, R12, 0x80, R7 ;  /* 0x000000800c097824 */ /* 0x001fca00078e0207 */
[----:B------:R-:W-:-:S13]  /*0e10*/  ISETP.GE.AND P0, PT, R9, R6, PT ;  /* 0x000000060900720c */ /* 0x000fda0003f06270 */
[----:B------:R-:W-:Y:S05]  /*0e20*/  @P0 EXIT ;  /* 0x000000000000094d */ /* 0x000fea0003800000 */
[C---:B------:R-:W-:Y:S01]  /*0e30*/  IMAD.WIDE R4, R9.reuse, 0x8, R4 ;  /* 0x0000000809047825 */ /* 0x040fe200078e0204 */
[----:B------:R-:W0:Y:S05]  /*0e40*/  LDCU.64 UR6, c[0x0][0x390] ;  /* 0x00007200ff0677ac */ /* 0x000e2a0008000a00 */
[----:B------:R-:W0:Y:S01]  /*0e50*/  LDG.E.64 R4, desc[UR4][R4.64] ;  /* 0x0000000404047981 */ /* 0x000e22000c1e1b00 */
[----:B------:R-:W-:Y:S01]  /*0e60*/  IMAD.WIDE R2, R9, 0x8, R2 ;  /* 0x0000000809027825 */ /* 0x000fe200078e0202 */
[----:B0-----:R-:W-:-:S07]  /*0e70*/  DMUL R6, R4, UR6 ;  /* 0x0000000604067c28 */ /* 0x001fce0008000000 */
[----:B------:R-:W-:Y:S01]  /*0e80*/  STG.E.64 desc[UR4][R2.64], R6 ;  /* 0x0000000602007986 */ /* 0x000fe2000c101b04 */
[----:B------:R-:W-:Y:S05]  /*0e90*/  EXIT ;  /* 0x000000000000794d */ /* 0x000fea0003800000 */
.L_x_284:
[----:B------:R-:W-:-:S13]  /*0ea0*/  ISETP.GE.AND P0, PT, R0, 0x1, PT ;  /* 0x000000010000780c */ /* 0x000fda0003f06270 */
[----:B------:R-:W-:Y:S05]  /*0eb0*/  @!P0 EXIT ;  /* 0x000000000000894d */ /* 0x000fea0003800000 */
[C---:B------:R-:W-:Y:S01]  /*0ec0*/  ISETP.GE.U32.AND P1, PT, R0.reuse, 0x10, PT ;  /* 0x000000100000780c */ /* 0x040fe20003f26070 */
[----:B------:R-:W-:Y:S01]  /*0ed0*/  IMAD.MOV.U32 R6, RZ, RZ, RZ ;  /* 0x000000ffff067224 */ /* 0x000fe200078e00ff */
[----:B------:R-:W-:-:S04]  /*0ee0*/  LOP3.LUT R22, R0, 0xf, RZ, 0xc0, !PT ;  /* 0x0000000f00167812 */ /* 0x000fc800078ec0ff */
[----:B------:R-:W-:-:S07]  /*0ef0*/  ISETP.NE.AND P0, PT, R22, RZ, PT ;  /* 0x000000ff1600720c */ /* 0x000fce0003f05270 */
[----:B------:R-:W-:Y:S06]  /*0f00*/  @!P1 BRA `(.L_x_291) ;  /* 0x00000004001c9947 */ /* 0x000fec0003800000 */
[C---:B------:R-:W-:Y:S01]  /*0f10*/  IMAD.WIDE.U32 R14, R7.reuse, 0x8, RZ ;  /* 0x00000008070e7825 */ /* 0x040fe200078e00ff */
[----:B------:R-:W-:Y:S01]  /*0f20*/  LOP3.LUT R6, R0, 0x7ffffff0, RZ, 0xc0, !PT ;  /* 0x7ffffff000067812 */ /* 0x000fe200078ec0ff */
[----:B------:R-:W0:Y:S01]  /*0f30*/  LDCU.64 UR6, c[0x0][0x390] ;  /* 0x00007200ff0677ac */ /* 0x000e220008000a00 */
[----:B------:R-:W-:Y:S02]  /*0f40*/  IADD3 R12, PT, PT, R7, 0x480, RZ ;  /* 0x00000480070c7810 */ /* 0x000fe40007ffe0ff */
[----:B------:R-:W-:Y:S01]  /*0f50*/  LOP3.LUT R13, R14, 0x2000, RZ, 0xfc, !PT ;  /* 0x000020000e0d7812 */ /* 0x000fe200078efcff */
[----:B------:R-:W-:-:S07]  /*0f60*/  IMAD.MOV R14, RZ, RZ, -R6 ;  /* 0x000000ffff0e7224 */ /* 0x000fce00078e0a06 */
.L_x_292:
[----:B-1----:R-:W-:-:S05]  /*0f70*/  IADD3 R16, P1, PT, R13, R4, RZ ;  /* 0x000000040d107210 */ /* 0x002fca0007f3e0ff */
[----:B------:R-:W-:-:S05]  /*0f80*/  IMAD.X R17, R15, 0x1, R5, P1 ;  /* 0x000000010f117824 */ /* 0x000fca00008e0605 */
[----:B------:R-:W0:Y:S01]  /*0f90*/  LDG.E.64 R10, desc[UR4][R16.64+-0x2000] ;  /* 0xffe00004100a7981 */ /* 0x000e22000c1e1b00 */
[----:B------:R-:W-:-:S05]  /*0fa0*/  IADD3 R8, P1, PT, R13, R2, RZ ;  /* 0x000000020d087210 */ /* 0x000fca0007f3e0ff */
[----:B------:R-:W-:Y:S01]  /*0fb0*/  IMAD.X R9, R15, 0x1, R3, P1 ;  /* 0x000000010f097824 */ /* 0x000fe200008e0603 */
[----:B0-----:R-:W-:-:S07]  /*0fc0*/  DMUL R10, R10, UR6 ;  /* 0x000000060a0a7c28 */ /* 0x001fce0008000000 */
[----:B------:R0:W-:Y:S04]  /*0fd0*/  STG.E.64 desc[UR4][R8.64+-0x2000], R10 ;  /* 0xffe0000a08007986 */ /* 0x0001e8000c101b04 */
[----:B------:R-:W2:Y:S02]  /*0fe0*/  LDG.E.64 R18, desc[UR4][R16.64+-0x1c00] ;  /* 0xffe4000410127981 */ /* 0x000ea4000c1e1b00 */
[----:B--2---:R-:W-:-:S07]  /*0ff0*/  DMUL R18, R18, UR6 ;  /* 0x0000000612127c28 */ /* 0x004fce0008000000 */
[----:B------:R1:W-:Y:S04]  /*1000*/  STG.E.64 desc[UR4][R8.64+-0x1c00], R18 ;  /* 0xffe4001208007986 */ /* 0x0003e8000c101b04 */
[----:B------:R-:W2:Y:S02]  /*1010*/  LDG.E.64 R20, desc[UR4][R16.64+-0x1800] ;  /* 0xffe8000410147981 */ /* 0x000ea4000c1e1b00 */
[----:B--2---:R-:W-:-:S07]  /*1020*/  DMUL R20, R20, UR6 ;  /* 0x0000000614147c28 */ /* 0x004fce0008000000 */
[----:B------:R-:W-:Y:S04]  /*1030*/  STG.E.64 desc[UR4][R8.64+-0x1800], R20 ;  /* 0xffe8001408007986 */ /* 0x000fe8000c101b04 */
[----:B------:R-:W2:Y:S02]  /*1040*/  LDG.E.64 R24, desc[UR4][R16.64+-0x1400] ;  /* 0xffec000410187981 */ /* 0x000ea4000c1e1b00 */
[----:B--2---:R-:W-:-:S07]  /*1050*/  DMUL R24, R24, UR6 ;  /* 0x0000000618187c28 */ /* 0x004fce0008000000 */
[----:B------:R2:W-:Y:S04]  /*1060*/  STG.E.64 desc[UR4][R8.64+-0x1400], R24 ;  /* 0xffec001808007986 */ /* 0x0005e8000c101b04 */
[----:B------:R-:W3:Y:S02]  /*1070*/  LDG.E.64 R26, desc[UR4][R16.64+-0x1000] ;  /* 0xfff00004101a7981 */ /* 0x000ee4000c1e1b00 */
[----:B---3--:R-:W-:-:S07]  /*1080*/  DMUL R26, R26, UR6 ;  /* 0x000000061a1a7c28 */ /* 0x008fce0008000000 */
[----:B------:R-:W-:Y:S04]  /*1090*/  STG.E.64 desc[UR4][R8.64+-0x1000], R26 ;  /* 0xfff0001a08007986 */ /* 0x000fe8000c101b04 */
[----:B0-----:R-:W3:Y:S02]  /*10a0*/  LDG.E.64 R10, desc[UR4][R16.64+-0xc00] ;  /* 0xfff40004100a7981 */ /* 0x001ee4000c1e1b00 */
[----:B---3--:R-:W-:-:S07]  /*10b0*/  DMUL R28, R10, UR6 ;  /* 0x000000060a1c7c28 */ /* 0x008fce0008000000 */
[----:B------:R-:W-:Y:S04]  /*10c0*/  STG.E.64 desc[UR4][R8.64+-0xc00], R28 ;  /* 0xfff4001c08007986 */ /* 0x000fe8000c101b04 */
[----:B------:R-:W1:Y:S02]  /*10d0*/  LDG.E.64 R10, desc[UR4][R16.64+-0x800] ;  /* 0xfff80004100a7981 */ /* 0x000e64000c1e1b00 */
[----:B-1----:R-:W-:-:S07]  /*10e0*/  DMUL R18, R10, UR6 ;  /* 0x000000060a127c28 */ /* 0x002fce0008000000 */
[----:B------:R0:W-:Y:S04]  /*10f0*/  STG.E.64 desc[UR4][R8.64+-0x800], R18 ;  /* 0xfff8001208007986 */ /* 0x0001e8000c101b04 */
[----:B------:R-:W2:Y:S02]  /*1100*/  LDG.E.64 R10, desc[UR4][R16.64+-0x400] ;  /* 0xfffc0004100a7981 */ /* 0x000ea4000c1e1b00 */
[----:B--2---:R-:W-:-:S07]  /*1110*/  DMUL R24, R10, UR6 ;  /* 0x000000060a187c28 */ /* 0x004fce0008000000 */
[----:B------:R1:W-:Y:S04]  /*1120*/  STG.E.64 desc[UR4][R8.64+-0x400], R24 ;  /* 0xfffc001808007986 */ /* 0x0003e8000c101b04 */
[----:B------:R-:W2:Y:S01]  /*1130*/  LDG.E.64 R20, desc[UR4][R16.64] ;  /* 0x0000000410147981 */ /* 0x000ea2000c1e1b00 */
[----:B------:R-:W-:Y:S01]  /*1140*/  MOV R11, 0x0 ;  /* 0x00000000000b7802 */ /* 0x000fe20000000f00 */
[----:B------:R-:W-:-:S04]  /*1150*/  IMAD.MOV.U32 R10, RZ, RZ, 0xc00 ;  /* 0x00000c00ff0a7424 */ /* 0x000fc800078e00ff */
[----:B0-----:R-:W-:-:S03]  /*1160*/  IMAD.WIDE R18, R12, 0x8, R10 ;  /* 0x000000080c127825 */ /* 0x001fc600078e020a */
[----:B------:R-:W-:-:S05]  /*1170*/  IADD3 R10, P1, PT, R18, R4, RZ ;  /* 0x00000004120a7210 */ /* 0x000fca0007f3e0ff */
[----:B------:R-:W-:Y:S01]  /*1180*/  IMAD.X R11, R19, 0x1, R5, P1 ;  /* 0x00000001130b7824 */ /* 0x000fe200008e0605 */
[----:B--2---:R-:W-:-:S07]  /*1190*/  DMUL R20, R20, UR6 ;  /* 0x0000000614147c28 */ /* 0x004fce0008000000 */
[----:B------:R0:W-:Y:S04]  /*11a0*/  STG.E.64 desc[UR4][R8.64], R20 ;  /* 0x0000001408007986 */ /* 0x0001e8000c101b04 */
[----:B------:R-:W2:Y:S01]  /*11b0*/  LDG.E.64 R26, desc[UR4][R10.64+-0xc00] ;  /* 0xfff400040a1a7981 */ /* 0x000ea2000c1e1b00 */
[----:B------:R-:W-:-:S05]  /*11c0*/  IADD3 R18, P1, PT, R18, R2, RZ ;  /* 0x0000000212127210 */ /* 0x000fca0007f3e0ff */
[----:B------:R-:W-:Y:S01]  /*11d0*/  IMAD.X R19, R19, 0x1, R3, P1 ;  /* 0x0000000113137824 */ /* 0x000fe200008e0603 */
[----:B--2---:R-:W-:-:S07]  /*11e0*/  DMUL R26, R26, UR6 ;  /* 0x000000061a1a7c28 */ /* 0x004fce0008000000 */
[----:B------:R2:W-:Y:S04]  /*11f0*/  STG.E.64 desc[UR4][R18.64+-0xc00], R26 ;  /* 0xfff4001a12007986 */ /* 0x0005e8000c101b04 */
[----:B------:R-:W3:Y:S02]  /*1200*/  LDG.E.64 R16, desc[UR4][R10.64+-0x800] ;  /* 0xfff800040a107981 */ /* 0x000ee4000c1e1b00 */
[----:B---3--:R-:W-:-:S07]  /*1210*/  DMUL R16, R16, UR6 ;  /* 0x0000000610107c28 */ /* 0x008fce0008000000 */
[----:B------:R3:W-:Y:S04]  /*1220*/  STG.E.64 desc[UR4][R18.64+-0x800], R16 ;  /* 0xfff8001012007986 */ /* 0x0007e8000c101b04 */
[----:B-1----:R-:W4:Y:S02]  /*1230*/  LDG.E.64 R24, desc[UR4][R10.64+-0x400] ;  /* 0xfffc00040a187981 */ /* 0x002f24000c1e1b00 */
[----:B----4-:R-:W-:-:S07]  /*1240*/  DMUL R24, R24, UR6 ;  /* 0x0000000618187c28 */ /* 0x010fce0008000000 */
[----:B------:R1:W-:Y:S04]  /*1250*/  STG.E.64 desc[UR4][R18.64+-0x400], R24 ;  /* 0xfffc001812007986 */ /* 0x0003e8000c101b04 */
[----:B0-----:R-:W4:Y:S02]  /*1260*/  LDG.E.64 R8, desc[UR4][R10.64] ;  /* 0x000000040a087981 */ /* 0x001f24000c1e1b00 */
[----:B----4-:R-:W-:-:S07]  /*1270*/  DMUL R8, R8, UR6 ;  /* 0x0000000608087c28 */ /* 0x010fce0008000000 */
[----:B------:R1:W-:Y:S04]  /*1280*/  STG.E.64 desc[UR4][R18.64], R8 ;  /* 0x0000000812007986 */ /* 0x0003e8000c101b04 */
[----:B------:R-:W4:Y:S02]  /*1290*/  LDG.E.64 R20, desc[UR4][R10.64+0x400] ;  /* 0x000400040a147981 */ /* 0x000f24000c1e1b00 */
[----:B----4-:R-:W-:-:S07]  /*12a0*/  DMUL R20, R20, UR6 ;  /* 0x0000000614147c28 */ /* 0x010fce0008000000 */
[----:B------:R1:W-:Y:S04]  /*12b0*/  STG.E.64 desc[UR4][R18.64+0x400], R20 ;  /* 0x0004001412007986 */ /* 0x0003e8000c101b04 */
[----:B--2---:R-:W2:Y:S02]  /*12c0*/  LDG.E.64 R26, desc[UR4][R10.64+0x800] ;  /* 0x000800040a1a7981 */ /* 0x004ea4000c1e1b00 */
[----:B--2---:R-:W-:-:S07]  /*12d0*/  DMUL R26, R26, UR6 ;  /* 0x000000061a1a7c28 */ /* 0x004fce0008000000 */
[----:B------:R1:W-:Y:S04]  /*12e0*/  STG.E.64 desc[UR4][R18.64+0x800], R26 ;  /* 0x0008001a12007986 */ /* 0x0003e8000c101b04 */
[----:B---3--:R-:W2:Y:S01]  /*12f0*/  LDG.E.64 R16, desc[UR4][R10.64+0xc00] ;  /* 0x000c00040a107981 */ /* 0x008ea2000c1e1b00 */
[----:B------:R-:W-:Y:S01]  /*1300*/  VIADD R14, R14, 0x10 ;  /* 0x000000100e0e7836 */ /* 0x000fe20000000000 */
[----:B------:R-:W-:Y:S02]  /*1310*/  IADD3 R13, P2, PT, R13, 0x4000, RZ ;  /* 0x000040000d0d7810 */ /* 0x000fe40007f5e0ff */
[----:B------:R-:W-:Y:S02]  /*1320*/  IADD3 R12, PT, PT, R12, 0x800, RZ ;  /* 0x000008000c0c7810 */ /* 0x000fe40007ffe0ff */
[----:B------:R-:W-:Y:S01]  /*1330*/  ISETP.NE.AND P1, PT, R14, RZ, PT ;  /* 0x000000ff0e00720c */ /* 0x000fe20003f25270 */
[----:B------:R-:W-:Y:S01]  /*1340*/  IMAD.X R15, RZ, RZ, R15, P2 ;  /* 0x000000ffff0f7224 */ /* 0x000fe200010e060f */
[----:B--2---:R-:W-:-:S07]  /*1350*/  DMUL R16, R16, UR6 ;  /* 0x0000000610107c28 */ /* 0x004fce0008000000 */
[----:B------:R1:W-:Y:S04]  /*1360*/  STG.E.64 desc[UR4][R18.64+0xc00], R16 ;  /* 0x000c001012007986 */ /* 0x0003e8000c101b04 */
[----:B------:R-:W-:Y:S05]  /*1370*/  @P1 BRA `(.L_x_292) ;  /* 0xfffffff800fc1947 */ /* 0x000fea000383ffff */
.L_x_291:
[----:B------:R-:W-:Y:S05]  /*1380*/  @!P0 EXIT ;  /* 0x000000000000894d */ /* 0x000fea0003800000 */
[----:B------:R-:W-:Y:S02]  /*1390*/  ISETP.GE.U32.AND P0, PT, R22, 0x8, PT ;  /* 0x000000081600780c */ /* 0x000fe40003f06070 */
[----:B-1----:R-:W-:-:S04]  /*13a0*/  LOP3.LUT R20, R0, 0x7, RZ, 0xc0, !PT ;  /* 0x0000000700147812 */ /* 0x002fc800078ec0ff */
[----:B------:R-:W-:-:S07]  /*13b0*/  ISETP.NE.AND P1, PT, R20, RZ, PT ;  /* 0x000000ff1400720c */ /* 0x000fce0003f25270 */
[----:B------:R-:W-:Y:S06]  /*13c0*/  @!P0 BRA `(.L_x_293) ;  /* 0x0000000000748947 */ /* 0x000fec0003800000 */
[----:B------:R-:W-:Y:S01]  /*13d0*/  IMAD R15, R6, 0x80, R7 ;  /* 0x00000080060f7824 */ /* 0x000fe200078e0207 */
[----:B------:R-:W0:Y:S03]  /*13e0*/  LDCU.64 UR6, c[0x0][0x390] ;  /* 0x00007200ff0677ac */ /* 0x000e260008000a00 */
[----:B------:R-:W-:-:S05]  /*13f0*/  IMAD.WIDE R8, R15, 0x8, R4 ;  /* 0x000000080f087825 */ /* 0x000fca00078e0204 */
[----:B------:R-:W0:Y:S02]  /*1400*/  LDG.E.64 R10, desc[UR4][R8.64] ;  /* 0x00000004080a7981 */ /* 0x000e24000c1e1b00 */
[----:B0-----:R-:W-:Y:S01]  /*1410*/  DMUL R12, R10, UR6 ;  /* 0x000000060a0c7c28 */ /* 0x001fe20008000000 */
[----:B------:R-:W-:-:S06]  /*1420*/  IMAD.WIDE R10, R15, 0x8, R2 ;  /* 0x000000080f0a7825 */ /* 0x000fcc00078e0202 */
[----:B------:R0:W-:Y:S04]  /*1430*/  STG.E.64 desc[UR4][R10.64], R12 ;  /* 0x0000000c0a007986 */ /* 0x0001e8000c101b04 */
[----:B------:R-:W2:Y:S02]  /*1440*/  LDG.E.64 R14, desc[UR4][R8.64+0x400] ;  /* 0x00040004080e7981 */ /* 0x000ea4000c1e1b00 */
[----:B--2---:R-:W-:-:S07]  /*1450*/  DMUL R14, R14, UR6 ;  /* 0x000000060e0e7c28 */ /* 0x004fce0008000000 */
[----:B------:R1:W-:Y:S04]  /*1460*/  STG.E.64 desc[UR4][R10.64+0x400], R14 ;  /* 0x0004000e0a007986 */ /* 0x0003e8000c101b04 */
[----:B------:R-:W2:Y:S02]  /*1470*/  LDG.E.64 R16, desc[UR4][R8.64+0x800] ;  /* 0x0008000408107981 */ /* 0x000ea4000c1e1b00 */
[----:B--2---:R-:W-:-:S07]  /*1480*/  DMUL R16, R16, UR6 ;  /* 0x0000000610107c28 */ /* 0x004fce0008000000 */
[----:B------:R2:W-:Y:S04]  /*1490*/  STG.E.64 desc[UR4][R10.64+0x800], R16 ;  /* 0x000800100a007986 */ /* 0x0005e8000c101b04 */
[----:B------:R-:W3:Y:S02]  /*14a0*/  LDG.E.64 R18, desc[UR4][R8.64+0xc00] ;  /* 0x000c000408127981 */ /* 0x000ee4000c1e1b00 */
[----:B---3--:R-:W-:-:S07]  /*14b0*/  DMUL R18, R18, UR6 ;  /* 0x0000000612127c28 */ /* 0x008fce0008000000 */
[----:B------:R3:W-:Y:S04]  /*14c0*/  STG.E.64 desc[UR4][R10.64+0xc00], R18 ;  /* 0x000c00120a007986 */ /* 0x0007e8000c101b04 */
[----:B------:R-:W4:Y:S02]  /*14d0*/  LDG.E.64 R22, desc[UR4][R8.64+0x1000] ;  /* 0x0010000408167981 */ /* 0x000f24000c1e1b00 */
[----:B----4-:R-:W-:-:S07]  /*14e0*/  DMUL R22, R22, UR6 ;  /* 0x0000000616167c28 */ /* 0x010fce0008000000 */
[----:B------:R3:W-:Y:S04]  /*14f0*/  STG.E.64 desc[UR4][R10.64+0x1000], R22 ;  /* 0x001000160a007986 */ /* 0x0007e8000c101b04 */
[----:B0-----:R-:W4:Y:S02]  /*1500*/  LDG.E.64 R12, desc[UR4][R8.64+0x1400] ;  /* 0x00140004080c7981 */ /* 0x001f24000c1e1b00 */
[----:B----4-:R-:W-:-:S07]  /*1510*/  DMUL R12, R12, UR6 ;  /* 0x000000060c0c7c28 */ /* 0x010fce0008000000 */
[----:B------:R3:W-:Y:S04]  /*1520*/  STG.E.64 desc[UR4][R10.64+0x1400], R12 ;  /* 0x0014000c0a007986 */ /* 0x0007e8000c101b04 */
[----:B-1----:R-:W4:Y:S02]  /*1530*/  LDG.E.64 R14, desc[UR4][R8.64+0x1800] ;  /* 0x00180004080e7981 */ /* 0x002f24000c1e1b00 */
[----:B----4-:R-:W-:-:S07]  /*1540*/  DMUL R14, R14, UR6 ;  /* 0x000000060e0e7c28 */ /* 0x010fce0008000000 */
[----:B------:R3:W-:Y:S04]  /*1550*/  STG.E.64 desc[UR4][R10.64+0x1800], R14 ;  /* 0x0018000e0a007986 */ /* 0x0007e8000c101b04 */
[----:B--2---:R-:W2:Y:S01]  /*1560*/  LDG.E.64 R16, desc[UR4][R8.64+0x1c00] ;  /* 0x001c000408107981 */ /* 0x004ea2000c1e1b00 */
[----:B------:R-:W-:Y:S01]  /*1570*/  VIADD R6, R6, 0x8 ;  /* 0x0000000806067836 */ /* 0x000fe20000000000 */
[----:B--2---:R-:W-:-:S07]  /*1580*/  DMUL R16, R16, UR6 ;  /* 0x0000000610107c28 */ /* 0x004fce0008000000 */
[----:B------:R3:W-:Y:S04]  /*1590*/  STG.E.64 desc[UR4][R10.64+0x1c00], R16 ;  /* 0x001c00100a007986 */ /* 0x0007e8000c101b04 */
.L_x_293:
[----:B------:R-:W-:Y:S05]  /*15a0*/  @!P1 EXIT ;  /* 0x000000000000994d */ /* 0x000fea0003800000 */
[----:B------:R-:W-:Y:S02]  /*15b0*/  ISETP.GE.U32.AND P0, PT, R20, 0x4, PT ;  /* 0x000000041400780c */ /* 0x000fe40003f06070 */
[----:B------:R-:W-:-:S04]  /*15c0*/  LOP3.LUT R0, R0, 0x3, RZ, 0xc0, !PT ;  /* 0x0000000300007812 */ /* 0x000fc800078ec0ff */
[----:B------:R-:W-:-:S07]  /*15d0*/  ISETP.NE.AND P1, PT, R0, RZ, PT ;  /* 0x000000ff0000720c */ /* 0x000fce0003f25270 */
[----:B------:R-:W-:Y:S06]  /*15e0*/  @!P0 BRA `(.L_x_294) ;  /* 0x0000000000448947 */ /* 0x000fec0003800000 */
[----:B---3--:R-:W-:Y:S01]  /*15f0*/  IMAD R19, R6, 0x80, R7 ;  /* 0x0000008006137824 */ /* 0x008fe200078e0207 */
[----:B------:R-:W0:Y:S03]  /*1600*/  LDCU.64 UR6, c[0x0][0x390] ;  /* 0x00007200ff0677ac */ /* 0x000e260008000a00 */
[----:B------:R-:W-:-:S05]  /*1610*/  IMAD.WIDE R16, R19, 0x8, R4 ;  /* 0x0000000813107825 */ /* 0x000fca00078e0204 */
[----:B------:R-:W0:Y:S01]  /*1620*/  LDG.E.64 R8, desc[UR4][R16.64] ;  /* 0x0000000410087981 */ /* 0x000e22000c1e1b00 */
[----:B------:R-:W-:Y:S01]  /*1630*/  IMAD.WIDE R18, R19, 0x8, R2 ;  /* 0x0000000813127825 */ /* 0x000fe200078e0202 */
[----:B0-----:R-:W-:-:S07]  /*1640*/  DMUL R8, R8, UR6 ;  /* 0x0000000608087c28 */ /* 0x001fce0008000000 */
[----:B------:R0:W-:Y:S04]  /*1650*/  STG.E.64 desc[UR4][R18.64], R8 ;  /* 0x0000000812007986 */ /* 0x0001e8000c101b04 */
[----:B------:R-:W2:Y:S02]  /*1660*/  LDG.E.64 R10, desc[UR4][R16.64+0x400] ;  /* 0x00040004100a7981 */ /* 0x000ea4000c1e1b00 */
[----:B--2---:R-:W-:-:S07]  /*1670*/  DMUL R10, R10, UR6 ;  /* 0x000000060a0a7c28 */ /* 0x004fce0008000000 */
[----:B------:R0:W-:Y:S04]  /*1680*/  STG.E.64 desc[UR4][R18.64+0x400], R10 ;  /* 0x0004000a12007986 */ /* 0x0001e8000c101b04 */
[----:B------:R-:W2:Y:S02]  /*1690*/  LDG.E.64 R12, desc[UR4][R16.64+0x800] ;  /* 0x00080004100c7981 */ /* 0x000ea4000c1e1b00 */
[----:B--2---:R-:W-:-:S07]  /*16a0*/  DMUL R12, R12, UR6 ;  /* 0x000000060c0c7c28 */ /* 0x004fce0008000000 */
[----:B------:R0:W-:Y:S04]  /*16b0*/  STG.E.64 desc[UR4][R18.64+0x800], R12 ;  /* 0x0008000c12007986 */ /* 0x0001e8000c101b04 */
[----:B------:R-:W2:Y:S01]  /*16c0*/  LDG.E.64 R14, desc[UR4][R16.64+0xc00] ;  /* 0x000c0004100e7981 */ /* 0x000ea2000c1e1b00 */
[----:B------:R-:W-:Y:S01]  /*16d0*/  VIADD R6, R6, 0x4 ;  /* 0x0000000406067836 */ /* 0x000fe20000000000 */
[----:B--2---:R-:W-:-:S07]  /*16e0*/  DMUL R14, R14, UR6 ;  /* 0x000000060e0e7c28 */ /* 0x004fce0008000000 */
[----:B------:R0:W-:Y:S04]  /*16f0*/  STG.E.64 desc[UR4][R18.64+0xc00], R14 ;  /* 0x000c000e12007986 */ /* 0x0001e8000c101b04 */
.L_x_294:
[----:B------:R-:W-:Y:S05]  /*1700*/  @!P1 EXIT ;  /* 0x000000000000994d */ /* 0x000fea0003800000 */
[----:B0--3--:R-:W-:Y:S01]  /*1710*/  LEA R13, R6, R7, 0x7 ;  /* 0x00000007060d7211 */ /* 0x009fe200078e38ff */
[----:B------:R-:W-:Y:S01]  /*1720*/  IMAD.MOV R0, RZ, RZ, -R0 ;  /* 0x000000ffff007224 */ /* 0x000fe200078e0a00 */
[----:B------:R-:W0:Y:S06]  /*1730*/  LDCU.64 UR6, c[0x0][0x390] ;  /* 0x00007200ff0677ac */ /* 0x000e2c0008000a00 */
.L_x_295:
[----:B------:R-:W-:-:S06]  /*1740*/  IMAD.WIDE R8, R13, 0x8, R4 ;  /* 0x000000080d087825 */ /* 0x000fcc00078e0204 */
[----:B0-----:R-:W0:Y:S01]  /*1750*/  LDG.E.64 R8, desc[UR4][R8.64] ;  /* 0x0000000408087981 */ /* 0x001e22000c1e1b00 */
[----:B------:R-:W-:Y:S02]  /*1760*/  VIADD R0, R0, 0x1 ;  /* 0x0000000100007836 */ /* 0x000fe40000000000 */
[----:B------:R-:W-:-:S03]  /*1770*/  IMAD.WIDE R6, R13, 0x8, R2 ;  /* 0x000000080d067825 */ /* 0x000fc600078e0202 */
[----:B------:R-:W-:Y:S01]  /*1780*/  ISETP.NE.AND P0, PT, R0, RZ, PT ;  /* 0x000000ff0000720c */ /* 0x000fe20003f05270 */
[----:B0-----:R-:W-:-:S07]  /*1790*/  DMUL R10, R8, UR6 ;  /* 0x00000006080a7c28 */ /* 0x001fce0008000000 */
[----:B------:R0:W-:Y:S05]  /*17a0*/  STG.E.64 desc[UR4][R6.64], R10 ;  /* 0x0000000a06007986 */ /* 0x0001ea000c101b04 */
[----:B------:R-:W-:Y:S05]  /*17b0*/  @!P0 EXIT ;  /* 0x000000000000894d */ /* 0x000fea0003800000 */
[----:B------:R-:W-:Y:S01]  /*17c0*/  VIADD R13, R13, 0x80 ;  /* 0x000000800d0d7836 */ /* 0x000fe20000000000 */
[----:B------:R-:W-:Y:S06]  /*17d0*/  BRA `(.L_x_295) ;  /* 0xfffffffc00d87947 */ /* 0x000fec000383ffff */
.L_x_296:
        /* <DEDUP_REMOVED lines=10> */
.L_x_330:


//--------------------- .text._ZN3cub18CUB_300001_SM_10006detail9transform16transform_kernelINS2_10policy_hubILb1EN4cuda3std3__45tupleIJN6thrust24THRUST_300001_SM_1000_NS6detail15normal_iteratorINSA_10device_ptrIdEEEEEEEE10policy1000Ei14ScaleTransformSF_JPdEEEvT0_iT1_T2_DpNS2_10kernel_argIT3_EE --------------------------
	.section	.text._ZN3cub18CUB_300001_SM_10006detail9transform16transform_kernelINS2_10policy_hubILb1EN4cuda3std3__45tupleIJN6thrust24THRUST_300001_SM_1000_NS6detail15normal_iteratorINSA_10device_ptrIdEEEEEEEE10policy1000Ei14ScaleTransformSF_JPdEEEvT0_iT1_T2_DpNS2_10kernel_argIT3_EE,"ax",@progbits
	.align	128
        .global         _ZN3cub18CUB_300001_SM_10006detail9transform16transform_kernelINS2_10policy_hubILb1EN4cuda3std3__45tupleIJN6thrust24THRUST_300001_SM_1000_NS6detail15normal_iteratorINSA_10device_ptrIdEEEEEEEE10policy1000Ei14ScaleTransformSF_JPdEEEvT0_iT1_T2_DpNS2_10kernel_argIT3_EE
        .type           _ZN3cub18CUB_300001_SM_10006detail9transform16transform_kernelINS2_10policy_hubILb1EN4cuda3std3__45tupleIJN6thrust24THRUST_300001_SM_1000_NS6detail15normal_iteratorINSA_10device_ptrIdEEEEEEEE10policy1000Ei14ScaleTransformSF_JPdEEEvT0_iT1_T2_DpNS2_10kernel_argIT3_EE,@function
        .size           _ZN3cub18CUB_300001_SM_10006detail9transform16transform_kernelINS2_10policy_hubILb1EN4cuda3std3__45tupleIJN6thrust24THRUST_300001_SM_1000_NS6detail15normal_iteratorINSA_10device_ptrIdEEEEEEEE10policy1000Ei14ScaleTransformSF_JPdEEEvT0_iT1_T2_DpNS2_10kernel_argIT3_EE,(.L_x_331 - _ZN3cub18CUB_300001_SM_10006detail9transform16transform_kernelINS2_10policy_hubILb1EN4cuda3std3__45tupleIJN6thrust24THRUST_300001_SM_1000_NS6detail15normal_iteratorINSA_10device_ptrIdEEEEEEEE10policy1000Ei14ScaleTransformSF_JPdEEEvT0_iT1_T2_DpNS2_10kernel_argIT3_EE)
        .other          _ZN3cub18CUB_300001_SM_10006detail9transform16transform_kernelINS2_10policy_hubILb1EN4cuda3std3__45tupleIJN6thrust24THRUST_300001_SM_1000_NS6detail15normal_iteratorINSA_10device_ptrIdEEEEEEEE10policy1000Ei14ScaleTransformSF_JPdEEEvT0_iT1_T2_DpNS2_10kernel_argIT3_EE,@"STO_CUDA_ENTRY STV_DEFAULT"
_ZN3cub18CUB_300001_SM_10006detail9transform16transform_kernelINS2_10policy_hubILb1EN4cuda3std3__45tupleIJN6thrust24THRUST_300001_SM_1000_NS6detail15normal_iteratorINSA_10device_ptrIdEEEEEEEE10policy1000Ei14ScaleTransformSF_JPdEEEvT0_iT1_T2_DpNS2_10kernel_argIT3_EE:
.text._ZN3cub18CUB_300001_SM_10006detail9transform16transform_kernelINS2_10policy_hubILb1EN4cuda3std3__45tupleIJN6thrust24THRUST_300001_SM_1000_NS6detail15normal_iteratorINSA_10device_ptrIdEEEEEEEE10policy1000Ei14ScaleTransformSF_JPdEEEvT0_iT1_T2_DpNS2_10kernel_argIT3_EE:
[----:B------:R-:W-:Y:S08]  /*0000*/  LDC R1, c[0x0][0x37c] ;  /* 0x0000df00ff017b82 */ /* 0x000ff00000000800 */
[----:B------:R-:W0:Y:S01]  /*0010*/  LDC.64 R8, c[0x0][0x380] ;  /* 0x0000e000ff087b82 */ /* 0x000e220000000a00 */
[----:B------:R-:W1:Y:S01]  /*0020*/  S2R R0, SR_TID.X ;  /* 0x0000000000007919 */ /* 0x000e620000002100 */
[----:B------:R-:W2:Y:S01]  /*0030*/  LDCU.64 UR6, c[0x0][0x358] ;  /* 0x00006b00ff0677ac */ /* 0x000ea20008000a00 */
[----:B------:R-:W-:Y:S05]  /*0040*/  BSSY.RECONVERGENT B0, `(.L_x_297) ;  /* 0x0000016000007945 */ /* 0x000fea0003800200 */
[----:B------:R-:W3:Y:S08]  /*0050*/  S2UR UR4, SR_CTAID.X ;  /* 0x00000000000479c3 */ /* 0x000ef00000002500 */
[----:B------:R-:W4:Y:S01]  /*0060*/  LDC.64 R2, c[0x0][0x398] ;  /* 0x0000e600ff027b82 */ /* 0x000f220000000a00 */
[----:B0-----:R-:W-:-:S07]  /*0070*/  IMAD.SHL.U32 R7, R9, 0x80, RZ ;  /* 0x0000008009077824 */ /* 0x001fce00078e00ff */
[----:B------:R-:W0:Y:S01]  /*0080*/  LDC.64 R4, c[0x0][0x390] ;  /* 0x0000e400ff047b82 */ /* 0x000e220000000a00 */
[----:B---3--:R-:W-:Y:S01]  /*0090*/  IMAD R13, R7, UR4, RZ ;  /* 0x00000004070d7c24 */ /* 0x008fe2000f8e02ff */
[----:B-1----:R-:W-:-:S03]  /*00a0*/  SHF.L.U32 R15, R0, 0x7, RZ ;  /* 0x00000007000f7819 */ /* 0x002fc600000006ff */
[----:B------:R-:W-:-:S05]  /*00b0*/  IMAD.IADD R8, R8, 0x1, -R13 ;  /* 0x0000000108087824 */ /* 0x000fca00078e0a0d */
[CC--:B------:R-:W-:Y:S02]  /*00c0*/  VIMNMX R6, PT, PT, R7.reuse, R8.reuse, PT ;  /* 0x0000000807067248 */ /* 0x0c0fe40003fe0100 */
[----:B------:R-:W-:-:S03]  /*00d0*/  ISETP.GT.AND P0, PT, R7, R8, PT ;  /* 0x000000080700720c */ /* 0x000fc60003f04270 */
[----:B------:R-:W-:-:S05]  /*00e0*/  IMAD.SHL.U32 R12, R6, 0x8, RZ ;  /* 0x00000008060c7824 */ /* 0x000fca00078e00ff */
[----:B------:R-:W-:-:S13]  /*00f0*/  ISETP.GE.AND P1, PT, R15, R12, PT ;  /* 0x0000000c0f00720c */ /* 0x000fda0003f26270 */
[----:B--2-4-:R-:W-:Y:S05]  /*0100*/  @P1 BRA `(.L_x_298) ;  /* 0x0000000000241947 */ /* 0x014fea0003800000 */
[----:B------:R-:W1:Y:S02]  /*0110*/  LDC.64 R10, c[0x0][0x398] ;  /* 0x0000e600ff0a7b82 */ /* 0x000e640000000a00 */
[----:B-1----:R-:W-:-:S04]  /*0120*/  IMAD.WIDE.U32 R10, R0, 0x80, R10 ;  /* 0x00000080000a7825 */ /* 0x002fc800078e000a */
[----:B------:R-:W-:-:S07]  /*0130*/  IMAD.WIDE R10, R13, 0x8, R10 ;  /* 0x000000080d0a7825 */ /* 0x000fce00078e020a */
.L_x_299:
[----:B------:R-:W-:Y:S01]  /*0140*/  VIADD R15, R15, 0x4000 ;  /* 0x000040000f0f7836 */ /* 0x000fe20000000000 */
[----:B------:R1:W-:Y:S04]  /*0150*/  CCTL.E.PF2 [R10] ;  /* 0x000000000a00798f */ /* 0x0003e80000800100 */
[----:B------:R-:W-:Y:S02]  /*0160*/  ISETP.GE.AND P1, PT, R15, R12, PT ;  /* 0x0000000c0f00720c */ /* 0x000fe40003f26270 */
[----:B-1----:R-:W-:-:S04]  /*0170*/  IADD3 R10, P2, PT, R10, 0x4000, RZ ;  /* 0x000040000a0a7810 */ /* 0x002fc80007f5e0ff */
[----:B------:R-:W-:-:S07]  /*0180*/  IADD3.X R11, PT, PT, RZ, R11, RZ, P2, !PT ;  /* 0x0000000bff0b7210 */ /* 0x000fce00017fe4ff */
[----:B------:R-:W-:Y:S05]  /*0190*/  @!P1 BRA `(.L_x_299) ;  /* 0xfffffffc00e89947 */ /* 0x000fea000383ffff */
.L_x_298:
[----:B------:R-:W-:Y:S05]  /*01a0*/  BSYNC.RECONVERGENT B0 ;  /* 0x0000000000007941 */ /* 0x000fea0003800200 */
.L_x_297:
[----:B------:R-:W-:-:S04]  /*01b0*/  IMAD.WIDE R2, R13, 0x8, R2 ;  /* 0x000000080d027825 */ /* 0x000fc800078e0202 */
[----:B0-----:R-:W-:Y:S01]  /*01c0*/  IMAD.WIDE R4, R13, 0x8, R4 ;  /* 0x000000080d047825 */ /* 0x001fe200078e0204 */
[----:B------:R-:W-:Y:S06]  /*01d0*/  @P0 BRA `(.L_x_300) ;  /* 0x0000000800540947 */ /* 0x000fec0003800000 */
        /* <DEDUP_REMOVED lines=9> */
[----:B------:R-:W0:Y:S02]  /*0270*/  LDCU.64 UR4, c[0x0][0x388] ;  /* 0x00007100ff0477ac */ /* 0x000e240008000a00 */
[----:B------:R-:W-:Y:S01]  /*0280*/  VIADD R6, R0, 0x480 ;  /* 0x0000048000067836 */ /* 0x000fe20000000000 */
[----:B------:R-:W-:Y:S02]  /*0290*/  LOP3.LUT R11, R14, 0x2000, RZ, 0xfc, !PT ;  /* 0x000020000e0b7812 */ /* 0x000fe400078efcff */
[----:B------:R-:W-:-:S07]  /*02a0*/  IADD3 R10, PT, PT, -R7, RZ, RZ ;  /* 0x000000ff070a7210 */ /* 0x000fce0007ffe1ff */
.L_x_302:
        /* <DEDUP_REMOVED lines=9> */
[----:B------:R-:W-:Y:S04]  /*0340*/  STG.E.64 desc[UR6][R8.64+-0x1c00], R18 ;  /* 0xffe4001208007986 */ /* 0x000fe8000c101b06 */
        /* <DEDUP_REMOVED lines=15> */
[----:B------:R-:W2:Y:S01]  /*0440*/  LDG.E.64 R16, desc[UR6][R12.64+-0x400] ;  /* 0xfffc00060c107981 */ /* 0x000ea2000c1e1b00 */
[----:B------:R-:W-:Y:S01]  /*0450*/  MOV R18, 0xc00 ;  /* 0x00000c0000127802 */ /* 0x000fe20000000f00 */
[----:B------:R-:W-:Y:S01]  /*0460*/  IMAD.MOV.U32 R19, RZ, RZ, 0x0 ;  /* 0x00000000ff137424 */ /* 0x000fe200078e00ff */
[----:B--2---:R-:W-:-:S07]  /*0470*/  DMUL R24, R16, UR4 ;  /* 0x0000000410187c28 */ /* 0x004fce0008000000 */
[----:B------:R1:W-:Y:S04]  /*0480*/  STG.E.64 desc[UR6][R8.64+-0x400], R24 ;  /* 0xfffc001808007986 */ /* 0x0003e8000c101b06 */
[----:B0-----:R-:W2:Y:S01]  /*0490*/  LDG.E.64 R22, desc[UR6][R12.64] ;  /* 0x000000060c167981 */ /* 0x001ea2000c1e1b00 */
[----:B------:R-:W-:-:S03]  /*04a0*/  IMAD.WIDE R18, R6, 0x8, R18 ;  /* 0x0000000806127825 */ /* 0x000fc600078e0212 */
[----:B------:R-:W-:-:S05]  /*04b0*/  IADD3 R16, P1, PT, R2, R18, RZ ;  /* 0x0000001202107210 */ /* 0x000fca0007f3e0ff */
[----:B------:R-:W-:Y:S01]  /*04c0*/  IMAD.X R17, R3, 0x1, R19, P1 ;  /* 0x0000000103117824 */ /* 0x000fe200008e0613 */
[----:B--2---:R-:W-:-:S07]  /*04d0*/  DMUL R26, R22, UR4 ;  /* 0x00000004161a7c28 */ /* 0x004fce0008000000 */
[----:B------:R0:W-:Y:S04]  /*04e0*/  STG.E.64 desc[UR6][R8.64], R26 ;  /* 0x0000001a08007986 */ /* 0x0001e8000c101b06 */
[----:B------:R-:W2:Y:S01]  /*04f0*/  LDG.E.64 R22, desc[UR6][R16.64+-0xc00] ;  /* 0xfff4000610167981 */ /* 0x000ea2000c1e1b00 */
[----:B------:R-:W-:-:S04]  /*0500*/  IADD3 R18, P1, PT, R4, R18, RZ ;  /* 0x0000001204127210 */ /* 0x000fc80007f3e0ff */
[----:B------:R-:W-:Y:S01]  /*0510*/  IADD3.X R19, PT, PT, R5, R19, RZ, P1, !PT ;  /* 0x0000001305137210 */ /* 0x000fe20000ffe4ff */
        /* <DEDUP_REMOVED lines=26> */
.L_x_301:
[----:B------:R-:W-:Y:S05]  /*06c0*/  @!P0 EXIT ;  /* 0x000000000000894d */ /* 0x000fea0003800000 */
[----:B------:R-:W0:Y:S01]  /*06d0*/  LDCU UR4, c[0x0][0x384] ;  /* 0x00007080ff0477ac */ /* 0x000e220008000800 */
[----:B------:R-:W-:Y:S01]  /*06e0*/  ISETP.GE.U32.AND P0, PT, R20, 0x8, PT ;  /* 0x000000081400780c */ /* 0x000fe20003f06070 */
[----:B0-----:R-:W-:-:S06]  /*06f0*/  ULOP3.LUT UR5, UR4, 0x7, URZ, 0xc0, !UPT ;  /* 0x0000000704057892 */ /* 0x001fcc000f8ec0ff */
[----:B------:R-:W-:-:S06]  /*0700*/  ISETP.NE.AND P1, PT, RZ, UR5, PT ;  /* 0x00000005ff007c0c */ /* 0x000fcc000bf25270 */
[----:B------:R-:W-:Y:S07]  /*0710*/  @!P0 BRA `(.L_x_303) ;  /* 0x0000000000748947 */ /* 0x000fee0003800000 */
[----:B------:R-:W-:Y:S01]  /*0720*/  IMAD R15, R7, 0x80, R0 ;  /* 0x00000080070f7824 */ /* 0x000fe200078e0200 */
[----:B------:R-:W0:Y:S03]  /*0730*/  LDCU.64 UR8, c[0x0][0x388] ;  /* 0x00007100ff0877ac */ /* 0x000e260008000a00 */
[----:B-1----:R-:W-:-:S05]  /*0740*/  IMAD.WIDE R8, R15, 0x8, R2 ;  /* 0x000000080f087825 */ /* 0x002fca00078e0202 */
        /* <DEDUP_REMOVED lines=26> */
.L_x_303:
[----:B------:R-:W-:Y:S05]  /*08f0*/  @!P1 EXIT ;  /* 0x000000000000994d */ /* 0x000fea0003800000 */
[----:B------:R-:W-:Y:S02]  /*0900*/  UISETP.GE.U32.AND UP0, UPT, UR5, 0x4, UPT ;  /* 0x000000040500788c */ /* 0x000fe4000bf06070 */
[----:B------:R-:W-:-:S06]  /*0910*/  ULOP3.LUT UR4, UR4, 0x3, URZ, 0xc0, !UPT ;  /* 0x0000000304047892 */ /* 0x000fcc000f8ec0ff */
[----:B------:R-:W-:Y:S01]  /*0920*/  ISETP.NE.AND P0, PT, RZ, UR4, PT ;  /* 0x00000004ff007c0c */ /* 0x000fe2000bf05270 */
[----:B------:R-:W-:-:S12]  /*0930*/  BRA.U !UP0, `(.L_x_304) ;  /* 0x0000000108447547 */ /* 0x000fd8000b800000 */
[----:B-1-3--:R-:W-:Y:S01]  /*0940*/  LEA R19, R7, R0, 0x7 ;  /* 0x0000000007137211 */ /* 0x00afe200078e38ff */
[----:B------:R-:W0:Y:S04]  /*0950*/  LDCU.64 UR8, c[0x0][0x388] ;  /* 0x00007100ff0877ac */ /* 0x000e280008000a00 */
        /* <DEDUP_REMOVED lines=15> */
.L_x_304:
[----:B------:R-:W-:Y:S05]  /*0a50*/  @!P0 EXIT ;  /* 0x000000000000894d */ /* 0x000fea0003800000 */
[----:B01-3--:R-:W-:Y:S01]  /*0a60*/  IMAD R13, R7, 0x80, R0 ;  /* 0x00000080070d7824 */ /* 0x00bfe200078e0200 */
[----:B------:R-:W0:Y:S01]  /*0a70*/  LDCU.64 UR8, c[0x0][0x388] ;  /* 0x00007100ff0877ac */ /* 0x000e220008000a00 */
[----:B------:R-:W-:-:S12]  /*0a80*/  UIADD3 UR4, UPT, UPT, -UR4, URZ, URZ ;  /* 0x000000ff04047290 */ /* 0x000fd8000fffe1ff */
.L_x_305:
[----:B------:R-:W-:-:S06]  /*0a90*/  IMAD.WIDE R8, R13, 0x8, R2 ;  /* 0x000000080d087825 */ /* 0x000fcc00078e0202 */
[----:B------:R-:W0:Y:S01]  /*0aa0*/  LDG.E.64 R8, desc[UR6][R8.64] ;  /* 0x0000000608087981 */ /* 0x000e22000c1e1b00 */
[C---:B-1----:R-:W-:Y:S01]  /*0ab0*/  IMAD.WIDE R6, R13.reuse, 0x8, R4 ;  /* 0x000000080d067825 */ /* 0x042fe200078e0204 */
[----:B------:R-:W-:Y:S01]  /*0ac0*/  UIADD3 UR4, UPT, UPT, UR4, 0x1, URZ ;  /* 0x0000000104047890 */ /* 0x000fe2000fffe0ff */
[----:B------:R-:W-:-:S03]  /*0ad0*/  IADD3 R13, PT, PT, R13, 0x80, RZ ;  /* 0x000000800d0d7810 */ /* 0x000fc60007ffe0ff */
[----:B------:R-:W-:Y:S01]  /*0ae0*/  UISETP.NE.AND UP0, UPT, UR4, URZ, UPT ;  /* 0x000000ff0400728c */ /* 0x000fe2000bf05270 */
[----:B0-----:R-:W-:-:S07]  /*0af0*/  DMUL R10, R8, UR8 ;  /* 0x00000008080a7c28 */ /* 0x001fce0008000000 */
[----:B------:R1:W-:Y:S01]  /*0b00*/  STG.E.64 desc[UR6][R6.64], R10 ;  /* 0x0000000a06007986 */ /* 0x0003e2000c101b06 */
[----:B------:R-:W-:Y:S05]  /*0b10*/  BRA.U UP0, `(.L_x_305) ;  /* 0xfffffffd00dc7547 */ /* 0x000fea000b83ffff */
[----:B------:R-:W-:Y:S05]  /*0b20*/  EXIT ;  /* 0x000000000000794d */ /* 0x000fea0003800000 */
.L_x_300:
[----:B------:R-:W-:-:S13]  /*0b30*/  ISETP.GE.AND P0, PT, R9, 0x1, PT ;  /* 0x000000010900780c */ /* 0x000fda0003f06270 */
[----:B------:R-:W-:Y:S05]  /*0b40*/  @!P0 EXIT ;  /* 0x000000000000894d */ /* 0x000fea0003800000 */
[C---:B------:R-:W-:Y:S01]  /*0b50*/  ISETP.GE.U32.AND P0, PT, R9.reuse, 0x8, PT ;  /* 0x000000080900780c */ /* 0x040fe20003f06070 */
[----:B------:R-:W-:Y:S01]  /*0b60*/  IMAD.MOV.U32 R7, RZ, RZ, RZ ;  /* 0x000000ffff077224 */ /* 0x000fe200078e00ff */
[----:B------:R-:W-:-:S11]  /*0b70*/  LOP3.LUT R20, R9, 0x7, RZ, 0xc0, !PT ;  /* 0x0000000709147812 */ /* 0x000fd600078ec0ff */
[----:B------:R-:W-:Y:S05]  /*0b80*/  @!P0 BRA `(.L_x_306) ;  /* 0x0000000000f08947 */ /* 0x000fea0003800000 */
[----:B------:R-:W-:Y:S01]  /*0b90*/  LOP3.LUT R7, R9, 0x7ffffff8, RZ, 0xc0, !PT ;  /* 0x7ffffff809077812 */ /* 0x000fe200078ec0ff */
[----:B------:R-:W-:Y:S01]  /*0ba0*/  IMAD.MOV.U32 R10, RZ, RZ, RZ ;  /* 0x000000ffff0a7224 */ /* 0x000fe200078e00ff */
[----:B------:R-:W0:Y:S06]  /*0bb0*/  LDCU.64 UR4, c[0x0][0x388] ;  /* 0x00007100ff0477ac */ /* 0x000e2c0008000a00 */
.L_x_309:
[----:B------:R-:W-:-:S04]  /*0bc0*/  LEA R11, R10, R0, 0x7 ;  /* 0x000000000a0b7211 */ /* 0x000fc800078e38ff */
[----:B------:R-:W-:-:S13]  /*0bd0*/  ISETP.GE.AND P0, PT, R11, R6, PT ;  /* 0x000000060b00720c */ /* 0x000fda0003f06270 */
[C---:B-1----:R-:W-:Y:S01]  /*0be0*/  @!P0 IMAD.WIDE.U32 R12, R11.reuse, 0x8, R2 ;  /* 0x000000080b0c8825 */ /* 0x042fe200078e0002 */
        /* <DEDUP_REMOVED lines=10> */
[----:B------:R-:W-:Y:S02]  /*0c90*/  VIADD R25, R11, 0x100 ;  /* 0x000001000b197836 */ /* 0x000fe40000000000 */
[----:B------:R-:W-:-:S03]  /*0ca0*/  IMAD.WIDE R12, R21, 0x8, R4 ;  /* 0x00000008150c7825 */ /* 0x000fc600078e0204 */
[----:B------:R-:W-:-:S13]  /*0cb0*/  ISETP.GE.AND P0, PT, R25, R6, PT ;  /* 0x000000061900720c */ /* 0x000fda0003f06270 */
[----:B------:R-:W3:Y:S01]  /*0cc0*/  @!P0 LDC.64 R24, c[0x0][0x388] ;  /* 0x0000e200ff188b82 */ /* 0x000ee20000000a00 */
[----:B--2---:R-:W-:-:S07]  /*0cd0*/  @!P1 DMUL R18, R18, R22 ;  /* 0x0000001612129228 */ /* 0x004fce0000000000 */
[----:B------:R2:W-:Y:S04]  /*0ce0*/  @!P1 STG.E.64 desc[UR6][R12.64], R18 ;  /* 0x000000120c009986 */ /* 0x0005e8000c101b06 */
[----:B------:R-:W3:Y:S01]  /*0cf0*/  @!P0 LDG.E.64 R22, desc[UR6][R8.64+0x400] ;  /* 0x0004000608168981 */ /* 0x000ee2000c1e1b00 */
[----:B------:R-:W-:-:S04]  /*0d00*/  IADD3 R21, PT, PT, R11, 0x180, RZ ;  /* 0x000001800b157810 */ /* 0x000fc80007ffe0ff */
[----:B------:R-:W-:-:S13]  /*0d10*/  ISETP.GE.AND P1, PT, R21, R6, PT ;  /* 0x000000061500720c */ /* 0x000fda0003f26270 */
[----:B-1----:R-:W1:Y:S01]  /*0d20*/  @!P1 LDC.64 R16, c[0x0][0x388] ;  /* 0x0000e200ff109b82 */ /* 0x002e620000000a00 */
[----:B---3--:R-:W-:-:S07]  /*0d30*/  @!P0 DMUL R22, R22, R24 ;  /* 0x0000001816168228 */ /* 0x008fce0000000000 */
[----:B------:R3:W-:Y:S04]  /*0d40*/  @!P0 STG.E.64 desc[UR6][R12.64+0x400], R22 ;  /* 0x000400160c008986 */ /* 0x0007e8000c101b06 */
[----:B------:R-:W1:Y:S01]  /*0d50*/  @!P1 LDG.E.64 R14, desc[UR6][R8.64+0x800] ;  /* 0x00080006080e9981 */ /* 0x000e62000c1e1b00 */
[----:B------:R-:W-:-:S05]  /*0d60*/  VIADD R21, R11, 0x200 ;  /* 0x000002000b157836 */ /* 0x000fca0000000000 */
[----:B------:R-:W-:-:S13]  /*0d70*/  ISETP.GE.AND P0, PT, R21, R6, PT ;  /* 0x000000061500720c */ /* 0x000fda0003f06270 */
[----:B--2---:R-:W2:Y:S01]  /*0d80*/  @!P0 LDC.64 R18, c[0x0][0x388] ;  /* 0x0000e200ff128b82 */ /* 0x004ea20000000a00 */
[----:B-1----:R-:W-:-:S07]  /*0d90*/  @!P1 DMUL R14, R14, R16 ;  /* 0x000000100e0e9228 */ /* 0x002fce0000000000 */
[----:B------:R1:W-:Y:S04]  /*0da0*/  @!P1 STG.E.64 desc[UR6][R12.64+0x800], R14 ;  /* 0x0008000e0c009986 */ /* 0x0003e8000c101b06 */
[----:B------:R-:W2:Y:S01]  /*0db0*/  @!P0 LDG.E.64 R16, desc[UR6][R8.64+0xc00] ;  /* 0x000c000608108981 */ /* 0x000ea2000c1e1b00 */
[----:B------:R-:W-:-:S05]  /*0dc0*/  VIADD R21, R11, 0x280 ;  /* 0x000002800b157836 */ /* 0x000fca0000000000 */
[----:B------:R-:W-:-:S13]  /*0dd0*/  ISETP.GE.AND P1, PT, R21, R6, PT ;  /* 0x000000061500720c */ /* 0x000fda0003f26270 */
[----:B---3--:R-:W3:Y:S01]  /*0de0*/  @!P1 LDC.64 R22, c[0x0][0x388] ;  /* 0x0000e200ff169b82 */ /* 0x008ee20000000a00 */
[----:B--2---:R-:W-:-:S07]  /*0df0*/  @!P0 DMUL R16, R16, R18 ;  /* 0x0000001210108228 */ /* 0x004fce0000000000 */
[----:B------:R2:W-:Y:S04]  /*0e00*/  @!P0 STG.E.64 desc[UR6][R12.64+0xc00], R16 ;  /* 0x000c00100c008986 */ /* 0x0005e8000c101b06 */
[----:B------:R-:W3:Y:S01]  /*0e10*/  @!P1 LDG.E.64 R18, desc[UR6][R8.64+0x1000] ;  /* 0x0010000608129981 */ /* 0x000ee2000c1e1b00 */
[----:B------:R-:W-:-:S04]  /*0e20*/  IADD3 R21, PT, PT, R11, 0x300, RZ ;  /* 0x000003000b157810 */ /* 0x000fc80007ffe0ff */
[----:B------:R-:W-:Y:S01]  /*0e30*/  ISETP.GE.AND P0, PT, R21, R6, PT ;  /* 0x000000061500720c */ /* 0x000fe20003f06270 */
[----:B---3--:R-:W-:-:S12]  /*0e40*/  @!P1 DMUL R18, R18, R22 ;  /* 0x0000001612129228 */ /* 0x008fd80000000000 */
[----:B------:R-:W3:Y:S01]  /*0e50*/  @!P0 LDC.64 R22, c[0x0][0x388] ;  /* 0x0000e200ff168b82 */ /* 0x000ee20000000a00 */
[----:B------:R2:W-:Y:S04]  /*0e60*/  @!P1 STG.E.64 desc[UR6][R12.64+0x1000], R18 ;  /* 0x001000120c009986 */ /* 0x0005e8000c101b06 */
[----:B-1----:R-:W3:Y:S01]  /*0e70*/  @!P0 LDG.E.64 R14, desc[UR6][R8.64+0x1400] ;  /* 0x00140006080e8981 */ /* 0x002ee2000c1e1b00 */
[----:B------:R-:W-:Y:S01]  /*0e80*/  VIADD R11, R11, 0x380 ;  /* 0x000003800b0b7836 */ /* 0x000fe20000000000 */
[----:B------:R-:W-:Y:S01]  /*0e90*/  BSSY.RECONVERGENT B0, `(.L_x_307) ;  /* 0x000000a000007945 */ /* 0x000fe20003800200 */
[----:B------:R-:W-:-:S05]  /*0ea0*/  VIADD R10, R10, 0x8 ;  /* 0x000000080a0a7836 */ /* 0x000fca0000000000 */
[----:B------:R-:W-:Y:S01]  /*0eb0*/  ISETP.NE.AND P1, PT, R10, R7, PT ;  /* 0x000000070a00720c */ /* 0x000fe20003f25270 */
[----:B---3--:R-:W-:-:S07]  /*0ec0*/  @!P0 DMUL R14, R14, R22 ;  /* 0x000000160e0e8228 */ /* 0x008fce0000000000 */
[----:B------:R2:W-:Y:S01]  /*0ed0*/  @!P0 STG.E.64 desc[UR6][R12.64+0x1400], R14 ;  /* 0x0014000e0c008986 */ /* 0x0005e2000c101b06 */
[----:B------:R-:W-:-:S13]  /*0ee0*/  ISETP.GE.AND P0, PT, R11, R6, PT ;  /* 0x000000060b00720c */ /* 0x000fda0003f06270 */
[----:B--2---:R-:W-:Y:S05]  /*0ef0*/  @P0 BRA `(.L_x_308) ;  /* 0x00000000000c0947 */ /* 0x004fea0003800000 */
[----:B------:R-:W0:Y:S02]  /*0f00*/  LDG.E.64 R8, desc[UR6][R8.64+0x1800] ;  /* 0x0018000608087981 */ /* 0x000e24000c1e1b00 */
[----:B0-----:R-:W-:-:S07]  /*0f10*/  DMUL R14, R8, UR4 ;  /* 0x00000004080e7c28 */ /* 0x001fce0008000000 */
[----:B------:R1:W-:Y:S04]  /*0f20*/  STG.E.64 desc[UR6][R12.64+0x1800], R14 ;  /* 0x0018000e0c007986 */ /* 0x0003e8000c101b06 */
.L_x_308:
[----:B0-----:R-:W-:Y:S05]  /*0f30*/  BSYNC.RECONVERGENT B0 ;  /* 0x0000000000007941 */ /* 0x001fea0003800200 */
.L_x_307:
[----:B------:R-:W-:Y:S05]  /*0f40*/  @P1 BRA `(.L_x_309) ;  /* 0xfffffffc001c1947 */ /* 0x000fea000383ffff */
.L_x_306:
[----:B------:R-:W-:-:S13]  /*0f50*/  ISETP.NE.AND P0, PT, R20, RZ, PT ;  /* 0x000000ff1400720c */ /* 0x000fda0003f05270 */
[----:B------:R-:W-:Y:S05]  /*0f60*/  @!P0 EXIT ;  /* 0x000000000000894d */ /* 0x000fea0003800000 */
[----:B------:R-:W0:Y:S01]  /*0f70*/  LDC R8, c[0x0][0x384] ;  /* 0x0000e100ff087b82 */ /* 0x000e220000000800 */
[----:B------:R-:W-:Y:S02]  /*0f80*/  ISETP.GE.U32.AND P1, PT, R20, 0x4, PT ;  /* 0x000000041400780c */ /* 0x000fe40003f26070 */
[----:B0-----:R-:W-:-:S04]  /*0f90*/  LOP3.LUT R22, R8, 0x3, RZ, 0xc0, !PT ;  /* 0x0000000308167812 */ /* 0x001fc800078ec0ff */
[----:B------:R-:W-:-:S07]  /*0fa0*/  ISETP.NE.AND P0, PT, R22, RZ, PT ;  /* 0x000000ff1600720c */ /* 0x000fce0003f05270 */
[----:B------:R-:W-:Y:S06]  /*0fb0*/  @!P1 BRA `(.L_x_310) ;  /* 0x0000000000849947 */ /* 0x000fec0003800000 */
[----:B------:R-:W-:-:S04]  /*0fc0*/  LEA R9, R7, R0, 0x7 ;  /* 0x0000000007097211 */ /* 0x000fc800078e38ff */
[----:B------:R-:W-:-:S13]  /*0fd0*/  ISETP.GE.AND P2, PT, R9, R6, PT ;  /* 0x000000060900720c */ /* 0x000fda0003f46270 */
[C---:B------:R-:W-:Y:S01]  /*0fe0*/  @!P2 IMAD.WIDE R10, R9.reuse, 0x8, R2 ;  /* 0x00000008090aa825 */ /* 0x040fe200078e0202 */
[----:B-1----:R-:W0:Y:S05]  /*0ff0*/  @!P2 LDC.64 R12, c[0x0][0x388] ;  /* 0x0000e200ff0cab82 */ /* 0x002e2a0000000a00 */
        /* <DEDUP_REMOVED lines=10> */
[----:B------:R-:W-:Y:S01]  /*10a0*/  ISETP.GE.AND P2, PT, R23, R6, PT ;  /* 0x000000061700720c */ /* 0x000fe20003f46270 */
[----:B-1----:R-:W-:-:S12]  /*10b0*/  @!P1 DMUL R10, R16, R18 ;  /* 0x00000012100a9228 */ /* 0x002fd80000000000 */
[----:B------:R-:W1:Y:S01]  /*10c0*/  @!P2 LDC.64 R24, c[0x0][0x388] ;  /* 0x0000e200ff18ab82 */ /* 0x000e620000000a00 */
[----:B------:R-:W-:-:S04]  /*10d0*/  @!P1 IMAD.WIDE R18, R21, 0x8, R4 ;  /* 0x0000000815129825 */ /* 0x000fc800078e0204 */
[----:B------:R-:W-:Y:S01]  /*10e0*/  @!P2 IMAD.WIDE R20, R23, 0x8, R2 ;  /* 0x000000081714a825 */ /* 0x000fe200078e0202 */
[----:B------:R2:W-:Y:S05]  /*10f0*/  @!P1 STG.E.64 desc[UR6][R18.64], R10 ;  /* 0x0000000a12009986 */ /* 0x0005ea000c101b06 */
[----:B------:R-:W1:Y:S01]  /*1100*/  @!P2 LDG.E.64 R20, desc[UR6][R20.64] ;  /* 0x000000061414a981 */ /* 0x000e62000c1e1b00 */
[----:B------:R-:W-:Y:S01]  /*1110*/  IADD3 R9, PT, PT, R9, 0x180, RZ ;  /* 0x0000018009097810 */ /* 0x000fe20007ffe0ff */
[----:B0-----:R-:W-:-:S03]  /*1120*/  @!P2 IMAD.WIDE R14, R23, 0x8, R4 ;  /* 0x00000008170ea825 */ /* 0x001fc600078e0204 */
[----:B------:R-:W-:-:S13]  /*1130*/  ISETP.GE.AND P1, PT, R9, R6, PT ;  /* 0x000000060900720c */ /* 0x000fda0003f26270 */
[C---:B------:R-:W-:Y:S01]  /*1140*/  @!P1 IMAD.WIDE R16, R9.reuse, 0x8, R2 ;  /* 0x0000000809109825 */ /* 0x040fe200078e0202 */
[----:B-1----:R-:W-:Y:S01]  /*1150*/  @!P2 DMUL R12, R20, R24 ;  /* 0x00000018140ca228 */ /* 0x002fe20000000000 */
[----:B------:R-:W0:Y:S06]  /*1160*/  @!P1 LDC.64 R24, c[0x0][0x388] ;  /* 0x0000e200ff189b82 */ /* 0x000e2c0000000a00 */
[----:B------:R3:W-:Y:S04]  /*1170*/  @!P2 STG.E.64 desc[UR6][R14.64], R12 ;  /* 0x0000000c0e00a986 */ /* 0x0007e8000c101b06 */
[----:B------:R-:W0:Y:S01]  /*1180*/  @!P1 LDG.E.64 R16, desc[UR6][R16.64] ;  /* 0x0000000610109981 */ /* 0x000e22000c1e1b00 */
[----:B--2---:R-:W-:-:S04]  /*1190*/  @!P1 IMAD.WIDE R18, R9, 0x8, R4 ;  /* 0x0000000809129825 */ /* 0x004fc800078e0204 */
[----:B------:R-:W-:Y:S01]  /*11a0*/  VIADD R7, R7, 0x4 ;  /* 0x0000000407077836 */ /* 0x000fe20000000000 */
[----:B0-----:R-:W-:-:S07]  /*11b0*/  @!P1 DMUL R10, R16, R24 ;  /* 0x00000018100a9228 */ /* 0x001fce0000000000 */
[----:B------:R3:W-:Y:S04]  /*11c0*/  @!P1 STG.E.64 desc[UR6][R18.64], R10 ;  /* 0x0000000a12009986 */ /* 0x0007e8000c101b06 */
.L_x_310:
[----:B------:R-:W-:Y:S05]  /*11d0*/  @!P0 EXIT ;  /* 0x000000000000894d */ /* 0x000fea0003800000 */
[----:B------:R-:W-:Y:S02]  /*11e0*/  ISETP.NE.AND P1, PT, R22, 0x1, PT ;  /* 0x000000011600780c */ /* 0x000fe40003f25270 */
[----:B------:R-:W-:-:S04]  /*11f0*/  LOP3.LUT R8, R8, 0x1, RZ, 0xc0, !PT ;  /* 0x0000000108087812 */ /* 0x000fc800078ec0ff */
[----:B------:R-:W-:-:S07]  /*1200*/  ISETP.NE.U32.AND P0, PT, R8, 0x1, PT ;  /* 0x000000010800780c */ /* 0x000fce0003f05070 */
[----:B------:R-:W-:Y:S06]  /*1210*/  @!P1 BRA `(.L_x_311) ;  /* 0x0000000000449947 */ /* 0x000fec0003800000 */
[----:B-1-3--:R-:W-:-:S05]  /*1220*/  IMAD R13, R7, 0x80, R0 ;  /* 0x00000080070d7824 */ /* 0x00afca00078e0200 */
[----:B------:R-:W-:-:S13]  /*1230*/  ISETP.GE.AND P1, PT, R13, R6, PT ;  /* 0x000000060d00720c */ /* 0x000fda0003f26270 */
[C---:B------:R-:W-:Y:S01]  /*1240*/  @!P1 IMAD.WIDE R8, R13.reuse, 0x8, R2 ;  /* 0x000000080d089825 */ /* 0x040fe200078e0202 */
[----:B------:R-:W0:Y:S05]  /*1250*/  @!P1 LDC.64 R10, c[0x0][0x388] ;  /* 0x0000e200ff0a9b82 */ /* 0x000e2a0000000a00 */
[----:B------:R-:W0:Y:S01]  /*1260*/  @!P1 LDG.E.64 R8, desc[UR6][R8.64] ;  /* 0x0000000608089981 */ /* 0x000e22000c1e1b00 */
[C---:B------:R-:W-:Y:S01]  /*1270*/  IADD3 R19, PT, PT, R13.reuse, 0x80, RZ ;  /* 0x000000800d137810 */ /* 0x040fe20007ffe0ff */
        /* <DEDUP_REMOVED lines=11> */
.L_x_311:
[----:B------:R-:W-:Y:S05]  /*1330*/  @P0 EXIT ;  /* 0x000000000000094d */ /* 0x000fea0003800000 */
[----:B0-----:R-:W-:-:S04]  /*1340*/  LEA R9, R7, R0, 0x7 ;  /* 0x0000000007097211 */ /* 0x001fc800078e38ff */
        /* <DEDUP_REMOVED lines=9> */
.L_x_312:
        /* <DEDUP_REMOVED lines=10> */
.L_x_331:


//--------------------- .text._ZN3cub18CUB_300001_SM_10006detail8for_each13static_kernelINS2_12policy_hub_t12policy_500_tElN6thrust24THRUST_300001_SM_1000_NS8cuda_cub10__tabulate7functorINS7_6detail15normal_iteratorINS7_10device_ptrIdEEEENS7_6system6detail7generic6detail22compute_sequence_valueIdvEElEEEEvT0_T1_ --------------------------
	.section	.text._ZN3cub18CUB_300001_SM_10006detail8for_each13static_kernelINS2_12policy_hub_t12policy_500_tElN6thrust24THRUST_300001_SM_1000_NS8cuda_cub10__tabulate7functorINS7_6detail15normal_iteratorINS7_10device_ptrIdEEEENS7_6system6detail7generic6detail22compute_sequence_valueIdvEElEEEEvT0_T1_,"ax",@progbits
	.align	128
        .global         _ZN3cub18CUB_300001_SM_10006detail8for_each13static_kernelINS2_12policy_hub_t12policy_500_tElN6thrust24THRUST_300001_SM_1000_NS8cuda_cub10__tabulate7functorINS7_6detail15normal_iteratorINS7_10device_ptrIdEEEENS7_6system6detail7generic6detail22compute_sequence_valueIdvEElEEEEvT0_T1_
        .type           _ZN3cub18CUB_300001_SM_10006detail8for_each13static_kernelINS2_12policy_hub_t12policy_500_tElN6thrust24THRUST_300001_SM_1000_NS8cuda_cub10__tabulate7functorINS7_6detail15normal_iteratorINS7_10device_ptrIdEEEENS7_6system6detail7generic6detail22compute_sequence_valueIdvEElEEEEvT0_T1_,@function
        .size           _ZN3cub18CUB_300001_SM_10006detail8for_each13static_kernelINS2_12policy_hub_t12policy_500_tElN6thrust24THRUST_300001_SM_1000_NS8cuda_cub10__tabulate7functorINS7_6detail15normal_iteratorINS7_10device_ptrIdEEEENS7_6system6detail7generic6detail22compute_sequence_valueIdvEElEEEEvT0_T1_,(.L_x_332 - _ZN3cub18CUB_300001_SM_10006detail8for_each13static_kernelINS2_12policy_hub_t12policy_500_tElN6thrust24THRUST_300001_SM_1000_NS8cuda_cub10__tabulate7functorINS7_6detail15normal_iteratorINS7_10device_ptrIdEEEENS7_6system6detail7generic6detail22compute_sequence_valueIdvEElEEEEvT0_T1_)
        .other          _ZN3cub18CUB_300001_SM_10006detail8for_each13static_kernelINS2_12policy_hub_t12policy_500_tElN6thrust24THRUST_300001_SM_1000_NS8cuda_cub10__tabulate7functorINS7_6detail15normal_iteratorINS7_10device_ptrIdEEEENS7_6system6detail7generic6detail22compute_sequence_valueIdvEElEEEEvT0_T1_,@"STO_CUDA_ENTRY STV_DEFAULT"
_ZN3cub18CUB_300001_SM_10006detail8for_each13static_kernelINS2_12policy_hub_t12policy_500_tElN6thrust24THRUST_300001_SM_1000_NS8cuda_cub10__tabulate7functorINS7_6detail15normal_iteratorINS7_10device_ptrIdEEEENS7_6system6detail7generic6detail22compute_sequence_valueIdvEElEEEEvT0_T1_:
.text._ZN3cub18CUB_300001_SM_10006detail8for_each13static_kernelINS2_12policy_hub_t12policy_500_tElN6thrust24THRUST_300001_SM_1000_NS8cuda_cub10__tabulate7functorINS7_6detail15normal_iteratorINS7_10device_ptrIdEEEENS7_6system6detail7generic6detail22compute_sequence_valueIdvEElEEEEvT0_T1_:
[----:B------:R-:W-:Y:S08]  /*0000*/  LDC R1, c[0x0][0x37c] ;  /* 0x0000df00ff017b82 */ /* 0x000ff00000000800 */
[----:B------:R-:W0:Y:S01]  /*0010*/  S2UR UR4, SR_CTAID.X ;  /* 0x00000000000479c3 */ /* 0x000e220000002500 */
[----:B------:R-:W1:Y:S01]  /*0020*/  LDCU.64 UR6, c[0x0][0x380] ;  /* 0x00007000ff0677ac */ /* 0x000e620008000a00 */
[----:B------:R-:W2:Y:S01]  /*0030*/  LDCU.64 UR8, c[0x0][0x358] ;  /* 0x00006b00ff0877ac */ /* 0x000ea20008000a00 */
[----:B0-----:R-:W-:-:S04]  /*0040*/  UIMAD.WIDE.U32 UR4, UR4, 0x200, URZ ;  /* 0x00000200040478a5 */ /* 0x001fc8000f8e00ff */
[----:B-1----:R-:W-:-:S04]  /*0050*/  UIADD3 UR6, UP0, UPT, -UR4, UR6, URZ ;  /* 0x0000000604067290 */ /* 0x002fc8000ff1e1ff */
[----:B------:R-:W-:Y:S02]  /*0060*/  UIADD3.X UR7, UPT, UPT, ~UR5, UR7, URZ, UP0, !UPT ;  /* 0x0000000705077290 */ /* 0x000fe400087fe5ff */
[----:B------:R-:W-:-:S04]  /*0070*/  UISETP.GE.U32.AND UP0, UPT, UR6, 0x200, UPT ;  /* 0x000002000600788c */ /* 0x000fc8000bf06070 */
[----:B------:R-:W-:-:S09]  /*0080*/  UISETP.GE.AND.EX UP0, UPT, UR7, URZ, UPT, UP0 ;  /* 0x000000ff0700728c */ /* 0x000fd2000bf06300 */
[----:B--2---:R-:W-:Y:S05]  /*0090*/  BRA.U !UP0, `(.L_x_313) ;  /* 0x0000000108447547 */ /* 0x004fea000b800000 */
[----:B------:R-:W0:Y:S01]  /*00a0*/  S2R R8, SR_TID.X ;  /* 0x0000000000087919 */ /* 0x000e220000002100 */
[----:B------:R-:W1:Y:S01]  /*00b0*/  LDC.64 R14, c[0x0][0x390] ;  /* 0x0000e400ff0e7b82 */ /* 0x000e620000000a00 */
[----:B------:R-:W2:Y:S07]  /*00c0*/  LDCU.64 UR10, c[0x0][0x388] ;  /* 0x00007100ff0a77ac */ /* 0x000eae0008000a00 */
[----:B------:R-:W1:Y:S01]  /*00d0*/  LDC.64 R12, c[0x0][0x398] ;  /* 0x0000e600ff0c7b82 */ /* 0x000e620000000a00 */
[----:B0-----:R-:W-:-:S05]  /*00e0*/  IADD3 R8, P0, PT, R8, UR4, RZ ;  /* 0x0000000408087c10 */ /* 0x001fca000ff1e0ff */
[----:B------:R-:W-:Y:S01]  /*00f0*/  IMAD.X R9, RZ, RZ, UR5, P0 ;  /* 0x00000005ff097e24 */ /* 0x000fe200080e06ff */
[----:B------:R-:W-:-:S03]  /*0100*/  IADD3 R10, P0, PT, R8, 0x100, RZ ;  /* 0x00000100080a7810 */ /* 0x000fc60007f1e0ff */
[----:B------:R-:W1:Y:S02]  /*0110*/  I2F.F64.U64 R2, R8 ;  /* 0x0000000800027312 */ /* 0x000e640000301800 */
[----:B------:R-:W-:Y:S01]  /*0120*/  IMAD.X R11, RZ, RZ, R9, P0 ;  /* 0x000000ffff0b7224 */ /* 0x000fe200000e0609 */
[----:B--2---:R-:W-:-:S04]  /*0130*/  LEA R4, P0, R8, UR10, 0x3 ;  /* 0x0000000a08047c11 */ /* 0x004fc8000f8018ff */
[----:B------:R-:W-:Y:S01]  /*0140*/  LEA.HI.X R5, R8, UR11, R9, 0x3, P0 ;  /* 0x0000000b08057c11 */ /* 0x000fe200080f1c09 */
[----:B------:R-:W0:Y:S01]  /*0150*/  I2F.F64.U64 R6, R10 ;  /* 0x0000000a00067312 */ /* 0x000e220000301800 */
[----:B-1----:R-:W-:-:S07]  /*0160*/  DFMA R2, R2, R12, R14 ;  /* 0x0000000c0202722b */ /* 0x002fce000000000e */
[----:B------:R-:W-:Y:S01]  /*0170*/  STG.E.64 desc[UR8][R4.64], R2 ;  /* 0x0000000204007986 */ /* 0x000fe2000c101b08 */
[----:B0-----:R-:W-:-:S07]  /*0180*/  DFMA R6, R6, R12, R14 ;  /* 0x0000000c0606722b */ /* 0x001fce000000000e */
[----:B------:R-:W-:Y:S01]  /*0190*/  STG.E.64 desc[UR8][R4.64+0x800], R6 ;  /* 0x0008000604007986 */ /* 0x000fe2000c101b08 */
[----:B------:R-:W-:Y:S05]  /*01a0*/  EXIT ;  /* 0x000000000000794d */ /* 0x000fea0003800000 */
.L_x_313:
[----:B------:R-:W0:Y:S01]  /*01b0*/  S2R R2, SR_TID.X ;  /* 0x0000000000027919 */ /* 0x000e220000002100 */
[----:B------:R-:W-:Y:S01]  /*01c0*/  USHF.R.S32.HI UR7, URZ, 0x1f, UR6 ;  /* 0x0000001fff077899 */ /* 0x000fe20008011406 */
[----:B------:R-:W-:Y:S05]  /*01d0*/  BSSY.RECONVERGENT B0, `(.L_x_314) ;  /* 0x0000013000007945 */ /* 0x000fea0003800200 */
[----:B------:R-:W-:Y:S02]  /*01e0*/  IMAD.U32 R3, RZ, RZ, UR7 ;  /* 0x00000007ff037e24 */ /* 0x000fe4000f8e00ff */
[----:B------:R-:W-:Y:S01]  /*01f0*/  IMAD.U32 R4, RZ, RZ, UR7 ;  /* 0x00000007ff047e24 */ /* 0x000fe2000f8e00ff */
[C---:B0-----:R-:W-:Y:S01]  /*0200*/  ISETP.LT.U32.AND P0, PT, R2.reuse, UR6, PT ;  /* 0x0000000602007c0c */ /* 0x041fe2000bf01070 */
[----:B------:R-:W-:-:S03]  /*0210*/  VIADD R0, R2, 0x100 ;  /* 0x0000010002007836 */ /* 0x000fc60000000000 */
[----:B------:R-:W-:Y:S02]  /*0220*/  ISETP.GT.AND.EX P0, PT, R3, RZ, PT, P0 ;  /* 0x000000ff0300720c */ /* 0x000fe40003f04300 */
[----:B------:R-:W-:-:S04]  /*0230*/  ISETP.LT.U32.AND P1, PT, R0, UR6, PT ;  /* 0x0000000600007c0c */ /* 0x000fc8000bf21070 */
[----:B------:R-:W-:-:S07]  /*0240*/  ISETP.GT.AND.EX P1, PT, R4, RZ, PT, P1 ;  /* 0x000000ff0400720c */ /* 0x000fce0003f24310 */
[----:B------:R-:W-:Y:S06]  /*0250*/  @!P0 BRA `(.L_x_315) ;  /* 0x0000000000288947 */ /* 0x000fec0003800000 */
[----:B------:R-:W-:Y:S01]  /*0260*/  IADD3 R2, P0, PT, R2, UR4, RZ ;  /* 0x0000000402027c10 */ /* 0x000fe2000ff1e0ff */
[----:B------:R-:W0:Y:S01]  /*0270*/  LDC.64 R8, c[0x0][0x390] ;  /* 0x0000e400ff087b82 */ /* 0x000e220000000a00 */
[----:B------:R-:W1:Y:S03]  /*0280*/  LDCU.64 UR10, c[0x0][0x388] ;  /* 0x00007100ff0a77ac */ /* 0x000e660008000a00 */
[----:B------:R-:W-:-:S04]  /*0290*/  IMAD.X R3, RZ, RZ, UR5, P0 ;  /* 0x00000005ff037e24 */ /* 0x000fc800080e06ff */
[----:B------:R-:W0:Y:S01]  /*02a0*/  LDC.64 R6, c[0x0][0x398] ;  /* 0x0000e600ff067b82 */ /* 0x000e220000000a00 */
[----:B------:R-:W0:Y:S01]  /*02b0*/  I2F.F64.U64 R4, R2 ;  /* 0x0000000200047312 */ /* 0x000e220000301800 */
[----:B-1----:R-:W-:-:S04]  /*02c0*/  LEA R10, P0, R2, UR10, 0x3 ;  /* 0x0000000a020a7c11 */ /* 0x002fc8000f8018ff */
[----:B------:R-:W-:Y:S01]  /*02d0*/  LEA.HI.X R11, R2, UR11, R3, 0x3, P0 ;  /* 0x0000000b020b7c11 */ /* 0x000fe200080f1c03 */
[----:B0-----:R-:W-:-:S07]  /*02e0*/  DFMA R4, R4, R6, R8 ;  /* 0x000000060404722b */ /* 0x001fce0000000008 */
[----:B------:R0:W-:Y:S04]  /*02f0*/  STG.E.64 desc[UR8][R10.64], R4 ;  /* 0x000000040a007986 */ /* 0x0001e8000c101b08 */
.L_x_315:
[----:B------:R-:W-:Y:S05]  /*0300*/  BSYNC.RECONVERGENT B0 ;  /* 0x0000000000007941 */ /* 0x000fea0003800200 */
.L_x_314:
[----:B------:R-:W-:Y:S05]  /*0310*/  @!P1 EXIT ;  /* 0x000000000000994d */ /* 0x000fea0003800000 */
[----:B0-----:R-:W-:Y:S01]  /*0320*/  IADD3 R4, P0, PT, R0, UR4, RZ ;  /* 0x0000000400047c10 */ /* 0x001fe2000ff1e0ff */
        /* <DEDUP_REMOVED lines=8> */
[----:B------:R-:W-:Y:S01]  /*03b0*/  STG.E.64 desc[UR8][R6.64], R2 ;  /* 0x0000000206007986 */ /* 0x000fe2000c101b08 */
[----:B------:R-:W-:Y:S05]  /*03c0*/  EXIT ;  /* 0x000000000000794d */ /* 0x000fea0003800000 */
.L_x_316:
        /* <DEDUP_REMOVED lines=11> */
.L_x_332:


//--------------------- .text._ZN3cub18CUB_300001_SM_10006detail8for_each13static_kernelINS2_12policy_hub_t12policy_500_tEmN6thrust24THRUST_300001_SM_1000_NS8cuda_cub20__uninitialized_fill7functorINS7_10device_ptrIdEEdEEEEvT0_T1_ --------------------------
	.section	.text._ZN3cub18CUB_300001_SM_10006detail8for_each13static_kernelINS2_12policy_hub_t12policy_500_tEmN6thrust24THRUST_300001_SM_1000_NS8cuda_cub20__uninitialized_fill7functorINS7_10device_ptrIdEEdEEEEvT0_T1_,"ax",@progbits
	.align	128
        .global         _ZN3cub18CUB_300001_SM_10006detail8for_each13static_kernelINS2_12policy_hub_t12policy_500_tEmN6thrust24THRUST_300001_SM_1000_NS8cuda_cub20__uninitialized_fill7functorINS7_10device_ptrIdEEdEEEEvT0_T1_
        .type           _ZN3cub18CUB_300001_SM_10006detail8for_each13static_kernelINS2_12policy_hub_t12policy_500_tEmN6thrust24THRUST_300001_SM_1000_NS8cuda_cub20__uninitialized_fill7functorINS7_10device_ptrIdEEdEEEEvT0_T1_,@function
        .size           _ZN3cub18CUB_300001_SM_10006detail8for_each13static_kernelINS2_12policy_hub_t12policy_500_tEmN6thrust24THRUST_300001_SM_1000_NS8cuda_cub20__uninitialized_fill7functorINS7_10device_ptrIdEEdEEEEvT0_T1_,(.L_x_333 - _ZN3cub18CUB_300001_SM_10006detail8for_each13static_kernelINS2_12policy_hub_t12policy_500_tEmN6thrust24THRUST_300001_SM_1000_NS8cuda_cub20__uninitialized_fill7functorINS7_10device_ptrIdEEdEEEEvT0_T1_)
        .other          _ZN3cub18CUB_300001_SM_10006detail8for_each13static_kernelINS2_12policy_hub_t12policy_500_tEmN6thrust24THRUST_300001_SM_1000_NS8cuda_cub20__uninitialized_fill7functorINS7_10device_ptrIdEEdEEEEvT0_T1_,@"STO_CUDA_ENTRY STV_DEFAULT"
_ZN3cub18CUB_300001_SM_10006detail8for_each13static_kernelINS2_12policy_hub_t12policy_500_tEmN6thrust24THRUST_300001_SM_1000_NS8cuda_cub20__uninitialized_fill7functorINS7_10device_ptrIdEEdEEEEvT0_T1_:
.text._ZN3cub18CUB_300001_SM_10006detail8for_each13static_kernelINS2_12policy_hub_t12policy_500_tEmN6thrust24THRUST_300001_SM_1000_NS8cuda_cub20__uninitialized_fill7functorINS7_10device_ptrIdEEdEEEEvT0_T1_:
        /* <DEDUP_REMOVED lines=8> */
[----:B------:R-:W-:-:S09]  /*0080*/  UISETP.GE.U32.AND.EX UP0, UPT, UR7, URZ, UPT, UP0 ;  /* 0x000000ff0700728c */ /* 0x000fd2000bf06100 */
[----:B--2---:R-:W-:Y:S05]  /*0090*/  BRA.U !UP0, `(.L_x_317) ;  /* 0x0000000108287547 */ /* 0x004fea000b800000 */
[----:B------:R-:W0:Y:S01]  /*00a0*/  S2R R0, SR_TID.X ;  /* 0x0000000000007919 */ /* 0x000e220000002100 */
[----:B------:R-:W1:Y:S01]  /*00b0*/  LDCU.64 UR6, c[0x0][0x388] ;  /* 0x00007100ff0677ac */ /* 0x000e620008000a00 */
[----:B------:R-:W2:Y:S01]  /*00c0*/  LDC.64 R4, c[0x0][0x390] ;  /* 0x0000e400ff047b82 */ /* 0x000ea20000000a00 */
[----:B0-----:R-:W-:-:S05]  /*00d0*/  IADD3 R0, P0, PT, R0, UR4, RZ ;  /* 0x0000000400007c10 */ /* 0x001fca000ff1e0ff */
[----:B------:R-:W-:Y:S01]  /*00e0*/  IMAD.X R3, RZ, RZ, UR5, P0 ;  /* 0x00000005ff037e24 */ /* 0x000fe200080e06ff */
[----:B-1----:R-:W-:-:S04]  /*00f0*/  LEA R2, P0, R0, UR6, 0x3 ;  /* 0x0000000600027c11 */ /* 0x002fc8000f8018ff */
[----:B------:R-:W-:-:S05]  /*0100*/  LEA.HI.X R3, R0, UR7, R3, 0x3, P0 ;  /* 0x0000000700037c11 */ /* 0x000fca00080f1c03 */
[----:B--2---:R-:W-:Y:S04]  /*0110*/  STG.E.64 desc[UR8][R2.64], R4 ;  /* 0x0000000402007986 */ /* 0x004fe8000c101b08 */
[----:B------:R-:W-:Y:S01]  /*0120*/  STG.E.64 desc[UR8][R2.64+0x800], R4 ;  /* 0x0008000402007986 */ /* 0x000fe2000c101b08 */
[----:B------:R-:W-:Y:S05]  /*0130*/  EXIT ;  /* 0x000000000000794d */ /* 0x000fea0003800000 */
.L_x_317:
[----:B------:R-:W0:Y:S01]  /*0140*/  S2R R0, SR_TID.X ;  /* 0x0000000000007919 */ /* 0x000e220000002100 */
[----:B------:R-:W-:Y:S01]  /*0150*/  IMAD.U32 R2, RZ, RZ, UR7 ;  /* 0x00000007ff027e24 */ /* 0x000fe2000f8e00ff */
[----:B------:R-:W1:Y:S01]  /*0160*/  LDCU.64 UR10, c[0x0][0x388] ;  /* 0x00007100ff0a77ac */ /* 0x000e620008000a00 */
[----:B------:R-:W-:Y:S01]  /*0170*/  IMAD.U32 R6, RZ, RZ, UR7 ;  /* 0x00000007ff067e24 */ /* 0x000fe2000f8e00ff */
[----:B0-----:R-:W-:-:S04]  /*0180*/  ISETP.LT.U32.AND P0, PT, R0, UR6, PT ;  /* 0x0000000600007c0c */ /* 0x001fc8000bf01070 */
[----:B------:R-:W-:Y:S01]  /*0190*/  ISETP.GT.U32.AND.EX P0, PT, R2, RZ, PT, P0 ;  /* 0x000000ff0200720c */ /* 0x000fe20003f04100 */
[C---:B------:R-:W-:Y:S01]  /*01a0*/  VIADD R2, R0.reuse, 0x100 ;  /* 0x0000010000027836 */ /* 0x040fe20000000000 */
[----:B------:R-:W-:-:S04]  /*01b0*/  IADD3 R0, P2, PT, R0, UR4, RZ ;  /* 0x0000000400007c10 */ /* 0x000fc8000ff5e0ff */
[----:B------:R-:W-:Y:S01]  /*01c0*/  ISETP.LT.U32.AND P1, PT, R2, UR6, PT ;  /* 0x0000000602007c0c */ /* 0x000fe2000bf21070 */
[----:B------:R-:W-:Y:S01]  /*01d0*/  IMAD.X R3, RZ, RZ, UR5, P2 ;  /* 0x00000005ff037e24 */ /* 0x000fe200090e06ff */
[----:B-1----:R-:W-:Y:S02]  /*01e0*/  LEA R2, P2, R0, UR10, 0x3 ;  /* 0x0000000a00027c11 */ /* 0x002fe4000f8418ff */
[----:B------:R-:W-:Y:S02]  /*01f0*/  ISETP.GT.U32.AND.EX P1, PT, R6, RZ, PT, P1 ;  /* 0x000000ff0600720c */ /* 0x000fe40003f24110 */
[----:B------:R-:W-:Y:S01]  /*0200*/  LEA.HI.X R3, R0, UR11, R3, 0x3, P2 ;  /* 0x0000000b00037c11 */ /* 0x000fe200090f1c03 */
[----:B------:R-:W0:Y:S04]  /*0210*/  @P0 LDC.64 R4, c[0x0][0x390] ;  /* 0x0000e400ff040b82 */ /* 0x000e280000000a00 */
[----:B0-----:R0:W-:Y:S06]  /*0220*/  @P0 STG.E.64 desc[UR8][R2.64], R4 ;  /* 0x0000000402000986 */ /* 0x0011ec000c101b08 */
[----:B------:R-:W-:Y:S05]  /*0230*/  @!P1 EXIT ;  /* 0x000000000000994d */ /* 0x000fea0003800000 */
[----:B0-----:R-:W0:Y:S02]  /*0240*/  LDC.64 R4, c[0x0][0x390] ;  /* 0x0000e400ff047b82 */ /* 0x001e240000000a00 */
[----:B0-----:R-:W-:Y:S01]  /*0250*/  STG.E.64 desc[UR8][R2.64+0x800], R4 ;  /* 0x0008000402007986 */ /* 0x001fe2000c101b08 */
[----:B------:R-:W-:Y:S05]  /*0260*/  EXIT ;  /* 0x000000000000794d */ /* 0x000fea0003800000 */
.L_x_318:
        /* <DEDUP_REMOVED lines=9> */
.L_x_333:


//--------------------- .text._ZN3cub18CUB_300001_SM_10006detail11EmptyKernelIvEEvv --------------------------
	.section	.text._ZN3cub18CUB_300001_SM_10006detail11EmptyKernelIvEEvv,"ax",@progbits
	.align	128
        .global         _ZN3cub18CUB_300001_SM_10006detail11EmptyKernelIvEEvv
        .type           _ZN3cub18CUB_300001_SM_10006detail11EmptyKernelIvEEvv,@function
        .size           _ZN3cub18CUB_300001_SM_10006detail11EmptyKernelIvEEvv,(.L_x_334 - _ZN3cub18CUB_300001_SM_10006detail11EmptyKernelIvEEvv)
        .other          _ZN3cub18CUB_300001_SM_10006detail11EmptyKernelIvEEvv,@"STO_CUDA_ENTRY STV_DEFAULT"
_ZN3cub18CUB_300001_SM_10006detail11EmptyKernelIvEEvv:
.text._ZN3cub18CUB_300001_SM_10006detail11EmptyKernelIvEEvv:
[----:B------:R-:W-:Y:S01]  /*0000*/  LDC R1, c[0x0][0x37c] ;  /* 0x0000df00ff017b82 */ /* 0x000fe20000000800 */
[----:B------:R-:W-:Y:S05]  /*0010*/  EXIT ;  /* 0x000000000000794d */ /* 0x000fea0003800000 */
.L_x_319:
        /* <DEDUP_REMOVED lines=14> */
.L_x_334:


//--------------------- .nv.global.init           --------------------------
	.section	.nv.global.init,"aw",@progbits
	.align	16
.nv.global.init:
	.type		__cudart_sin_cos_coeffs,@object
	.size		__cudart_sin_cos_coeffs,(__cudart_i2opi_d - __cudart_sin_cos_coeffs)
__cudart_sin_cos_coeffs:
        /*0000*/ 	.byte	0x46, 0xd2, 0xb0, 0x2c, 0xf1, 0xe5, 0x5a, 0xbe, 0x92, 0xe3, 0xac, 0x69, 0xe3, 0x1d, 0xc7, 0x3e
        /*0010*/ 	.byte	0xa1, 0x62, 0xdb, 0x19, 0xa0, 0x01, 0x2a, 0xbf, 0x18, 0x08, 0x11, 0x11, 0x11, 0x11, 0x81, 0x3f
        /*0020*/ 	.byte	0x54, 0x55, 0x55, 0x55, 0x55, 0x55, 0xc5, 0xbf, 0x00, 0x00, 0x00, 0x00, 0x00, 0x00, 0x00, 0x00
        /*0030*/ 	.byte	0x00, 0x00, 0x00, 0x00, 0x00, 0x00, 0x00, 0x00, 0x64, 0x81, 0xfd, 0x20, 0x83, 0xff, 0xa8, 0xbd
        /*0040*/ 	.byte	0x28, 0x85, 0xef, 0xc1, 0xa7, 0xee, 0x21, 0x3e, 0xd9, 0xe6, 0x06, 0x8e, 0x4f, 0x7e, 0x92, 0xbe
        /*0050*/ 	.byte	0xe9, 0xbc, 0xdd, 0x19, 0xa0, 0x01, 0xfa, 0x3e, 0x47, 0x5d, 0xc1, 0x16, 0x6c, 0xc1, 0x56, 0xbf
        /*0060*/ 	.byte	0x51, 0x55, 0x55, 0x55, 0x55, 0x55, 0xa5, 0x3f, 0x00, 0x00, 0x00, 0x00, 0x00, 0x00, 0xe0, 0xbf
        /*0070*/ 	.byte	0x00, 0x00, 0x00, 0x00, 0x00, 0x00, 0xf0, 0x3f, 0x00, 0x00, 0x00, 0x00, 0x00, 0x00, 0x00, 0x00
	.type		__cudart_i2opi_d,@object
	.size		__cudart_i2opi_d,(.L_43 - __cudart_i2opi_d)
__cudart_i2opi_d:
        /* <DEDUP_REMOVED lines=9> */
.L_43:


//--------------------- .nv.shared._ZN3cub18CUB_300001_SM_10006detail6reduce28DeviceReduceSingleTileKernelINS2_10policy_hubIdyN4cuda3std3__44plusIdEEE10Policy1000EPdSC_iS9_ddNS7_10__identityEEEvT0_T1_T2_T3_T4_T6_ --------------------------
	.section	.nv.shared._ZN3cub18CUB_300001_SM_10006detail6reduce28DeviceReduceSingleTileKernelINS2_10policy_hubIdyN4cuda3std3__44plusIdEEE10Policy1000EPdSC_iS9_ddNS7_10__identityEEEvT0_T1_T2_T3_T4_T6_,"aw",@nobits
	.sectionflags	@""
	.align	8
.nv.shared._ZN3cub18CUB_300001_SM_10006detail6reduce28DeviceReduceSingleTileKernelINS2_10policy_hubIdyN4cuda3std3__44plusIdEEE10Policy1000EPdSC_iS9_ddNS7_10__identityEEEvT0_T1_T2_T3_T4_T6_:
	.zero		1176


//--------------------- .nv.shared.reserved.0     --------------------------
	.section	.nv.shared.reserved.0,"aw",@nobits
	.weak		__nv_reservedSMEM_offset_0_alias
	.size		__nv_reservedSMEM_offset_0_alias, 0, 64
	.other		__nv_reservedSMEM_offset_0_alias,@"STO_CUDA_RESERVED_SHARED STV_DEFAULT"
__nv_reservedSMEM_offset_0_alias:
	.zero		0
	.zero		64


//--------------------- .nv.global                --------------------------
	.section	.nv.global,"aw",@nobits
.nv.global:
	.type		_ZN30_INTERNAL_df1e451c_4_k_cu_main6thrust24THRUST_300001_SM_1000_NS3seqE,@object
	.size		_ZN30_INTERNAL_df1e451c_4_k_cu_main6thrust24THRUST_300001_SM_1000_NS3seqE,(_ZN30_INTERNAL_df1e451c_4_k_cu_main4cuda3std3__48in_placeE - _ZN30_INTERNAL_df1e451c_4_k_cu_main6thrust24THRUST_300001_SM_1000_NS3seqE)
_ZN30_INTERNAL_df1e451c_4_k_cu_main6thrust24THRUST_300001_SM_1000_NS3seqE:
	.zero		1
	.type		_ZN30_INTERNAL_df1e451c_4_k_cu_main4cuda3std3__48in_placeE,@object
	.size		_ZN30_INTERNAL_df1e451c_4_k_cu_main4cuda3std3__48in_placeE,(_ZN30_INTERNAL_df1e451c_4_k_cu_main4cuda3std6ranges3__45__cpo4sizeE - _ZN30_INTERNAL_df1e451c_4_k_cu_main4cuda3std3__48in_placeE)
_ZN30_INTERNAL_df1e451c_4_k_cu_main4cuda3std3__48in_placeE:
	.zero		1
	.type		_ZN30_INTERNAL_df1e451c_4_k_cu_main4cuda3std6ranges3__45__cpo4sizeE,@object
	.size		_ZN30_INTERNAL_df1e451c_4_k_cu_main4cuda3std6ranges3__45__cpo4sizeE,(_ZN30_INTERNAL_df1e451c_4_k_cu_main6thrust24THRUST_300001_SM_1000_NS12placeholders2_3E - _ZN30_INTERNAL_df1e451c_4_k_cu_main4cuda3std6ranges3__45__cpo4sizeE)
_ZN30_INTERNAL_df1e451c_4_k_cu_main4cuda3std6ranges3__45__cpo4sizeE:
	.zero		1
	.type		_ZN30_INTERNAL_df1e451c_4_k_cu_main6thrust24THRUST_300001_SM_1000_NS12placeholders2_3E,@object
	.size		_ZN30_INTERNAL_df1e451c_4_k_cu_main6thrust24THRUST_300001_SM_1000_NS12placeholders2_3E,(_ZN30_INTERNAL_df1e451c_4_k_cu_main4cuda3std3__45__cpo6cbeginE - _ZN30_INTERNAL_df1e451c_4_k_cu_main6thrust24THRUST_300001_SM_1000_NS12placeholders2_3E)
_ZN30_INTERNAL_df1e451c_4_k_cu_main6thrust24THRUST_300001_SM_1000_NS12placeholders2_3E:
	.zero		1
	.type		_ZN30_INTERNAL_df1e451c_4_k_cu_main4cuda3std3__45__cpo6cbeginE,@object
	.size		_ZN30_INTERNAL_df1e451c_4_k_cu_main4cuda3std3__45__cpo6cbeginE,(_ZN30_INTERNAL_df1e451c_4_k_cu_main4cuda3std6ranges3__45__cpo6cbeginE - _ZN30_INTERNAL_df1e451c_4_k_cu_main4cuda3std3__45__cpo6cbeginE)
_ZN30_INTERNAL_df1e451c_4_k_cu_main4cuda3std3__45__cpo6cbeginE:
	.zero		1
	.type		_ZN30_INTERNAL_df1e451c_4_k_cu_main4cuda3std6ranges3__45__cpo6cbeginE,@object
	.size		_ZN30_INTERNAL_df1e451c_4_k_cu_main4cuda3std6ranges3__45__cpo6cbeginE,(_ZN30_INTERNAL_df1e451c_4_k_cu_main6thrust24THRUST_300001_SM_1000_NS12placeholders2_7E - _ZN30_INTERNAL_df1e451c_4_k_cu_main4cuda3std6ranges3__45__cpo6cbeginE)
_ZN30_INTERNAL_df1e451c_4_k_cu_main4cuda3std6ranges3__45__cpo6cbeginE:
	.zero		1
	.type		_ZN30_INTERNAL_df1e451c_4_k_cu_main6thrust24THRUST_300001_SM_1000_NS12placeholders2_7E,@object
	.size		_ZN30_INTERNAL_df1e451c_4_k_cu_main6thrust24THRUST_300001_SM_1000_NS12placeholders2_7E,(_ZN30_INTERNAL_df1e451c_4_k_cu_main4cuda3std3__45__cpo7crbeginE - _ZN30_INTERNAL_df1e451c_4_k_cu_main6thrust24THRUST_300001_SM_1000_NS12placeholders2_7E)
_ZN30_INTERNAL_df1e451c_4_k_cu_main6thrust24THRUST_300001_SM_1000_NS12placeholders2_7E:
	.zero		1
	.type		_ZN30_INTERNAL_df1e451c_4_k_cu_main4cuda3std3__45__cpo7crbeginE,@object
	.size		_ZN30_INTERNAL_df1e451c_4_k_cu_main4cuda3std3__45__cpo7crbeginE,(_ZN30_INTERNAL_df1e451c_4_k_cu_main4cuda3std6ranges3__45__cpo4nextE - _ZN30_INTERNAL_df1e451c_4_k_cu_main4cuda3std3__45__cpo7crbeginE)
_ZN30_INTERNAL_df1e451c_4_k_cu_main4cuda3std3__45__cpo7crbeginE:
	.zero		1
	.type		_ZN30_INTERNAL_df1e451c_4_k_cu_main4cuda3std6ranges3__45__cpo4nextE,@object
	.size		_ZN30_INTERNAL_df1e451c_4_k_cu_main4cuda3std6ranges3__45__cpo4nextE,(_ZN30_INTERNAL_df1e451c_4_k_cu_main4cuda3std6ranges3__45__cpo4swapE - _ZN30_INTERNAL_df1e451c_4_k_cu_main4cuda3std6ranges3__45__cpo4nextE)
_ZN30_INTERNAL_df1e451c_4_k_cu_main4cuda3std6ranges3__45__cpo4nextE:
	.zero		1
	.type		_ZN30_INTERNAL_df1e451c_4_k_cu_main4cuda3std6ranges3__45__cpo4swapE,@object
	.size		_ZN30_INTERNAL_df1e451c_4_k_cu_main4cuda3std6ranges3__45__cpo4swapE,(_ZN30_INTERNAL_df1e451c_4_k_cu_main6thrust24THRUST_300001_SM_1000_NS8cuda_cub10par_nosyncE - _ZN30_INTERNAL_df1e451c_4_k_cu_main4cuda3std6ranges3__45__cpo4swapE)
_ZN30_INTERNAL_df1e451c_4_k_cu_main4cuda3std6ranges3__45__cpo4swapE:
	.zero		1
	.type		_ZN30_INTERNAL_df1e451c_4_k_cu_main6thrust24THRUST_300001_SM_1000_NS8cuda_cub10par_nosyncE,@object
	.size		_ZN30_INTERNAL_df1e451c_4_k_cu_main6thrust24THRUST_300001_SM_1000_NS8cuda_cub10par_nosyncE,(_ZN30_INTERNAL_df1e451c_4_k_cu_main6thrust24THRUST_300001_SM_1000_NS12placeholders2_9E - _ZN30_INTERNAL_df1e451c_4_k_cu_main6thrust24THRUST_300001_SM_1000_NS8cuda_cub10par_nosyncE)
_ZN30_INTERNAL_df1e451c_4_k_cu_main6thrust24THRUST_300001_SM_1000_NS8cuda_cub10par_nosyncE:
	.zero		1
	.type		_ZN30_INTERNAL_df1e451c_4_k_cu_main6thrust24THRUST_300001_SM_1000_NS12placeholders2_9E,@object
	.size		_ZN30_INTERNAL_df1e451c_4_k_cu_main6thrust24THRUST_300001_SM_1000_NS12placeholders2_9E,(_ZN30_INTERNAL_df1e451c_4_k_cu_main4cuda3std3__432_GLOBAL__N__df1e451c_4_k_cu_main6ignoreE - _ZN30_INTERNAL_df1e451c_4_k_cu_main6thrust24THRUST_300001_SM_1000_NS12placeholders2_9E)
_ZN30_INTERNAL_df1e451c_4_k_cu_main6thrust24THRUST_300001_SM_1000_NS12placeholders2_9E:
	.zero		1
	.type		_ZN30_INTERNAL_df1e451c_4_k_cu_main4cuda3std3__432_GLOBAL__N__df1e451c_4_k_cu_main6ignoreE,@object
	.size		_ZN30_INTERNAL_df1e451c_4_k_cu_main4cuda3std3__432_GLOBAL__N__df1e451c_4_k_cu_main6ignoreE,(_ZN30_INTERNAL_df1e451c_4_k_cu_main4cuda3std6ranges3__45__cpo4dataE - _ZN30_INTERNAL_df1e451c_4_k_cu_main4cuda3std3__432_GLOBAL__N__df1e451c_4_k_cu_main6ignoreE)
_ZN30_INTERNAL_df1e451c_4_k_cu_main4cuda3std3__432_GLOBAL__N__df1e451c_4_k_cu_main6ignoreE:
	.zero		1
	.type		_ZN30_INTERNAL_df1e451c_4_k_cu_main4cuda3std6ranges3__45__cpo4dataE,@object
	.size		_ZN30_INTERNAL_df1e451c_4_k_cu_main4cuda3std6ranges3__45__cpo4dataE,(_ZN30_INTERNAL_df1e451c_4_k_cu_main6thrust24THRUST_300001_SM_1000_NS12placeholders2_1E - _ZN30_INTERNAL_df1e451c_4_k_cu_main4cuda3std6ranges3__45__cpo4dataE)
_ZN30_INTERNAL_df1e451c_4_k_cu_main4cuda3std6ranges3__45__cpo4dataE:
	.zero		1
	.type		_ZN30_INTERNAL_df1e451c_4_k_cu_main6thrust24THRUST_300001_SM_1000_NS12placeholders2_1E,@object
	.size		_ZN30_INTERNAL_df1e451c_4_k_cu_main6thrust24THRUST_300001_SM_1000_NS12placeholders2_1E,(_ZN30_INTERNAL_df1e451c_4_k_cu_main4cuda3std3__45__cpo5beginE - _ZN30_INTERNAL_df1e451c_4_k_cu_main6thrust24THRUST_300001_SM_1000_NS12placeholders2_1E)
_ZN30_INTERNAL_df1e451c_4_k_cu_main6thrust24THRUST_300001_SM_1000_NS12placeholders2_1E:
	.zero		1
	.type		_ZN30_INTERNAL_df1e451c_4_k_cu_main4cuda3std3__45__cpo5beginE,@object
	.size		_ZN30_INTERNAL_df1e451c_4_k_cu_main4cuda3std3__45__cpo5beginE,(_ZN30_INTERNAL_df1e451c_4_k_cu_main4cuda3std6ranges3__45__cpo5beginE - _ZN30_INTERNAL_df1e451c_4_k_cu_main4cuda3std3__45__cpo5beginE)
_ZN30_INTERNAL_df1e451c_4_k_cu_main4cuda3std3__45__cpo5beginE:
	.zero		1
	.type		_ZN30_INTERNAL_df1e451c_4_k_cu_main4cuda3std6ranges3__45__cpo5beginE,@object
	.size		_ZN30_INTERNAL_df1e451c_4_k_cu_main4cuda3std6ranges3__45__cpo5beginE,(_ZN30_INTERNAL_df1e451c_4_k_cu_main6thrust24THRUST_300001_SM_1000_NS12placeholders2_5E - _ZN30_INTERNAL_df1e451c_4_k_cu_main4cuda3std6ranges3__45__cpo5beginE)
_ZN30_INTERNAL_df1e451c_4_k_cu_main4cuda3std6ranges3__45__cpo5beginE:
	.zero		1
	.type		_ZN30_INTERNAL_df1e451c_4_k_cu_main6thrust24THRUST_300001_SM_1000_NS12placeholders2_5E,@object
	.size		_ZN30_INTERNAL_df1e451c_4_k_cu_main6thrust24THRUST_300001_SM_1000_NS12placeholders2_5E,(_ZN30_INTERNAL_df1e451c_4_k_cu_main4cuda3std3__45__cpo6rbeginE - _ZN30_INTERNAL_df1e451c_4_k_cu_main6thrust24THRUST_300001_SM_1000_NS12placeholders2_5E)
_ZN30_INTERNAL_df1e451c_4_k_cu_main6thrust24THRUST_300001_SM_1000_NS12placeholders2_5E:
	.zero		1
	.type		_ZN30_INTERNAL_df1e451c_4_k_cu_main4cuda3std3__45__cpo6rbeginE,@object
	.size		_ZN30_INTERNAL_df1e451c_4_k_cu_main4cuda3std3__45__cpo6rbeginE,(_ZN30_INTERNAL_df1e451c_4_k_cu_main4cuda3std6ranges3__45__cpo7advanceE - _ZN30_INTERNAL_df1e451c_4_k_cu_main4cuda3std3__45__cpo6rbeginE)
_ZN30_INTERNAL_df1e451c_4_k_cu_main4cuda3std3__45__cpo6rbeginE:
	.zero		1
	.type		_ZN30_INTERNAL_df1e451c_4_k_cu_main4cuda3std6ranges3__45__cpo7advanceE,@object
	.size		_ZN30_INTERNAL_df1e451c_4_k_cu_main4cuda3std6ranges3__45__cpo7advanceE,(_ZN30_INTERNAL_df1e451c_4_k_cu_main4cuda3std3__47nulloptE - _ZN30_INTERNAL_df1e451c_4_k_cu_main4cuda3std6ranges3__45__cpo7advanceE)
_ZN30_INTERNAL_df1e451c_4_k_cu_main4cuda3std6ranges3__45__cpo7advanceE:
	.zero		1
	.type		_ZN30_INTERNAL_df1e451c_4_k_cu_main4cuda3std3__47nulloptE,@object
	.size		_ZN30_INTERNAL_df1e451c_4_k_cu_main4cuda3std3__47nulloptE,(_ZN30_INTERNAL_df1e451c_4_k_cu_main4cuda3std6ranges3__45__cpo8distanceE - _ZN30_INTERNAL_df1e451c_4_k_cu_main4cuda3std3__47nulloptE)
_ZN30_INTERNAL_df1e451c_4_k_cu_main4cuda3std3__47nulloptE:
	.zero		1
	.type		_ZN30_INTERNAL_df1e451c_4_k_cu_main4cuda3std6ranges3__45__cpo8distanceE,@object
	.size		_ZN30_INTERNAL_df1e451c_4_k_cu_main4cuda3std6ranges3__45__cpo8distanceE,(_ZN30_INTERNAL_df1e451c_4_k_cu_main6thrust24THRUST_300001_SM_1000_NS12placeholders3_10E - _ZN30_INTERNAL_df1e451c_4_k_cu_main4cuda3std6ranges3__45__cpo8distanceE)
_ZN30_INTERNAL_df1e451c_4_k_cu_main4cuda3std6ranges3__45__cpo8distanceE:
	.zero		1
	.type		_ZN30_INTERNAL_df1e451c_4_k_cu_main6thrust24THRUST_300001_SM_1000_NS12placeholders3_10E,@object
	.size		_ZN30_INTERNAL_df1e451c_4_k_cu_main6thrust24THRUST_300001_SM_1000_NS12placeholders3_10E,(_ZN30_INTERNAL_df1e451c_4_k_cu_main4cuda3std3__419piecewise_constructE - _ZN30_INTERNAL_df1e451c_4_k_cu_main6thrust24THRUST_300001_SM_1000_NS12placeholders3_10E)
_ZN30_INTERNAL_df1e451c_4_k_cu_main6thrust24THRUST_300001_SM_1000_NS12placeholders3_10E:
	.zero		1
	.type		_ZN30_INTERNAL_df1e451c_4_k_cu_main4cuda3std3__419piecewise_constructE,@object
	.size		_ZN30_INTERNAL_df1e451c_4_k_cu_main4cuda3std3__419piecewise_constructE,(_ZN30_INTERNAL_df1e451c_4_k_cu_main4cuda3std6ranges3__45__cpo5cdataE - _ZN30_INTERNAL_df1e451c_4_k_cu_main4cuda3std3__419piecewise_constructE)
_ZN30_INTERNAL_df1e451c_4_k_cu_main4cuda3std3__419piecewise_constructE:
	.zero		1
	.type		_ZN30_INTERNAL_df1e451c_4_k_cu_main4cuda3std6ranges3__45__cpo5cdataE,@object
	.size		_ZN30_INTERNAL_df1e451c_4_k_cu_main4cuda3std6ranges3__45__cpo5cdataE,(_ZN30_INTERNAL_df1e451c_4_k_cu_main6thrust24THRUST_300001_SM_1000_NS12placeholders2_2E - _ZN30_INTERNAL_df1e451c_4_k_cu_main4cuda3std6ranges3__45__cpo5cdataE)
_ZN30_INTERNAL_df1e451c_4_k_cu_main4cuda3std6ranges3__45__cpo5cdataE:
	.zero		1
	.type		_ZN30_INTERNAL_df1e451c_4_k_cu_main6thrust24THRUST_300001_SM_1000_NS12placeholders2_2E,@object
	.size		_ZN30_INTERNAL_df1e451c_4_k_cu_main6thrust24THRUST_300001_SM_1000_NS12placeholders2_2E,(_ZN30_INTERNAL_df1e451c_4_k_cu_main4cuda3std3__45__cpo3endE - _ZN30_INTERNAL_df1e451c_4_k_cu_main6thrust24THRUST_300001_SM_1000_NS12placeholders2_2E)
_ZN30_INTERNAL_df1e451c_4_k_cu_main6thrust24THRUST_300001_SM_1000_NS12placeholders2_2E:
	.zero		1
	.type		_ZN30_INTERNAL_df1e451c_4_k_cu_main4cuda3std3__45__cpo3endE,@object
	.size		_ZN30_INTERNAL_df1e451c_4_k_cu_main4cuda3std3__45__cpo3endE,(_ZN30_INTERNAL_df1e451c_4_k_cu_main4cuda3std6ranges3__45__cpo3endE - _ZN30_INTERNAL_df1e451c_4_k_cu_main4cuda3std3__45__cpo3endE)
_ZN30_INTERNAL_df1e451c_4_k_cu_main4cuda3std3__45__cpo3endE:
	.zero		1
	.type		_ZN30_INTERNAL_df1e451c_4_k_cu_main4cuda3std6ranges3__45__cpo3endE,@object
	.size		_ZN30_INTERNAL_df1e451c_4_k_cu_main4cuda3std6ranges3__45__cpo3endE,(_ZN30_INTERNAL_df1e451c_4_k_cu_main6thrust24THRUST_300001_SM_1000_NS12placeholders2_6E - _ZN30_INTERNAL_df1e451c_4_k_cu_main4cuda3std6ranges3__45__cpo3endE)
_ZN30_INTERNAL_df1e451c_4_k_cu_main4cuda3std6ranges3__45__cpo3endE:
	.zero		1
	.type		_ZN30_INTERNAL_df1e451c_4_k_cu_main6thrust24THRUST_300001_SM_1000_NS12placeholders2_6E,@object
	.size		_ZN30_INTERNAL_df1e451c_4_k_cu_main6thrust24THRUST_300001_SM_1000_NS12placeholders2_6E,(_ZN30_INTERNAL_df1e451c_4_k_cu_main4cuda3std3__45__cpo4rendE - _ZN30_INTERNAL_df1e451c_4_k_cu_main6thrust24THRUST_300001_SM_1000_NS12placeholders2_6E)
_ZN30_INTERNAL_df1e451c_4_k_cu_main6thrust24THRUST_300001_SM_1000_NS12placeholders2_6E:
	.zero		1
	.type		_ZN30_INTERNAL_df1e451c_4_k_cu_main4cuda3std3__45__cpo4rendE,@object
	.size		_ZN30_INTERNAL_df1e451c_4_k_cu_main4cuda3std3__45__cpo4rendE,(_ZN30_INTERNAL_df1e451c_4_k_cu_main4cuda3std6ranges3__45__cpo9iter_swapE - _ZN30_INTERNAL_df1e451c_4_k_cu_main4cuda3std3__45__cpo4rendE)
_ZN30_INTERNAL_df1e451c_4_k_cu_main4cuda3std3__45__cpo4rendE:
	.zero		1
	.type		_ZN30_INTERNAL_df1e451c_4_k_cu_main4cuda3std6ranges3__45__cpo9iter_swapE,@object
	.size		_ZN30_INTERNAL_df1e451c_4_k_cu_main4cuda3std6ranges3__45__cpo9iter_swapE,(_ZN30_INTERNAL_df1e451c_4_k_cu_main4cuda3std3__48unexpectE - _ZN30_INTERNAL_df1e451c_4_k_cu_main4cuda3std6ranges3__45__cpo9iter_swapE)
_ZN30_INTERNAL_df1e451c_4_k_cu_main4cuda3std6ranges3__45__cpo9iter_swapE:
	.zero		1
	.type		_ZN30_INTERNAL_df1e451c_4_k_cu_main4cuda3std3__48unexpectE,@object
	.size		_ZN30_INTERNAL_df1e451c_4_k_cu_main4cuda3std3__48unexpectE,(_ZN30_INTERNAL_df1e451c_4_k_cu_main6thrust24THRUST_300001_SM_1000_NS8cuda_cub3parE - _ZN30_INTERNAL_df1e451c_4_k_cu_main4cuda3std3__48unexpectE)
_ZN30_INTERNAL_df1e451c_4_k_cu_main4cuda3std3__48unexpectE:
	.zero		1
	.type		_ZN30_INTERNAL_df1e451c_4_k_cu_main6thrust24THRUST_300001_SM_1000_NS8cuda_cub3parE,@object
	.size		_ZN30_INTERNAL_df1e451c_4_k_cu_main6thrust24THRUST_300001_SM_1000_NS8cuda_cub3parE,(_ZN30_INTERNAL_df1e451c_4_k_cu_main6thrust24THRUST_300001_SM_1000_NS12placeholders2_4E - _ZN30_INTERNAL_df1e451c_4_k_cu_main6thrust24THRUST_300001_SM_1000_NS8cuda_cub3parE)
_ZN30_INTERNAL_df1e451c_4_k_cu_main6thrust24THRUST_300001_SM_1000_NS8cuda_cub3parE:
	.zero		1
	.type		_ZN30_INTERNAL_df1e451c_4_k_cu_main6thrust24THRUST_300001_SM_1000_NS12placeholders2_4E,@object
	.size		_ZN30_INTERNAL_df1e451c_4_k_cu_main6thrust24THRUST_300001_SM_1000_NS12placeholders2_4E,(_ZN30_INTERNAL_df1e451c_4_k_cu_main4cuda3std3__45__cpo4cendE - _ZN30_INTERNAL_df1e451c_4_k_cu_main6thrust24THRUST_300001_SM_1000_NS12placeholders2_4E)
_ZN30_INTERNAL_df1e451c_4_k_cu_main6thrust24THRUST_300001_SM_1000_NS12placeholders2_4E:
	.zero		1
	.type		_ZN30_INTERNAL_df1e451c_4_k_cu_main4cuda3std3__45__cpo4cendE,@object
	.size		_ZN30_INTERNAL_df1e451c_4_k_cu_main4cuda3std3__45__cpo4cendE,(_ZN30_INTERNAL_df1e451c_4_k_cu_main4cuda3std6ranges3__45__cpo4cendE - _ZN30_INTERNAL_df1e451c_4_k_cu_main4cuda3std3__45__cpo4cendE)
_ZN30_INTERNAL_df1e451c_4_k_cu_main4cuda3std3__45__cpo4cendE:
	.zero		1
	.type		_ZN30_INTERNAL_df1e451c_4_k_cu_main4cuda3std6ranges3__45__cpo4cendE,@object
	.size		_ZN30_INTERNAL_df1e451c_4_k_cu_main4cuda3std6ranges3__45__cpo4cendE,(_ZN30_INTERNAL_df1e451c_4_k_cu_main4cuda3std3__420unreachable_sentinelE - _ZN30_INTERNAL_df1e451c_4_k_cu_main4cuda3std6ranges3__45__cpo4cendE)
_ZN30_INTERNAL_df1e451c_4_k_cu_main4cuda3std6ranges3__45__cpo4cendE:
	.zero		1
	.type		_ZN30_INTERNAL_df1e451c_4_k_cu_main4cuda3std3__420unreachable_sentinelE,@object
	.size		_ZN30_INTERNAL_df1e451c_4_k_cu_main4cuda3std3__420unreachable_sentinelE,(_ZN30_INTERNAL_df1e451c_4_k_cu_main4cuda3std6ranges3__45__cpo5ssizeE - _ZN30_INTERNAL_df1e451c_4_k_cu_main4cuda3std3__420unreachable_sentinelE)
_ZN30_INTERNAL_df1e451c_4_k_cu_main4cuda3std3__420unreachable_sentinelE:
	.zero		1
	.type		_ZN30_INTERNAL_df1e451c_4_k_cu_main4cuda3std6ranges3__45__cpo5ssizeE,@object
	.size		_ZN30_INTERNAL_df1e451c_4_k_cu_main4cuda3std6ranges3__45__cpo5ssizeE,(_ZN30_INTERNAL_df1e451c_4_k_cu_main6thrust24THRUST_300001_SM_1000_NS12placeholders2_8E - _ZN30_INTERNAL_df1e451c_4_k_cu_main4cuda3std6ranges3__45__cpo5ssizeE)
_ZN30_INTERNAL_df1e451c_4_k_cu_main4cuda3std6ranges3__45__cpo5ssizeE:
	.zero		1
	.type		_ZN30_INTERNAL_df1e451c_4_k_cu_main6thrust24THRUST_300001_SM_1000_NS12placeholders2_8E,@object
	.size		_ZN30_INTERNAL_df1e451c_4_k_cu_main6thrust24THRUST_300001_SM_1000_NS12placeholders2_8E,(_ZN30_INTERNAL_df1e451c_4_k_cu_main4cuda3std3__45__cpo5crendE - _ZN30_INTERNAL_df1e451c_4_k_cu_main6thrust24THRUST_300001_SM_1000_NS12placeholders2_8E)
_ZN30_INTERNAL_df1e451c_4_k_cu_main6thrust24THRUST_300001_SM_1000_NS12placeholders2_8E:
	.zero		1
	.type		_ZN30_INTERNAL_df1e451c_4_k_cu_main4cuda3std3__45__cpo5crendE,@object
	.size		_ZN30_INTERNAL_df1e451c_4_k_cu_main4cuda3std3__45__cpo5crendE,(_ZN30_INTERNAL_df1e451c_4_k_cu_main4cuda3std6ranges3__45__cpo4prevE - _ZN30_INTERNAL_df1e451c_4_k_cu_main4cuda3std3__45__cpo5crendE)
_ZN30_INTERNAL_df1e451c_4_k_cu_main4cuda3std3__45__cpo5crendE:
	.zero		1
	.type		_ZN30_INTERNAL_df1e451c_4_k_cu_main4cuda3std6ranges3__45__cpo4prevE,@object
	.size		_ZN30_INTERNAL_df1e451c_4_k_cu_main4cuda3std6ranges3__45__cpo4prevE,(_ZN30_INTERNAL_df1e451c_4_k_cu_main4cuda3std6ranges3__45__cpo9iter_moveE - _ZN30_INTERNAL_df1e451c_4_k_cu_main4cuda3std6ranges3__45__cpo4prevE)
_ZN30_INTERNAL_df1e451c_4_k_cu_main4cuda3std6ranges3__45__cpo4prevE:
	.zero		1
	.type		_ZN30_INTERNAL_df1e451c_4_k_cu_main4cuda3std6ranges3__45__cpo9iter_moveE,@object
	.size		_ZN30_INTERNAL_df1e451c_4_k_cu_main4cuda3std6ranges3__45__cpo9iter_moveE,(_ZN30_INTERNAL_df1e451c_4_k_cu_main6thrust24THRUST_300001_SM_1000_NS6system6detail10sequential3seqE - _ZN30_INTERNAL_df1e451c_4_k_cu_main4cuda3std6ranges3__45__cpo9iter_moveE)
_ZN30_INTERNAL_df1e451c_4_k_cu_main4cuda3std6ranges3__45__cpo9iter_moveE:
	.zero		1
	.type		_ZN30_INTERNAL_df1e451c_4_k_cu_main6thrust24THRUST_300001_SM_1000_NS6system6detail10sequential3seqE,@object
	.size		_ZN30_INTERNAL_df1e451c_4_k_cu_main6thrust24THRUST_300001_SM_1000_NS6system6detail10sequential3seqE,(.L_31 - _ZN30_INTERNAL_df1e451c_4_k_cu_main6thrust24THRUST_300001_SM_1000_NS6system6detail10sequential3seqE)
_ZN30_INTERNAL_df1e451c_4_k_cu_main6thrust24THRUST_300001_SM_1000_NS6system6detail10sequential3seqE:
	.zero		1
.L_31:


//--------------------- .nv.shared._ZN3cub18CUB_300001_SM_10006detail6reduce18DeviceReduceKernelINS2_10policy_hubIdyN4cuda3std3__44plusIdEEE10Policy1000EN6thrust24THRUST_300001_SM_1000_NS6detail15normal_iteratorINSD_10device_ptrIdEEEEyS9_d15SquareTransformEEvT0_PT3_T1_NS0_13GridEvenShareISN_EET2_T4_ --------------------------
	.section	.nv.shared._ZN3cub18CUB_300001_SM_10006detail6reduce18DeviceReduceKernelINS2_10policy_hubIdyN4cuda3std3__44plusIdEEE10Policy1000EN6thrust24THRUST_300001_SM_1000_NS6detail15normal_iteratorINSD_10device_ptrIdEEEEyS9_d15SquareTransformEEvT0_PT3_T1_NS0_13GridEvenShareISN_EET2_T4_,"aw",@nobits
	.sectionflags	@""
	.align	8
.nv.shared._ZN3cub18CUB_300001_SM_10006detail6reduce18DeviceReduceKernelINS2_10policy_hubIdyN4cuda3std3__44plusIdEEE10Policy1000EN6thrust24THRUST_300001_SM_1000_NS6detail15normal_iteratorINSD_10device_ptrIdEEEEyS9_d15SquareTransformEEvT0_PT3_T1_NS0_13GridEvenShareISN_EET2_T4_:
	.zero		1176


//--------------------- .nv.shared._ZN3cub18CUB_300001_SM_10006detail6reduce28DeviceReduceSingleTileKernelINS2_10policy_hubIdyN4cuda3std3__44plusIdEEE10Policy1000EN6thrust24THRUST_300001_SM_1000_NS6detail15normal_iteratorINSD_10device_ptrIdEEEEPdyS9_dd15SquareTransformEEvT0_T1_T2_T3_T4_T6_ --------------------------
	.section	.nv.shared._ZN3cub18CUB_300001_SM_10006detail6reduce28DeviceReduceSingleTileKernelINS2_10policy_hubIdyN4cuda3std3__44plusIdEEE10Policy1000EN6thrust24THRUST_300001_SM_1000_NS6detail15normal_iteratorINSD_10device_ptrIdEEEEPdyS9_dd15SquareTransformEEvT0_T1_T2_T3_T4_T6_,"aw",@nobits
	.sectionflags	@""
	.align	8
.nv.shared._ZN3cub18CUB_300001_SM_10006detail6reduce28DeviceReduceSingleTileKernelINS2_10policy_hubIdyN4cuda3std3__44plusIdEEE10Policy1000EN6thrust24THRUST_300001_SM_1000_NS6detail15normal_iteratorINSD_10device_ptrIdEEEEPdyS9_dd15SquareTransformEEvT0_T1_T2_T3_T4_T6_:
	.zero		1176


//--------------------- .nv.shared._ZN3cub18CUB_300001_SM_10006detail6reduce28DeviceReduceSingleTileKernelINS2_10policy_hubIdjN4cuda3std3__44plusIdEEE10Policy1000EPdSC_iS9_ddNS7_10__identityEEEvT0_T1_T2_T3_T4_T6_ --------------------------
	.section	.nv.shared._ZN3cub18CUB_300001_SM_10006detail6reduce28DeviceReduceSingleTileKernelINS2_10policy_hubIdjN4cuda3std3__44plusIdEEE10Policy1000EPdSC_iS9_ddNS7_10__identityEEEvT0_T1_T2_T3_T4_T6_,"aw",@nobits
	.sectionflags	@""
	.align	8
.nv.shared._ZN3cub18CUB_300001_SM_10006detail6reduce28DeviceReduceSingleTileKernelINS2_10policy_hubIdjN4cuda3std3__44plusIdEEE10Policy1000EPdSC_iS9_ddNS7_10__identityEEEvT0_T1_T2_T3_T4_T6_:
	.zero		1216


//--------------------- .nv.shared._ZN3cub18CUB_300001_SM_10006detail6reduce18DeviceReduceKernelINS2_10policy_hubIdjN4cuda3std3__44plusIdEEE10Policy1000EN6thrust24THRUST_300001_SM_1000_NS6detail15normal_iteratorINSD_10device_ptrIdEEEEjS9_d15SquareTransformEEvT0_PT3_T1_NS0_13GridEvenShareISN_EET2_T4_ --------------------------
	.section	.nv.shared._ZN3cub18CUB_300001_SM_10006detail6reduce18DeviceReduceKernelINS2_10policy_hubIdjN4cuda3std3__44plusIdEEE10Policy1000EN6thrust24THRUST_300001_SM_1000_NS6detail15normal_iteratorINSD_10device_ptrIdEEEEjS9_d15SquareTransformEEvT0_PT3_T1_NS0_13GridEvenShareISN_EET2_T4_,"aw",@nobits
	.sectionflags	@""
	.align	8
.nv.shared._ZN3cub18CUB_300001_SM_10006detail6reduce18DeviceReduceKernelINS2_10policy_hubIdjN4cuda3std3__44plusIdEEE10Policy1000EN6thrust24THRUST_300001_SM_1000_NS6detail15normal_iteratorINSD_10device_ptrIdEEEEjS9_d15SquareTransformEEvT0_PT3_T1_NS0_13GridEvenShareISN_EET2_T4_:
	.zero		1216


//--------------------- .nv.shared._ZN3cub18CUB_300001_SM_10006detail6reduce28DeviceReduceSingleTileKernelINS2_10policy_hubIdjN4cuda3std3__44plusIdEEE10Policy1000EN6thrust24THRUST_300001_SM_1000_NS6detail15normal_iteratorINSD_10device_ptrIdEEEEPdjS9_dd15SquareTransformEEvT0_T1_T2_T3_T4_T6_ --------------------------
	.section	.nv.shared._ZN3cub18CUB_300001_SM_10006detail6reduce28DeviceReduceSingleTileKernelINS2_10policy_hubIdjN4cuda3std3__44plusIdEEE10Policy1000EN6thrust24THRUST_300001_SM_1000_NS6detail15normal_iteratorINSD_10device_ptrIdEEEEPdjS9_dd15SquareTransformEEvT0_T1_T2_T3_T4_T6_,"aw",@nobits
	.sectionflags	@""
	.align	8
.nv.shared._ZN3cub18CUB_300001_SM_10006detail6reduce28DeviceReduceSingleTileKernelINS2_10policy_hubIdjN4cuda3std3__44plusIdEEE10Policy1000EN6thrust24THRUST_300001_SM_1000_NS6detail15normal_iteratorINSD_10device_ptrIdEEEEPdjS9_dd15SquareTransformEEvT0_T1_T2_T3_T4_T6_:
	.zero		1216


//--------------------- .nv.constant0._ZN3cub18CUB_300001_SM_10006detail6reduce28DeviceReduceSingleTileKernelINS2_10policy_hubIdyN4cuda3std3__44plusIdEEE10Policy1000EPdSC_iS9_ddNS7_10__identityEEEvT0_T1_T2_T3_T4_T6_ --------------------------
	.section	.nv.constant0._ZN3cub18CUB_300001_SM_10006detail6reduce28DeviceReduceSingleTileKernelINS2_10policy_hubIdyN4cuda3std3__44plusIdEEE10Policy1000EPdSC_iS9_ddNS7_10__identityEEEvT0_T1_T2_T3_T4_T6_,"a",@progbits
	.sectionflags	@""
	.align	4
.nv.constant0._ZN3cub18CUB_300001_SM_10006detail6reduce28DeviceReduceSingleTileKernelINS2_10policy_hubIdyN4cuda3std3__44plusIdEEE10Policy1000EPdSC_iS9_ddNS7_10__identityEEEvT0_T1_T2_T3_T4_T6_:
	.zero		929


//--------------------- .nv.constant0._ZN3cub18CUB_300001_SM_10006detail6reduce18DeviceReduceKernelINS2_10policy_hubIdyN4cuda3std3__44plusIdEEE10Policy1000EN6thrust24THRUST_300001_SM_1000_NS6detail15normal_iteratorINSD_10device_ptrIdEEEEyS9_d15SquareTransformEEvT0_PT3_T1_NS0_13GridEvenShareISN_EET2_T4_ --------------------------
	.section	.nv.constant0._ZN3cub18CUB_300001_SM_10006detail6reduce18DeviceReduceKernelINS2_10policy_hubIdyN4cuda3std3__44plusIdEEE10Policy1000EN6thrust24THRUST_300001_SM_1000_NS6detail15normal_iteratorINSD_10device_ptrIdEEEEyS9_d15SquareTransformEEvT0_PT3_T1_NS0_13GridEvenShareISN_EET2_T4_,"a",@progbits
	.sectionflags	@""
	.align	4
.nv.constant0._ZN3cub18CUB_300001_SM_10006detail6reduce18DeviceReduceKernelINS2_10policy_hubIdyN4cuda3std3__44plusIdEEE10Policy1000EN6thrust24THRUST_300001_SM_1000_NS6detail15normal_iteratorINSD_10device_ptrIdEEEEyS9_d15SquareTransformEEvT0_PT3_T1_NS0_13GridEvenShareISN_EET2_T4_:
	.zero		994


//--------------------- .nv.constant0._ZN3cub18CUB_300001_SM_10006detail6reduce28DeviceReduceSingleTileKernelINS2_10policy_hubIdyN4cuda3std3__44plusIdEEE10Policy1000EN6thrust24THRUST_300001_SM_1000_NS6detail15normal_iteratorINSD_10device_ptrIdEEEEPdyS9_dd15SquareTransformEEvT0_T1_T2_T3_T4_T6_ --------------------------
	.section	.nv.constant0._ZN3cub18CUB_300001_SM_10006detail6reduce28DeviceReduceSingleTileKernelINS2_10policy_hubIdyN4cuda3std3__44plusIdEEE10Policy1000EN6thrust24THRUST_300001_SM_1000_NS6detail15normal_iteratorINSD_10device_ptrIdEEEEPdyS9_dd15SquareTransformEEvT0_T1_T2_T3_T4_T6_,"a",@progbits
	.sectionflags	@""
	.align	4
.nv.constant0._ZN3cub18CUB_300001_SM_10006detail6reduce28DeviceReduceSingleTileKernelINS2_10policy_hubIdyN4cuda3std3__44plusIdEEE10Policy1000EN6thrust24THRUST_300001_SM_1000_NS6detail15normal_iteratorINSD_10device_ptrIdEEEEPdyS9_dd15SquareTransformEEvT0_T1_T2_T3_T4_T6_:
	.zero		937


//--------------------- .nv.constant0._ZN3cub18CUB_300001_SM_10006detail6reduce28DeviceReduceSingleTileKernelINS2_10policy_hubIdjN4cuda3std3__44plusIdEEE10Policy1000EPdSC_iS9_ddNS7_10__identityEEEvT0_T1_T2_T3_T4_T6_ --------------------------
	.section	.nv.constant0._ZN3cub18CUB_300001_SM_10006detail6reduce28DeviceReduceSingleTileKernelINS2_10policy_hubIdjN4cuda3std3__44plusIdEEE10Policy1000EPdSC_iS9_ddNS7_10__identityEEEvT0_T1_T2_T3_T4_T6_,"a",@progbits
	.sectionflags	@""
	.align	4
.nv.constant0._ZN3cub18CUB_300001_SM_10006detail6reduce28DeviceReduceSingleTileKernelINS2_10policy_hubIdjN4cuda3std3__44plusIdEEE10Policy1000EPdSC_iS9_ddNS7_10__identityEEEvT0_T1_T2_T3_T4_T6_:
	.zero		929


//--------------------- .nv.constant0._ZN3cub18CUB_300001_SM_10006detail6reduce18DeviceReduceKernelINS2_10policy_hubIdjN4cuda3std3__44plusIdEEE10Policy1000EN6thrust24THRUST_300001_SM_1000_NS6detail15normal_iteratorINSD_10device_ptrIdEEEEjS9_d15SquareTransformEEvT0_PT3_T1_NS0_13GridEvenShareISN_EET2_T4_ --------------------------
	.section	.nv.constant0._ZN3cub18CUB_300001_SM_10006detail6reduce18DeviceReduceKernelINS2_10policy_hubIdjN4cuda3std3__44plusIdEEE10Policy1000EN6thrust24THRUST_300001_SM_1000_NS6detail15normal_iteratorINSD_10device_ptrIdEEEEjS9_d15SquareTransformEEvT0_PT3_T1_NS0_13GridEvenShareISN_EET2_T4_,"a",@progbits
	.sectionflags	@""
	.align	4
.nv.constant0._ZN3cub18CUB_300001_SM_10006detail6reduce18DeviceReduceKernelINS2_10policy_hubIdjN4cuda3std3__44plusIdEEE10Policy1000EN6thrust24THRUST_300001_SM_1000_NS6detail15normal_iteratorINSD_10device_ptrIdEEEEjS9_d15SquareTransformEEvT0_PT3_T1_NS0_13GridEvenShareISN_EET2_T4_:
	.zero		958


//--------------------- .nv.constant0._ZN3cub18CUB_300001_SM_10006detail6reduce28DeviceReduceSingleTileKernelINS2_10policy_hubIdjN4cuda3std3__44plusIdEEE10Policy1000EN6thrust24THRUST_300001_SM_1000_NS6detail15normal_iteratorINSD_10device_ptrIdEEEEPdjS9_dd15SquareTransformEEvT0_T1_T2_T3_T4_T6_ --------------------------
	.section	.nv.constant0._ZN3cub18CUB_300001_SM_10006detail6reduce28DeviceReduceSingleTileKernelINS2_10policy_hubIdjN4cuda3std3__44plusIdEEE10Policy1000EN6thrust24THRUST_300001_SM_1000_NS6detail15normal_iteratorINSD_10device_ptrIdEEEEPdjS9_dd15SquareTransformEEvT0_T1_T2_T3_T4_T6_,"a",@progbits
	.sectionflags	@""
	.align	4
.nv.constant0._ZN3cub18CUB_300001_SM_10006detail6reduce28DeviceReduceSingleTileKernelINS2_10policy_hubIdjN4cuda3std3__44plusIdEEE10Policy1000EN6thrust24THRUST_300001_SM_1000_NS6detail15normal_iteratorINSD_10device_ptrIdEEEEPdjS9_dd15SquareTransformEEvT0_T1_T2_T3_T4_T6_:
	.zero		929


//--------------------- .nv.constant0._ZN3cub18CUB_300001_SM_10006detail9transform16transform_kernelINS2_10policy_hubILb1EN4cuda3std3__45tupleIJN6thrust24THRUST_300001_SM_1000_NS6detail15normal_iteratorINSA_10device_ptrIdEEEESF_EEEE10policy1000El15LinearTransformSF_JPdSK_EEEvT0_iT1_T2_DpNS2_10kernel_argIT3_EE --------------------------
	.section	.nv.constant0._ZN3cub18CUB_300001_SM_10006detail9transform16transform_kernelINS2_10policy_hubILb1EN4cuda3std3__45tupleIJN6thrust24THRUST_300001_SM_1000_NS6detail15normal_iteratorINSA_10device_ptrIdEEEESF_EEEE10policy1000El15LinearTransformSF_JPdSK_EEEvT0_iT1_T2_DpNS2_10kernel_argIT3_EE,"a",@progbits
	.sectionflags	@""
	.align	4
.nv.constant0._ZN3cub18CUB_300001_SM_10006detail9transform16transform_kernelINS2_10policy_hubILb1EN4cuda3std3__45tupleIJN6thrust24THRUST_300001_SM_1000_NS6detail15normal_iteratorINSA_10device_ptrIdEEEESF_EEEE10policy1000El15LinearTransformSF_JPdSK_EEEvT0_iT1_T2_DpNS2_10kernel_argIT3_EE:
	.zero		1000


//--------------------- .nv.constant0._ZN3cub18CUB_300001_SM_10006detail9transform16transform_kernelINS2_10policy_hubILb1EN4cuda3std3__45tupleIJN6thrust24THRUST_300001_SM_1000_NS6detail15normal_iteratorINSA_10device_ptrIdEEEESF_EEEE10policy1000Ei15LinearTransformSF_JPdSK_EEEvT0_iT1_T2_DpNS2_10kernel_argIT3_EE --------------------------
	.section	.nv.constant0._ZN3cub18CUB_300001_SM_10006detail9transform16transform_kernelINS2_10policy_hubILb1EN4cuda3std3__45tupleIJN6thrust24THRUST_300001_SM_1000_NS6detail15normal_iteratorINSA_10device_ptrIdEEEESF_EEEE10policy1000Ei15LinearTransformSF_JPdSK_EEEvT0_iT1_T2_DpNS2_10kernel_argIT3_EE,"a",@progbits
	.sectionflags	@""
	.align	4
.nv.constant0._ZN3cub18CUB_300001_SM_10006detail9transform16transform_kernelINS2_10policy_hubILb1EN4cuda3std3__45tupleIJN6thrust24THRUST_300001_SM_1000_NS6detail15normal_iteratorINSA_10device_ptrIdEEEESF_EEEE10policy1000Ei15LinearTransformSF_JPdSK_EEEvT0_iT1_T2_DpNS2_10kernel_argIT3_EE:
	.zero		992


//--------------------- .nv.constant0._ZN3cub18CUB_300001_SM_10006detail9transform16transform_kernelINS2_10policy_hubILb1EN4cuda3std3__45tupleIJN6thrust24THRUST_300001_SM_1000_NS6detail15normal_iteratorINSA_10device_ptrIdEEEEEEEE10policy1000El14ScaleTransformSF_JPdEEEvT0_iT1_T2_DpNS2_10kernel_argIT3_EE --------------------------
	.section	.nv.constant0._ZN3cub18CUB_300001_SM_10006detail9transform16transform_kernelINS2_10policy_hubILb1EN4cuda3std3__45tupleIJN6thrust24THRUST_300001_SM_1000_NS6detail15normal_iteratorINSA_10device_ptrIdEEEEEEEE10policy1000El14ScaleTransformSF_JPdEEEvT0_iT1_T2_DpNS2_10kernel_argIT3_EE,"a",@progbits
	.sectionflags	@""
	.align	4
.nv.constant0._ZN3cub18CUB_300001_SM_10006detail9transform16transform_kernelINS2_10policy_hubILb1EN4cuda3std3__45tupleIJN6thrust24THRUST_300001_SM_1000_NS6detail15normal_iteratorINSA_10device_ptrIdEEEEEEEE10policy1000El14ScaleTransformSF_JPdEEEvT0_iT1_T2_DpNS2_10kernel_argIT3_EE:
	.zero		944


//--------------------- .nv.constant0._ZN3cub18CUB_300001_SM_10006detail9transform16transform_kernelINS2_10policy_hubILb1EN4cuda3std3__45tupleIJN6thrust24THRUST_300001_SM_1000_NS6detail15normal_iteratorINSA_10device_ptrIdEEEEEEEE10policy1000Ei14ScaleTransformSF_JPdEEEvT0_iT1_T2_DpNS2_10kernel_argIT3_EE --------------------------
	.section	.nv.constant0._ZN3cub18CUB_300001_SM_10006detail9transform16transform_kernelINS2_10policy_hubILb1EN4cuda3std3__45tupleIJN6thrust24THRUST_300001_SM_1000_NS6detail15normal_iteratorINSA_10device_ptrIdEEEEEEEE10policy1000Ei14ScaleTransformSF_JPdEEEvT0_iT1_T2_DpNS2_10kernel_argIT3_EE,"a",@progbits
	.sectionflags	@""
	.align	4
.nv.constant0._ZN3cub18CUB_300001_SM_10006detail9transform16transform_kernelINS2_10policy_hubILb1EN4cuda3std3__45tupleIJN6thrust24THRUST_300001_SM_1000_NS6detail15normal_iteratorINSA_10device_ptrIdEEEEEEEE10policy1000Ei14ScaleTransformSF_JPdEEEvT0_iT1_T2_DpNS2_10kernel_argIT3_EE:
	.zero		936


//--------------------- .nv.constant0._ZN3cub18CUB_300001_SM_10006detail8for_each13static_kernelINS2_12policy_hub_t12policy_500_tElN6thrust24THRUST_300001_SM_1000_NS8cuda_cub10__tabulate7functorINS7_6detail15normal_iteratorINS7_10device_ptrIdEEEENS7_6system6detail7generic6detail22compute_sequence_valueIdvEElEEEEvT0_T1_ --------------------------
	.section	.nv.constant0._ZN3cub18CUB_300001_SM_10006detail8for_each13static_kernelINS2_12policy_hub_t12policy_500_tElN6thrust24THRUST_300001_SM_1000_NS8cuda_cub10__tabulate7functorINS7_6detail15normal_iteratorINS7_10device_ptrIdEEEENS7_6system6detail7generic6detail22compute_sequence_valueIdvEElEEEEvT0_T1_,"a",@progbits
	.sectionflags	@""
	.align	4
.nv.constant0._ZN3cub18CUB_300001_SM_10006detail8for_each13static_kernelINS2_12policy_hub_t12policy_500_tElN6thrust24THRUST_300001_SM_1000_NS8cuda_cub10__tabulate7functorINS7_6detail15normal_iteratorINS7_10device_ptrIdEEEENS7_6system6detail7generic6detail22compute_sequence_valueIdvEElEEEEvT0_T1_:
	.zero		928


//--------------------- .nv.constant0._ZN3cub18CUB_300001_SM_10006detail8for_each13static_kernelINS2_12policy_hub_t12policy_500_tEmN6thrust24THRUST_300001_SM_1000_NS8cuda_cub20__uninitialized_fill7functorINS7_10device_ptrIdEEdEEEEvT0_T1_ --------------------------
	.section	.nv.constant0._ZN3cub18CUB_300001_SM_10006detail8for_each13static_kernelINS2_12policy_hub_t12policy_500_tEmN6thrust24THRUST_300001_SM_1000_NS8cuda_cub20__uninitialized_fill7functorINS7_10device_ptrIdEEdEEEEvT0_T1_,"a",@progbits
	.sectionflags	@""
	.align	4
.nv.constant0._ZN3cub18CUB_300001_SM_10006detail8for_each13static_kernelINS2_12policy_hub_t12policy_500_tEmN6thrust24THRUST_300001_SM_1000_NS8cuda_cub20__uninitialized_fill7functorINS7_10device_ptrIdEEdEEEEvT0_T1_:
	.zero		920


//--------------------- .nv.constant0._ZN3cub18CUB_300001_SM_10006detail11EmptyKernelIvEEvv --------------------------
	.section	.nv.constant0._ZN3cub18CUB_300001_SM_10006detail11EmptyKernelIvEEvv,"a",@progbits
	.sectionflags	@""
	.align	4
.nv.constant0._ZN3cub18CUB_300001_SM_10006detail11EmptyKernelIvEEvv:
	.zero		896


//--------------------- SYMBOLS --------------------------

	.type		.nv.reservedSmem.offset0,@object
	.size		.nv.reservedSmem.offset0,0x4
	.type		.nv.reservedSmem.cap,@object
	.size		.nv.reservedSmem.cap,0x4
